//
// Generated by NVIDIA NVVM Compiler
//
// Compiler Build ID: CL-36424714
// Cuda compilation tools, release 13.0, V13.0.88
// Based on NVVM 20.0.0
//

.version 9.0
.target sm_100
.address_size 64

	// .globl	_Z12setup_kernelP17curandStateXORWOWm
.global .align 4 .b8 precalc_xorwow_matrix[102400];
.global .align 4 .b8 precalc_xorwow_offset_matrix[102400];
.global .align 4 .b8 mrg32k3aM1[2304];
.global .align 4 .b8 mrg32k3aM2[2304];
.global .align 4 .b8 mrg32k3aM1SubSeq[2016];
.global .align 4 .b8 mrg32k3aM2SubSeq[2016];
.global .align 4 .b8 mrg32k3aM1Seq[2304];
.global .align 4 .b8 mrg32k3aM2Seq[2304];
.const .align 8 .b8 __cr_lgamma_table[72];
// _ZZN3cub18CUB_300001_SM_10006detail6reduce28DeviceReduceSingleTileKernelINS2_10policy_hubIijN4cuda3std3__44plusIiEEE10Policy1000EN6thrust24THRUST_300001_SM_1000_NS10device_ptrIiEEPijS9_iiNS7_10__identityEEEvT0_T1_T2_T3_T4_T6_E12temp_storage has been demoted
// _ZZN3cub18CUB_300001_SM_10006detail6reduce18DeviceReduceKernelINS2_10policy_hubIijN4cuda3std3__44plusIiEEE10Policy1000EN6thrust24THRUST_300001_SM_1000_NS10device_ptrIiEEjS9_iNS7_10__identityEEEvT0_PT3_T1_NS0_13GridEvenShareISK_EET2_T4_E12temp_storage has been demoted
// _ZZN3cub18CUB_300001_SM_10006detail6reduce28DeviceReduceSingleTileKernelINS2_10policy_hubIijN4cuda3std3__44plusIiEEE10Policy1000EPiSC_iS9_iiNS7_10__identityEEEvT0_T1_T2_T3_T4_T6_E12temp_storage has been demoted
// _ZZN3cub18CUB_300001_SM_10006detail6reduce28DeviceReduceSingleTileKernelINS2_10policy_hubIiyN4cuda3std3__44plusIiEEE10Policy1000EN6thrust24THRUST_300001_SM_1000_NS10device_ptrIiEEPiyS9_iiNS7_10__identityEEEvT0_T1_T2_T3_T4_T6_E12temp_storage has been demoted
// _ZZN3cub18CUB_300001_SM_10006detail6reduce18DeviceReduceKernelINS2_10policy_hubIiyN4cuda3std3__44plusIiEEE10Policy1000EN6thrust24THRUST_300001_SM_1000_NS10device_ptrIiEEyS9_iNS7_10__identityEEEvT0_PT3_T1_NS0_13GridEvenShareISK_EET2_T4_E12temp_storage has been demoted
// _ZZN3cub18CUB_300001_SM_10006detail6reduce28DeviceReduceSingleTileKernelINS2_10policy_hubIiyN4cuda3std3__44plusIiEEE10Policy1000EPiSC_iS9_iiNS7_10__identityEEEvT0_T1_T2_T3_T4_T6_E12temp_storage has been demoted
.global .align 1 .b8 _ZN34_INTERNAL_e3b8ddc6_4_k_cu_a80b5f3d4cuda3std3__45__cpo5beginE[1];
.global .align 1 .b8 _ZN34_INTERNAL_e3b8ddc6_4_k_cu_a80b5f3d4cuda3std3__45__cpo3endE[1];
.global .align 1 .b8 _ZN34_INTERNAL_e3b8ddc6_4_k_cu_a80b5f3d4cuda3std3__45__cpo6cbeginE[1];
.global .align 1 .b8 _ZN34_INTERNAL_e3b8ddc6_4_k_cu_a80b5f3d4cuda3std3__45__cpo4cendE[1];
.global .align 1 .b8 _ZN34_INTERNAL_e3b8ddc6_4_k_cu_a80b5f3d4cuda3std3__45__cpo6rbeginE[1];
.global .align 1 .b8 _ZN34_INTERNAL_e3b8ddc6_4_k_cu_a80b5f3d4cuda3std3__45__cpo4rendE[1];
.global .align 1 .b8 _ZN34_INTERNAL_e3b8ddc6_4_k_cu_a80b5f3d4cuda3std3__45__cpo7crbeginE[1];
.global .align 1 .b8 _ZN34_INTERNAL_e3b8ddc6_4_k_cu_a80b5f3d4cuda3std3__45__cpo5crendE[1];
.global .align 1 .b8 _ZN34_INTERNAL_e3b8ddc6_4_k_cu_a80b5f3d4cuda3std3__436_GLOBAL__N__e3b8ddc6_4_k_cu_a80b5f3d6ignoreE[1];
.global .align 1 .b8 _ZN34_INTERNAL_e3b8ddc6_4_k_cu_a80b5f3d4cuda3std3__419piecewise_constructE[1];
.global .align 1 .b8 _ZN34_INTERNAL_e3b8ddc6_4_k_cu_a80b5f3d4cuda3std3__48in_placeE[1];
.global .align 1 .b8 _ZN34_INTERNAL_e3b8ddc6_4_k_cu_a80b5f3d4cuda3std3__420unreachable_sentinelE[1];
.global .align 1 .b8 _ZN34_INTERNAL_e3b8ddc6_4_k_cu_a80b5f3d4cuda3std3__47nulloptE[1];
.global .align 1 .b8 _ZN34_INTERNAL_e3b8ddc6_4_k_cu_a80b5f3d4cuda3std3__48unexpectE[1];
.global .align 1 .b8 _ZN34_INTERNAL_e3b8ddc6_4_k_cu_a80b5f3d4cuda3std6ranges3__45__cpo4swapE[1];
.global .align 1 .b8 _ZN34_INTERNAL_e3b8ddc6_4_k_cu_a80b5f3d4cuda3std6ranges3__45__cpo9iter_moveE[1];
.global .align 1 .b8 _ZN34_INTERNAL_e3b8ddc6_4_k_cu_a80b5f3d4cuda3std6ranges3__45__cpo5beginE[1];
.global .align 1 .b8 _ZN34_INTERNAL_e3b8ddc6_4_k_cu_a80b5f3d4cuda3std6ranges3__45__cpo3endE[1];
.global .align 1 .b8 _ZN34_INTERNAL_e3b8ddc6_4_k_cu_a80b5f3d4cuda3std6ranges3__45__cpo6cbeginE[1];
.global .align 1 .b8 _ZN34_INTERNAL_e3b8ddc6_4_k_cu_a80b5f3d4cuda3std6ranges3__45__cpo4cendE[1];
.global .align 1 .b8 _ZN34_INTERNAL_e3b8ddc6_4_k_cu_a80b5f3d4cuda3std6ranges3__45__cpo7advanceE[1];
.global .align 1 .b8 _ZN34_INTERNAL_e3b8ddc6_4_k_cu_a80b5f3d4cuda3std6ranges3__45__cpo9iter_swapE[1];
.global .align 1 .b8 _ZN34_INTERNAL_e3b8ddc6_4_k_cu_a80b5f3d4cuda3std6ranges3__45__cpo4nextE[1];
.global .align 1 .b8 _ZN34_INTERNAL_e3b8ddc6_4_k_cu_a80b5f3d4cuda3std6ranges3__45__cpo4prevE[1];
.global .align 1 .b8 _ZN34_INTERNAL_e3b8ddc6_4_k_cu_a80b5f3d4cuda3std6ranges3__45__cpo4dataE[1];
.global .align 1 .b8 _ZN34_INTERNAL_e3b8ddc6_4_k_cu_a80b5f3d4cuda3std6ranges3__45__cpo5cdataE[1];
.global .align 1 .b8 _ZN34_INTERNAL_e3b8ddc6_4_k_cu_a80b5f3d4cuda3std6ranges3__45__cpo4sizeE[1];
.global .align 1 .b8 _ZN34_INTERNAL_e3b8ddc6_4_k_cu_a80b5f3d4cuda3std6ranges3__45__cpo5ssizeE[1];
.global .align 1 .b8 _ZN34_INTERNAL_e3b8ddc6_4_k_cu_a80b5f3d4cuda3std6ranges3__45__cpo8distanceE[1];
.global .align 1 .b8 _ZN34_INTERNAL_e3b8ddc6_4_k_cu_a80b5f3d6thrust24THRUST_300001_SM_1000_NS8cuda_cub3parE[1];
.global .align 1 .b8 _ZN34_INTERNAL_e3b8ddc6_4_k_cu_a80b5f3d6thrust24THRUST_300001_SM_1000_NS8cuda_cub10par_nosyncE[1];
.global .align 1 .b8 _ZN34_INTERNAL_e3b8ddc6_4_k_cu_a80b5f3d6thrust24THRUST_300001_SM_1000_NS6system6detail10sequential3seqE[1];
.global .align 1 .b8 _ZN34_INTERNAL_e3b8ddc6_4_k_cu_a80b5f3d6thrust24THRUST_300001_SM_1000_NS6system3cpp3parE[1];
.global .align 1 .b8 _ZN34_INTERNAL_e3b8ddc6_4_k_cu_a80b5f3d6thrust24THRUST_300001_SM_1000_NS12placeholders2_1E[1];
.global .align 1 .b8 _ZN34_INTERNAL_e3b8ddc6_4_k_cu_a80b5f3d6thrust24THRUST_300001_SM_1000_NS12placeholders2_2E[1];
.global .align 1 .b8 _ZN34_INTERNAL_e3b8ddc6_4_k_cu_a80b5f3d6thrust24THRUST_300001_SM_1000_NS12placeholders2_3E[1];
.global .align 1 .b8 _ZN34_INTERNAL_e3b8ddc6_4_k_cu_a80b5f3d6thrust24THRUST_300001_SM_1000_NS12placeholders2_4E[1];
.global .align 1 .b8 _ZN34_INTERNAL_e3b8ddc6_4_k_cu_a80b5f3d6thrust24THRUST_300001_SM_1000_NS12placeholders2_5E[1];
.global .align 1 .b8 _ZN34_INTERNAL_e3b8ddc6_4_k_cu_a80b5f3d6thrust24THRUST_300001_SM_1000_NS12placeholders2_6E[1];
.global .align 1 .b8 _ZN34_INTERNAL_e3b8ddc6_4_k_cu_a80b5f3d6thrust24THRUST_300001_SM_1000_NS12placeholders2_7E[1];
.global .align 1 .b8 _ZN34_INTERNAL_e3b8ddc6_4_k_cu_a80b5f3d6thrust24THRUST_300001_SM_1000_NS12placeholders2_8E[1];
.global .align 1 .b8 _ZN34_INTERNAL_e3b8ddc6_4_k_cu_a80b5f3d6thrust24THRUST_300001_SM_1000_NS12placeholders2_9E[1];
.global .align 1 .b8 _ZN34_INTERNAL_e3b8ddc6_4_k_cu_a80b5f3d6thrust24THRUST_300001_SM_1000_NS12placeholders3_10E[1];
.global .align 1 .b8 _ZN34_INTERNAL_e3b8ddc6_4_k_cu_a80b5f3d6thrust24THRUST_300001_SM_1000_NS3seqE[1];
.global .align 1 .b8 _ZN34_INTERNAL_e3b8ddc6_4_k_cu_a80b5f3d6thrust24THRUST_300001_SM_1000_NS6deviceE[1];
.extern .shared .align 16 .b8 _ZN6thrust24THRUST_300001_SM_1000_NS8cuda_cub4core6detail5shmemE[];

.visible .entry _Z12setup_kernelP17curandStateXORWOWm(
	.param .u64 .ptr .align 1 _Z12setup_kernelP17curandStateXORWOWm_param_0,
	.param .u64 _Z12setup_kernelP17curandStateXORWOWm_param_1
)
{
	.reg .pred 	%p<24>;
	.reg .b32 	%r<413>;
	.reg .b64 	%rd<19>;

	ld.param.u64 	%rd8, [_Z12setup_kernelP17curandStateXORWOWm_param_0];
	ld.param.u64 	%rd9, [_Z12setup_kernelP17curandStateXORWOWm_param_1];
	cvta.to.global.u64 	%rd10, %rd8;
	mov.u32 	%r182, %ntid.x;
	mov.u32 	%r183, %ctaid.x;
	mov.u32 	%r184, %tid.x;
	mad.lo.s32 	%r185, %r182, %r183, %r184;
	cvt.s64.s32 	%rd18, %r185;
	mul.wide.s32 	%rd11, %r185, 48;
	add.s64 	%rd2, %rd10, %rd11;
	cvt.u32.u64 	%r186, %rd9;
	xor.b32  	%r187, %r186, -1429050551;
	mul.lo.s32 	%r188, %r187, 1099087573;
	{ .reg .b32 tmp; mov.b64 {tmp, %r189}, %rd9; }
	xor.b32  	%r190, %r189, -136515619;
	mul.lo.s32 	%r191, %r190, -1703105765;
	add.s32 	%r192, %r188, %r191;
	add.s32 	%r193, %r192, 6615241;
	add.s32 	%r194, %r188, 123456789;
	st.global.v2.u32 	[%rd2], {%r193, %r194};
	xor.b32  	%r195, %r188, 362436069;
	add.s32 	%r196, %r191, 521288629;
	st.global.v2.u32 	[%rd2+8], {%r195, %r196};
	xor.b32  	%r197, %r191, 88675123;
	add.s32 	%r198, %r188, 5783321;
	st.global.v2.u32 	[%rd2+16], {%r197, %r198};
	setp.eq.s32 	%p1, %r185, 0;
	@%p1 bra 	$L__BB0_42;
	mov.b32 	%r319, 0;
$L__BB0_2:
	and.b64  	%rd4, %rd18, 3;
	setp.eq.s64 	%p2, %rd4, 0;
	@%p2 bra 	$L__BB0_41;
	mul.wide.u32 	%rd12, %r319, 3200;
	mov.u64 	%rd13, precalc_xorwow_matrix;
	add.s64 	%rd5, %rd13, %rd12;
	cvt.u32.u64 	%r2, %rd4;
	mov.b32 	%r320, 0;
$L__BB0_4:
	mov.b32 	%r333, 0;
	mov.u32 	%r334, %r333;
	mov.u32 	%r335, %r333;
	mov.u32 	%r336, %r333;
	mov.u32 	%r337, %r333;
	mov.u32 	%r326, %r333;
$L__BB0_5:
	mul.wide.u32 	%rd14, %r326, 4;
	add.s64 	%rd15, %rd2, %rd14;
	ld.global.u32 	%r10, [%rd15+4];
	shl.b32 	%r11, %r326, 5;
	mov.b32 	%r332, 0;
$L__BB0_6:
	.pragma "nounroll";
	shr.u32 	%r203, %r10, %r332;
	and.b32  	%r204, %r203, 1;
	setp.eq.b32 	%p3, %r204, 1;
	not.pred 	%p4, %p3;
	add.s32 	%r205, %r11, %r332;
	mul.lo.s32 	%r206, %r205, 5;
	mul.wide.u32 	%rd16, %r206, 4;
	add.s64 	%rd6, %rd5, %rd16;
	@%p4 bra 	$L__BB0_8;
	ld.global.u32 	%r207, [%rd6];
	xor.b32  	%r337, %r337, %r207;
	ld.global.u32 	%r208, [%rd6+4];
	xor.b32  	%r336, %r336, %r208;
	ld.global.u32 	%r209, [%rd6+8];
	xor.b32  	%r335, %r335, %r209;
	ld.global.u32 	%r210, [%rd6+12];
	xor.b32  	%r334, %r334, %r210;
	ld.global.u32 	%r211, [%rd6+16];
	xor.b32  	%r333, %r333, %r211;
$L__BB0_8:
	and.b32  	%r213, %r203, 2;
	setp.eq.s32 	%p5, %r213, 0;
	@%p5 bra 	$L__BB0_10;
	ld.global.u32 	%r214, [%rd6+20];
	xor.b32  	%r337, %r337, %r214;
	ld.global.u32 	%r215, [%rd6+24];
	xor.b32  	%r336, %r336, %r215;
	ld.global.u32 	%r216, [%rd6+28];
	xor.b32  	%r335, %r335, %r216;
	ld.global.u32 	%r217, [%rd6+32];
	xor.b32  	%r334, %r334, %r217;
	ld.global.u32 	%r218, [%rd6+36];
	xor.b32  	%r333, %r333, %r218;
$L__BB0_10:
	and.b32  	%r220, %r203, 4;
	setp.eq.s32 	%p6, %r220, 0;
	@%p6 bra 	$L__BB0_12;
	ld.global.u32 	%r221, [%rd6+40];
	xor.b32  	%r337, %r337, %r221;
	ld.global.u32 	%r222, [%rd6+44];
	xor.b32  	%r336, %r336, %r222;
	ld.global.u32 	%r223, [%rd6+48];
	xor.b32  	%r335, %r335, %r223;
	ld.global.u32 	%r224, [%rd6+52];
	xor.b32  	%r334, %r334, %r224;
	ld.global.u32 	%r225, [%rd6+56];
	xor.b32  	%r333, %r333, %r225;
$L__BB0_12:
	and.b32  	%r227, %r203, 8;
	setp.eq.s32 	%p7, %r227, 0;
	@%p7 bra 	$L__BB0_14;
	ld.global.u32 	%r228, [%rd6+60];
	xor.b32  	%r337, %r337, %r228;
	ld.global.u32 	%r229, [%rd6+64];
	xor.b32  	%r336, %r336, %r229;
	ld.global.u32 	%r230, [%rd6+68];
	xor.b32  	%r335, %r335, %r230;
	ld.global.u32 	%r231, [%rd6+72];
	xor.b32  	%r334, %r334, %r231;
	ld.global.u32 	%r232, [%rd6+76];
	xor.b32  	%r333, %r333, %r232;
$L__BB0_14:
	and.b32  	%r234, %r203, 16;
	setp.eq.s32 	%p8, %r234, 0;
	@%p8 bra 	$L__BB0_16;
	ld.global.u32 	%r235, [%rd6+80];
	xor.b32  	%r337, %r337, %r235;
	ld.global.u32 	%r236, [%rd6+84];
	xor.b32  	%r336, %r336, %r236;
	ld.global.u32 	%r237, [%rd6+88];
	xor.b32  	%r335, %r335, %r237;
	ld.global.u32 	%r238, [%rd6+92];
	xor.b32  	%r334, %r334, %r238;
	ld.global.u32 	%r239, [%rd6+96];
	xor.b32  	%r333, %r333, %r239;
$L__BB0_16:
	and.b32  	%r241, %r203, 32;
	setp.eq.s32 	%p9, %r241, 0;
	@%p9 bra 	$L__BB0_18;
	ld.global.u32 	%r242, [%rd6+100];
	xor.b32  	%r337, %r337, %r242;
	ld.global.u32 	%r243, [%rd6+104];
	xor.b32  	%r336, %r336, %r243;
	ld.global.u32 	%r244, [%rd6+108];
	xor.b32  	%r335, %r335, %r244;
	ld.global.u32 	%r245, [%rd6+112];
	xor.b32  	%r334, %r334, %r245;
	ld.global.u32 	%r246, [%rd6+116];
	xor.b32  	%r333, %r333, %r246;
$L__BB0_18:
	and.b32  	%r248, %r203, 64;
	setp.eq.s32 	%p10, %r248, 0;
	@%p10 bra 	$L__BB0_20;
	ld.global.u32 	%r249, [%rd6+120];
	xor.b32  	%r337, %r337, %r249;
	ld.global.u32 	%r250, [%rd6+124];
	xor.b32  	%r336, %r336, %r250;
	ld.global.u32 	%r251, [%rd6+128];
	xor.b32  	%r335, %r335, %r251;
	ld.global.u32 	%r252, [%rd6+132];
	xor.b32  	%r334, %r334, %r252;
	ld.global.u32 	%r253, [%rd6+136];
	xor.b32  	%r333, %r333, %r253;
$L__BB0_20:
	and.b32  	%r255, %r203, 128;
	setp.eq.s32 	%p11, %r255, 0;
	@%p11 bra 	$L__BB0_22;
	ld.global.u32 	%r256, [%rd6+140];
	xor.b32  	%r337, %r337, %r256;
	ld.global.u32 	%r257, [%rd6+144];
	xor.b32  	%r336, %r336, %r257;
	ld.global.u32 	%r258, [%rd6+148];
	xor.b32  	%r335, %r335, %r258;
	ld.global.u32 	%r259, [%rd6+152];
	xor.b32  	%r334, %r334, %r259;
	ld.global.u32 	%r260, [%rd6+156];
	xor.b32  	%r333, %r333, %r260;
$L__BB0_22:
	and.b32  	%r262, %r203, 256;
	setp.eq.s32 	%p12, %r262, 0;
	@%p12 bra 	$L__BB0_24;
	ld.global.u32 	%r263, [%rd6+160];
	xor.b32  	%r337, %r337, %r263;
	ld.global.u32 	%r264, [%rd6+164];
	xor.b32  	%r336, %r336, %r264;
	ld.global.u32 	%r265, [%rd6+168];
	xor.b32  	%r335, %r335, %r265;
	ld.global.u32 	%r266, [%rd6+172];
	xor.b32  	%r334, %r334, %r266;
	ld.global.u32 	%r267, [%rd6+176];
	xor.b32  	%r333, %r333, %r267;
$L__BB0_24:
	and.b32  	%r269, %r203, 512;
	setp.eq.s32 	%p13, %r269, 0;
	@%p13 bra 	$L__BB0_26;
	ld.global.u32 	%r270, [%rd6+180];
	xor.b32  	%r337, %r337, %r270;
	ld.global.u32 	%r271, [%rd6+184];
	xor.b32  	%r336, %r336, %r271;
	ld.global.u32 	%r272, [%rd6+188];
	xor.b32  	%r335, %r335, %r272;
	ld.global.u32 	%r273, [%rd6+192];
	xor.b32  	%r334, %r334, %r273;
	ld.global.u32 	%r274, [%rd6+196];
	xor.b32  	%r333, %r333, %r274;
$L__BB0_26:
	and.b32  	%r276, %r203, 1024;
	setp.eq.s32 	%p14, %r276, 0;
	@%p14 bra 	$L__BB0_28;
	ld.global.u32 	%r277, [%rd6+200];
	xor.b32  	%r337, %r337, %r277;
	ld.global.u32 	%r278, [%rd6+204];
	xor.b32  	%r336, %r336, %r278;
	ld.global.u32 	%r279, [%rd6+208];
	xor.b32  	%r335, %r335, %r279;
	ld.global.u32 	%r280, [%rd6+212];
	xor.b32  	%r334, %r334, %r280;
	ld.global.u32 	%r281, [%rd6+216];
	xor.b32  	%r333, %r333, %r281;
$L__BB0_28:
	and.b32  	%r283, %r203, 2048;
	setp.eq.s32 	%p15, %r283, 0;
	@%p15 bra 	$L__BB0_30;
	ld.global.u32 	%r284, [%rd6+220];
	xor.b32  	%r337, %r337, %r284;
	ld.global.u32 	%r285, [%rd6+224];
	xor.b32  	%r336, %r336, %r285;
	ld.global.u32 	%r286, [%rd6+228];
	xor.b32  	%r335, %r335, %r286;
	ld.global.u32 	%r287, [%rd6+232];
	xor.b32  	%r334, %r334, %r287;
	ld.global.u32 	%r288, [%rd6+236];
	xor.b32  	%r333, %r333, %r288;
$L__BB0_30:
	and.b32  	%r290, %r203, 4096;
	setp.eq.s32 	%p16, %r290, 0;
	@%p16 bra 	$L__BB0_32;
	ld.global.u32 	%r291, [%rd6+240];
	xor.b32  	%r337, %r337, %r291;
	ld.global.u32 	%r292, [%rd6+244];
	xor.b32  	%r336, %r336, %r292;
	ld.global.u32 	%r293, [%rd6+248];
	xor.b32  	%r335, %r335, %r293;
	ld.global.u32 	%r294, [%rd6+252];
	xor.b32  	%r334, %r334, %r294;
	ld.global.u32 	%r295, [%rd6+256];
	xor.b32  	%r333, %r333, %r295;
$L__BB0_32:
	and.b32  	%r297, %r203, 8192;
	setp.eq.s32 	%p17, %r297, 0;
	@%p17 bra 	$L__BB0_34;
	ld.global.u32 	%r298, [%rd6+260];
	xor.b32  	%r337, %r337, %r298;
	ld.global.u32 	%r299, [%rd6+264];
	xor.b32  	%r336, %r336, %r299;
	ld.global.u32 	%r300, [%rd6+268];
	xor.b32  	%r335, %r335, %r300;
	ld.global.u32 	%r301, [%rd6+272];
	xor.b32  	%r334, %r334, %r301;
	ld.global.u32 	%r302, [%rd6+276];
	xor.b32  	%r333, %r333, %r302;
$L__BB0_34:
	and.b32  	%r304, %r203, 16384;
	setp.eq.s32 	%p18, %r304, 0;
	@%p18 bra 	$L__BB0_36;
	ld.global.u32 	%r305, [%rd6+280];
	xor.b32  	%r337, %r337, %r305;
	ld.global.u32 	%r306, [%rd6+284];
	xor.b32  	%r336, %r336, %r306;
	ld.global.u32 	%r307, [%rd6+288];
	xor.b32  	%r335, %r335, %r307;
	ld.global.u32 	%r308, [%rd6+292];
	xor.b32  	%r334, %r334, %r308;
	ld.global.u32 	%r309, [%rd6+296];
	xor.b32  	%r333, %r333, %r309;
$L__BB0_36:
	and.b32  	%r311, %r203, 32768;
	setp.eq.s32 	%p19, %r311, 0;
	@%p19 bra 	$L__BB0_38;
	ld.global.u32 	%r312, [%rd6+300];
	xor.b32  	%r337, %r337, %r312;
	ld.global.u32 	%r313, [%rd6+304];
	xor.b32  	%r336, %r336, %r313;
	ld.global.u32 	%r314, [%rd6+308];
	xor.b32  	%r335, %r335, %r314;
	ld.global.u32 	%r315, [%rd6+312];
	xor.b32  	%r334, %r334, %r315;
	ld.global.u32 	%r316, [%rd6+316];
	xor.b32  	%r333, %r333, %r316;
$L__BB0_38:
	add.s32 	%r332, %r332, 16;
	setp.ne.s32 	%p20, %r332, 32;
	@%p20 bra 	$L__BB0_6;
	mad.lo.s32 	%r317, %r326, -31, %r11;
	add.s32 	%r326, %r317, 1;
	setp.ne.s32 	%p21, %r326, 5;
	@%p21 bra 	$L__BB0_5;
	st.global.u32 	[%rd2+4], %r337;
	st.global.u32 	[%rd2+8], %r336;
	st.global.u32 	[%rd2+12], %r335;
	st.global.u32 	[%rd2+16], %r334;
	st.global.u32 	[%rd2+20], %r333;
	add.s32 	%r320, %r320, 1;
	setp.lt.u32 	%p22, %r320, %r2;
	@%p22 bra 	$L__BB0_4;
$L__BB0_41:
	shr.u64 	%rd7, %rd18, 2;
	add.s32 	%r319, %r319, 1;
	setp.gt.u64 	%p23, %rd18, 3;
	mov.u64 	%rd18, %rd7;
	@%p23 bra 	$L__BB0_2;
$L__BB0_42:
	mov.b32 	%r318, 0;
	st.global.v2.u32 	[%rd2+24], {%r318, %r318};
	st.global.u32 	[%rd2+32], %r318;
	mov.b64 	%rd17, 0;
	st.global.u64 	[%rd2+40], %rd17;
	ret;

}
	// .globl	_Z15randomColouringP17curandStateXORWOWPiii
.visible .entry _Z15randomColouringP17curandStateXORWOWPiii(
	.param .u64 .ptr .align 1 _Z15randomColouringP17curandStateXORWOWPiii_param_0,
	.param .u64 .ptr .align 1 _Z15randomColouringP17curandStateXORWOWPiii_param_1,
	.param .u32 _Z15randomColouringP17curandStateXORWOWPiii_param_2,
	.param .u32 _Z15randomColouringP17curandStateXORWOWPiii_param_3
)
{
	.reg .b32 	%r<23>;
	.reg .b32 	%f<5>;
	.reg .b64 	%rd<9>;
	.reg .b64 	%fd<5>;

	ld.param.u64 	%rd1, [_Z15randomColouringP17curandStateXORWOWPiii_param_0];
	ld.param.u64 	%rd2, [_Z15randomColouringP17curandStateXORWOWPiii_param_1];
	ld.param.u32 	%r1, [_Z15randomColouringP17curandStateXORWOWPiii_param_3];
	cvta.to.global.u64 	%rd3, %rd2;
	cvta.to.global.u64 	%rd4, %rd1;
	mov.u32 	%r2, %ntid.x;
	mov.u32 	%r3, %ctaid.x;
	mov.u32 	%r4, %tid.x;
	mad.lo.s32 	%r5, %r2, %r3, %r4;
	mul.wide.s32 	%rd5, %r5, 48;
	add.s64 	%rd6, %rd4, %rd5;
	ld.global.v2.u32 	{%r6, %r7}, [%rd6];
	ld.global.v2.u32 	{%r8, %r9}, [%rd6+8];
	ld.global.v2.u32 	{%r10, %r11}, [%rd6+16];
	shr.u32 	%r12, %r7, 2;
	xor.b32  	%r13, %r12, %r7;
	shl.b32 	%r14, %r11, 4;
	shl.b32 	%r15, %r13, 1;
	xor.b32  	%r16, %r14, %r15;
	xor.b32  	%r17, %r16, %r11;
	xor.b32  	%r18, %r17, %r13;
	add.s32 	%r19, %r6, 362437;
	add.s32 	%r20, %r18, %r19;
	cvt.rn.f32.u32 	%f1, %r20;
	fma.rn.f32 	%f2, %f1, 0f2F800000, 0f2F000000;
	st.global.v2.u32 	[%rd6], {%r19, %r8};
	st.global.v2.u32 	[%rd6+8], {%r9, %r10};
	st.global.v2.u32 	[%rd6+16], {%r11, %r18};
	add.s32 	%r21, %r1, -1;
	cvt.rn.f64.s32 	%fd1, %r21;
	add.f64 	%fd2, %fd1, 0d3FEFFFFDE7210BE9;
	cvt.f64.f32 	%fd3, %f2;
	mul.f64 	%fd4, %fd2, %fd3;
	cvt.rn.f32.f64 	%f3, %fd4;
	add.f32 	%f4, %f3, 0f3F800000;
	cvt.rzi.s32.f32 	%r22, %f4;
	mul.wide.s32 	%rd7, %r5, 4;
	add.s64 	%rd8, %rd3, %rd7;
	st.global.u32 	[%rd8], %r22;
	ret;

}
	// .globl	_Z17conflictDetectionPiS_S_iiS_
.visible .entry _Z17conflictDetectionPiS_S_iiS_(
	.param .u64 .ptr .align 1 _Z17conflictDetectionPiS_S_iiS__param_0,
	.param .u64 .ptr .align 1 _Z17conflictDetectionPiS_S_iiS__param_1,
	.param .u64 .ptr .align 1 _Z17conflictDetectionPiS_S_iiS__param_2,
	.param .u32 _Z17conflictDetectionPiS_S_iiS__param_3,
	.param .u32 _Z17conflictDetectionPiS_S_iiS__param_4,
	.param .u64 .ptr .align 1 _Z17conflictDetectionPiS_S_iiS__param_5
)
{
	.reg .pred 	%p<27>;
	.reg .b32 	%r<63>;
	.reg .b64 	%rd<39>;

	ld.param.u64 	%rd12, [_Z17conflictDetectionPiS_S_iiS__param_0];
	ld.param.u64 	%rd13, [_Z17conflictDetectionPiS_S_iiS__param_1];
	ld.param.u64 	%rd14, [_Z17conflictDetectionPiS_S_iiS__param_2];
	ld.param.u32 	%r22, [_Z17conflictDetectionPiS_S_iiS__param_3];
	ld.param.u64 	%rd15, [_Z17conflictDetectionPiS_S_iiS__param_5];
	cvta.to.global.u64 	%rd1, %rd15;
	cvta.to.global.u64 	%rd2, %rd13;
	cvta.to.global.u64 	%rd3, %rd14;
	mov.u32 	%r23, %ntid.x;
	mov.u32 	%r24, %ctaid.x;
	mov.u32 	%r25, %tid.x;
	mad.lo.s32 	%r1, %r23, %r24, %r25;
	setp.ge.s32 	%p1, %r1, %r22;
	@%p1 bra 	$L__BB2_38;
	cvta.to.global.u64 	%rd16, %rd12;
	mul.wide.s32 	%rd17, %r1, 4;
	add.s64 	%rd18, %rd3, %rd17;
	ld.global.u32 	%r2, [%rd18];
	add.s64 	%rd19, %rd16, %rd17;
	ld.global.u32 	%r3, [%rd19];
	ld.global.u32 	%r4, [%rd19+4];
	setp.ge.s32 	%p2, %r3, %r4;
	@%p2 bra 	$L__BB2_38;
	add.s64 	%rd4, %rd1, %rd17;
	sub.s32 	%r26, %r4, %r3;
	and.b32  	%r5, %r26, 3;
	setp.eq.s32 	%p3, %r5, 0;
	mov.u32 	%r60, %r3;
	@%p3 bra 	$L__BB2_11;
	neg.s32 	%r58, %r5;
	mov.u32 	%r60, %r3;
$L__BB2_4:
	.pragma "nounroll";
	mul.wide.s32 	%rd21, %r60, 4;
	add.s64 	%rd22, %rd2, %rd21;
	ld.global.u32 	%r9, [%rd22];
	mul.wide.s32 	%rd23, %r9, 4;
	add.s64 	%rd24, %rd3, %rd23;
	ld.global.u32 	%r27, [%rd24+-4];
	setp.ne.s32 	%p4, %r27, %r2;
	@%p4 bra 	$L__BB2_10;
	add.s32 	%r28, %r9, -1;
	setp.lt.s32 	%p5, %r1, %r28;
	@%p5 bra 	$L__BB2_8;
	add.s64 	%rd5, %rd1, %rd23;
	ld.global.u32 	%r29, [%rd5+-4];
	setp.eq.s32 	%p6, %r29, 1;
	@%p6 bra 	$L__BB2_10;
	mov.b32 	%r30, 1;
	st.global.u32 	[%rd5+-4], %r30;
	bra.uni 	$L__BB2_10;
$L__BB2_8:
	ld.global.u32 	%r31, [%rd4];
	setp.eq.s32 	%p7, %r31, 1;
	@%p7 bra 	$L__BB2_10;
	mov.b32 	%r32, 1;
	st.global.u32 	[%rd4], %r32;
$L__BB2_10:
	add.s32 	%r60, %r60, 1;
	add.s32 	%r58, %r58, 1;
	setp.ne.s32 	%p8, %r58, 0;
	@%p8 bra 	$L__BB2_4;
$L__BB2_11:
	sub.s32 	%r33, %r3, %r4;
	setp.gt.u32 	%p9, %r33, -4;
	@%p9 bra 	$L__BB2_38;
	sub.s32 	%r61, %r60, %r4;
	add.s64 	%rd6, %rd2, 8;
$L__BB2_13:
	mul.wide.s32 	%rd26, %r60, 4;
	add.s64 	%rd7, %rd6, %rd26;
	ld.global.u32 	%r16, [%rd7+-8];
	mul.wide.s32 	%rd27, %r16, 4;
	add.s64 	%rd28, %rd3, %rd27;
	ld.global.u32 	%r34, [%rd28+-4];
	setp.ne.s32 	%p10, %r34, %r2;
	@%p10 bra 	$L__BB2_19;
	add.s32 	%r35, %r16, -1;
	setp.ge.s32 	%p11, %r1, %r35;
	@%p11 bra 	$L__BB2_17;
	ld.global.u32 	%r38, [%rd4];
	setp.eq.s32 	%p13, %r38, 1;
	@%p13 bra 	$L__BB2_19;
	mov.b32 	%r39, 1;
	st.global.u32 	[%rd4], %r39;
	bra.uni 	$L__BB2_19;
$L__BB2_17:
	add.s64 	%rd8, %rd1, %rd27;
	ld.global.u32 	%r36, [%rd8+-4];
	setp.eq.s32 	%p12, %r36, 1;
	@%p12 bra 	$L__BB2_19;
	mov.b32 	%r37, 1;
	st.global.u32 	[%rd8+-4], %r37;
$L__BB2_19:
	ld.global.u32 	%r17, [%rd7+-4];
	mul.wide.s32 	%rd30, %r17, 4;
	add.s64 	%rd31, %rd3, %rd30;
	ld.global.u32 	%r40, [%rd31+-4];
	setp.ne.s32 	%p14, %r40, %r2;
	@%p14 bra 	$L__BB2_25;
	add.s32 	%r41, %r17, -1;
	setp.lt.s32 	%p15, %r1, %r41;
	@%p15 bra 	$L__BB2_23;
	add.s64 	%rd9, %rd1, %rd30;
	ld.global.u32 	%r42, [%rd9+-4];
	setp.eq.s32 	%p16, %r42, 1;
	@%p16 bra 	$L__BB2_25;
	mov.b32 	%r43, 1;
	st.global.u32 	[%rd9+-4], %r43;
	bra.uni 	$L__BB2_25;
$L__BB2_23:
	ld.global.u32 	%r44, [%rd4];
	setp.eq.s32 	%p17, %r44, 1;
	@%p17 bra 	$L__BB2_25;
	mov.b32 	%r45, 1;
	st.global.u32 	[%rd4], %r45;
$L__BB2_25:
	ld.global.u32 	%r18, [%rd7];
	mul.wide.s32 	%rd33, %r18, 4;
	add.s64 	%rd34, %rd3, %rd33;
	ld.global.u32 	%r46, [%rd34+-4];
	setp.ne.s32 	%p18, %r46, %r2;
	@%p18 bra 	$L__BB2_31;
	add.s32 	%r47, %r18, -1;
	setp.lt.s32 	%p19, %r1, %r47;
	@%p19 bra 	$L__BB2_29;
	add.s64 	%rd10, %rd1, %rd33;
	ld.global.u32 	%r48, [%rd10+-4];
	setp.eq.s32 	%p20, %r48, 1;
	@%p20 bra 	$L__BB2_31;
	mov.b32 	%r49, 1;
	st.global.u32 	[%rd10+-4], %r49;
	bra.uni 	$L__BB2_31;
$L__BB2_29:
	ld.global.u32 	%r50, [%rd4];
	setp.eq.s32 	%p21, %r50, 1;
	@%p21 bra 	$L__BB2_31;
	mov.b32 	%r51, 1;
	st.global.u32 	[%rd4], %r51;
$L__BB2_31:
	ld.global.u32 	%r19, [%rd7+4];
	mul.wide.s32 	%rd36, %r19, 4;
	add.s64 	%rd37, %rd3, %rd36;
	ld.global.u32 	%r52, [%rd37+-4];
	setp.ne.s32 	%p22, %r52, %r2;
	@%p22 bra 	$L__BB2_37;
	add.s32 	%r53, %r19, -1;
	setp.lt.s32 	%p23, %r1, %r53;
	@%p23 bra 	$L__BB2_35;
	add.s64 	%rd11, %rd1, %rd36;
	ld.global.u32 	%r54, [%rd11+-4];
	setp.eq.s32 	%p24, %r54, 1;
	@%p24 bra 	$L__BB2_37;
	mov.b32 	%r55, 1;
	st.global.u32 	[%rd11+-4], %r55;
	bra.uni 	$L__BB2_37;
$L__BB2_35:
	ld.global.u32 	%r56, [%rd4];
	setp.eq.s32 	%p25, %r56, 1;
	@%p25 bra 	$L__BB2_37;
	mov.b32 	%r57, 1;
	st.global.u32 	[%rd4], %r57;
$L__BB2_37:
	add.s32 	%r60, %r60, 4;
	add.s32 	%r61, %r61, 4;
	setp.ne.s32 	%p26, %r61, 0;
	@%p26 bra 	$L__BB2_13;
$L__BB2_38:
	ret;

}
	// .globl	_Z10degreeCalcPiS_S_ii
.visible .entry _Z10degreeCalcPiS_S_ii(
	.param .u64 .ptr .align 1 _Z10degreeCalcPiS_S_ii_param_0,
	.param .u64 .ptr .align 1 _Z10degreeCalcPiS_S_ii_param_1,
	.param .u64 .ptr .align 1 _Z10degreeCalcPiS_S_ii_param_2,
	.param .u32 _Z10degreeCalcPiS_S_ii_param_3,
	.param .u32 _Z10degreeCalcPiS_S_ii_param_4
)
{
	.reg .pred 	%p<2>;
	.reg .b32 	%r<9>;
	.reg .b64 	%rd<8>;

	ld.param.u64 	%rd1, [_Z10degreeCalcPiS_S_ii_param_0];
	ld.param.u64 	%rd2, [_Z10degreeCalcPiS_S_ii_param_2];
	ld.param.u32 	%r2, [_Z10degreeCalcPiS_S_ii_param_3];
	mov.u32 	%r3, %ntid.x;
	mov.u32 	%r4, %ctaid.x;
	mov.u32 	%r5, %tid.x;
	mad.lo.s32 	%r1, %r3, %r4, %r5;
	setp.ge.s32 	%p1, %r1, %r2;
	@%p1 bra 	$L__BB3_2;
	cvta.to.global.u64 	%rd3, %rd1;
	cvta.to.global.u64 	%rd4, %rd2;
	mul.wide.s32 	%rd5, %r1, 4;
	add.s64 	%rd6, %rd3, %rd5;
	ld.global.u32 	%r6, [%rd6];
	ld.global.u32 	%r7, [%rd6+4];
	sub.s32 	%r8, %r7, %r6;
	add.s64 	%rd7, %rd4, %rd5;
	st.global.u32 	[%rd7], %r8;
$L__BB3_2:
	ret;

}
	// .globl	_ZN6thrust24THRUST_300001_SM_1000_NS8cuda_cub4core6detail13_kernel_agentINS1_8__reduce11ReduceAgentINS0_12zip_iteratorIN4cuda3std3__45tupleIJNS0_10device_ptrIiEENS0_17counting_iteratorIlNS0_11use_defaultESF_SF_EEEEEEEPNSB_IJilEEESJ_iNS1_9__extrema9arg_max_fIilNSA_4lessIiEEEEEEJSI_SK_iSP_EEEvDpT0_
.visible .entry _ZN6thrust24THRUST_300001_SM_1000_NS8cuda_cub4core6detail13_kernel_agentINS1_8__reduce11ReduceAgentINS0_12zip_iteratorIN4cuda3std3__45tupleIJNS0_10device_ptrIiEENS0_17counting_iteratorIlNS0_11use_defaultESF_SF_EEEEEEEPNSB_IJilEEESJ_iNS1_9__extrema9arg_max_fIilNSA_4lessIiEEEEEEJSI_SK_iSP_EEEvDpT0_(
	.param .align 8 .b8 _ZN6thrust24THRUST_300001_SM_1000_NS8cuda_cub4core6detail13_kernel_agentINS1_8__reduce11ReduceAgentINS0_12zip_iteratorIN4cuda3std3__45tupleIJNS0_10device_ptrIiEENS0_17counting_iteratorIlNS0_11use_defaultESF_SF_EEEEEEEPNSB_IJilEEESJ_iNS1_9__extrema9arg_max_fIilNSA_4lessIiEEEEEEJSI_SK_iSP_EEEvDpT0__param_0[16],
	.param .u64 .ptr .align 1 _ZN6thrust24THRUST_300001_SM_1000_NS8cuda_cub4core6detail13_kernel_agentINS1_8__reduce11ReduceAgentINS0_12zip_iteratorIN4cuda3std3__45tupleIJNS0_10device_ptrIiEENS0_17counting_iteratorIlNS0_11use_defaultESF_SF_EEEEEEEPNSB_IJilEEESJ_iNS1_9__extrema9arg_max_fIilNSA_4lessIiEEEEEEJSI_SK_iSP_EEEvDpT0__param_1,
	.param .u32 _ZN6thrust24THRUST_300001_SM_1000_NS8cuda_cub4core6detail13_kernel_agentINS1_8__reduce11ReduceAgentINS0_12zip_iteratorIN4cuda3std3__45tupleIJNS0_10device_ptrIiEENS0_17counting_iteratorIlNS0_11use_defaultESF_SF_EEEEEEEPNSB_IJilEEESJ_iNS1_9__extrema9arg_max_fIilNSA_4lessIiEEEEEEJSI_SK_iSP_EEEvDpT0__param_2,
	.param .align 1 .b8 _ZN6thrust24THRUST_300001_SM_1000_NS8cuda_cub4core6detail13_kernel_agentINS1_8__reduce11ReduceAgentINS0_12zip_iteratorIN4cuda3std3__45tupleIJNS0_10device_ptrIiEENS0_17counting_iteratorIlNS0_11use_defaultESF_SF_EEEEEEEPNSB_IJilEEESJ_iNS1_9__extrema9arg_max_fIilNSA_4lessIiEEEEEEJSI_SK_iSP_EEEvDpT0__param_3[1]
)
.maxntid 256
{
	.reg .pred 	%p<213>;
	.reg .b32 	%r<641>;
	.reg .b64 	%rd<305>;

	ld.param.u64 	%rd195, [_ZN6thrust24THRUST_300001_SM_1000_NS8cuda_cub4core6detail13_kernel_agentINS1_8__reduce11ReduceAgentINS0_12zip_iteratorIN4cuda3std3__45tupleIJNS0_10device_ptrIiEENS0_17counting_iteratorIlNS0_11use_defaultESF_SF_EEEEEEEPNSB_IJilEEESJ_iNS1_9__extrema9arg_max_fIilNSA_4lessIiEEEEEEJSI_SK_iSP_EEEvDpT0__param_0+8];
	ld.param.u64 	%rd194, [_ZN6thrust24THRUST_300001_SM_1000_NS8cuda_cub4core6detail13_kernel_agentINS1_8__reduce11ReduceAgentINS0_12zip_iteratorIN4cuda3std3__45tupleIJNS0_10device_ptrIiEENS0_17counting_iteratorIlNS0_11use_defaultESF_SF_EEEEEEEPNSB_IJilEEESJ_iNS1_9__extrema9arg_max_fIilNSA_4lessIiEEEEEEJSI_SK_iSP_EEEvDpT0__param_0];
	ld.param.u32 	%r205, [_ZN6thrust24THRUST_300001_SM_1000_NS8cuda_cub4core6detail13_kernel_agentINS1_8__reduce11ReduceAgentINS0_12zip_iteratorIN4cuda3std3__45tupleIJNS0_10device_ptrIiEENS0_17counting_iteratorIlNS0_11use_defaultESF_SF_EEEEEEEPNSB_IJilEEESJ_iNS1_9__extrema9arg_max_fIilNSA_4lessIiEEEEEEJSI_SK_iSP_EEEvDpT0__param_2];
	setp.eq.s32 	%p1, %r205, 0;
	@%p1 bra 	$L__BB4_206;
	cvta.to.global.u64 	%rd1, %rd194;
	setp.gt.s32 	%p2, %r205, 1279;
	@%p2 bra 	$L__BB4_122;
	mov.u32 	%r1, %tid.x;
	setp.ge.s32 	%p96, %r1, %r205;
	mov.b32 	%r580, 0;
	mov.b64 	%rd246, 0;
	mov.u32 	%r572, %r1;
	@%p96 bra 	$L__BB4_4;
	cvt.u64.u32 	%rd222, %r1;
	mul.wide.u32 	%rd223, %r1, 4;
	add.s64 	%rd224, %rd1, %rd223;
	add.s64 	%rd246, %rd195, %rd222;
	ld.global.u32 	%r580, [%rd224];
	add.s32 	%r572, %r1, 256;
$L__BB4_4:
	setp.ge.s32 	%p97, %r572, %r205;
	@%p97 bra 	$L__BB4_26;
	not.b32 	%r338, %r572;
	add.s32 	%r6, %r205, %r338;
	and.b32  	%r339, %r6, 768;
	setp.eq.s32 	%p98, %r339, 768;
	@%p98 bra 	$L__BB4_11;
	cvt.u64.u32 	%rd226, %r572;
	add.s64 	%rd237, %rd195, %rd226;
	mul.wide.u32 	%rd227, %r572, 4;
	add.s64 	%rd236, %rd1, %rd227;
	shr.u32 	%r340, %r6, 8;
	add.s32 	%r341, %r340, 1;
	and.b32  	%r342, %r341, 3;
	neg.s32 	%r568, %r342;
$L__BB4_7:
	.pragma "nounroll";
	mov.u64 	%rd9, %rd246;
	mov.u32 	%r10, %r580;
	ld.global.u32 	%r11, [%rd236];
	setp.lt.s32 	%p99, %r10, %r11;
	mov.u64 	%rd246, %rd237;
	mov.u32 	%r580, %r11;
	@%p99 bra 	$L__BB4_10;
	setp.lt.s32 	%p100, %r11, %r10;
	mov.u64 	%rd246, %rd9;
	mov.u32 	%r580, %r10;
	@%p100 bra 	$L__BB4_10;
	setp.lt.s64 	%p101, %rd9, %rd237;
	min.s64 	%rd246, %rd9, %rd237;
	selp.b32 	%r580, %r10, %r11, %p101;
$L__BB4_10:
	add.s32 	%r572, %r572, 256;
	add.s64 	%rd237, %rd237, 256;
	add.s64 	%rd236, %rd236, 1024;
	add.s32 	%r568, %r568, 1;
	setp.ne.s32 	%p102, %r568, 0;
	@%p102 bra 	$L__BB4_7;
$L__BB4_11:
	setp.lt.u32 	%p103, %r6, 768;
	@%p103 bra 	$L__BB4_26;
	add.s32 	%r575, %r572, 512;
$L__BB4_13:
	mov.u32 	%r20, %r575;
	add.s32 	%r343, %r20, -512;
	cvt.s64.s32 	%rd228, %r343;
	mul.wide.s32 	%rd229, %r343, 4;
	add.s64 	%rd17, %rd1, %rd229;
	add.s64 	%rd18, %rd195, %rd228;
	ld.global.u32 	%r22, [%rd17];
	setp.lt.s32 	%p104, %r580, %r22;
	mov.u64 	%rd243, %rd18;
	mov.u32 	%r577, %r22;
	@%p104 bra 	$L__BB4_16;
	setp.lt.s32 	%p105, %r22, %r580;
	mov.u64 	%rd243, %rd246;
	mov.u32 	%r577, %r580;
	@%p105 bra 	$L__BB4_16;
	setp.lt.s64 	%p106, %rd246, %rd18;
	min.s64 	%rd243, %rd246, %rd18;
	selp.b32 	%r577, %r580, %r22, %p106;
$L__BB4_16:
	add.s32 	%r344, %r20, -256;
	cvt.s64.s32 	%rd230, %r344;
	add.s64 	%rd21, %rd195, %rd230;
	ld.global.u32 	%r25, [%rd17+1024];
	setp.lt.s32 	%p107, %r577, %r25;
	mov.u64 	%rd244, %rd21;
	mov.u32 	%r578, %r25;
	@%p107 bra 	$L__BB4_19;
	setp.lt.s32 	%p108, %r25, %r577;
	mov.u64 	%rd244, %rd243;
	mov.u32 	%r578, %r577;
	@%p108 bra 	$L__BB4_19;
	setp.lt.s64 	%p109, %rd243, %rd21;
	min.s64 	%rd244, %rd243, %rd21;
	selp.b32 	%r578, %r577, %r25, %p109;
$L__BB4_19:
	cvt.s64.s32 	%rd231, %r20;
	add.s64 	%rd24, %rd195, %rd231;
	ld.global.u32 	%r28, [%rd17+2048];
	setp.lt.s32 	%p110, %r578, %r28;
	mov.u64 	%rd245, %rd24;
	mov.u32 	%r579, %r28;
	@%p110 bra 	$L__BB4_22;
	setp.lt.s32 	%p111, %r28, %r578;
	mov.u64 	%rd245, %rd244;
	mov.u32 	%r579, %r578;
	@%p111 bra 	$L__BB4_22;
	setp.lt.s64 	%p112, %rd244, %rd24;
	min.s64 	%rd245, %rd244, %rd24;
	selp.b32 	%r579, %r578, %r28, %p112;
$L__BB4_22:
	add.s32 	%r345, %r20, 256;
	cvt.s64.s32 	%rd232, %r345;
	add.s64 	%rd27, %rd195, %rd232;
	ld.global.u32 	%r31, [%rd17+3072];
	setp.lt.s32 	%p113, %r579, %r31;
	mov.u64 	%rd246, %rd27;
	mov.u32 	%r580, %r31;
	@%p113 bra 	$L__BB4_25;
	setp.lt.s32 	%p114, %r31, %r579;
	mov.u64 	%rd246, %rd245;
	mov.u32 	%r580, %r579;
	@%p114 bra 	$L__BB4_25;
	setp.lt.s64 	%p115, %rd245, %rd27;
	min.s64 	%rd246, %rd245, %rd27;
	selp.b32 	%r580, %r579, %r31, %p115;
$L__BB4_25:
	add.s32 	%r575, %r20, 1024;
	add.s32 	%r346, %r20, 512;
	setp.lt.s32 	%p116, %r346, %r205;
	@%p116 bra 	$L__BB4_13;
$L__BB4_26:
	setp.lt.s32 	%p117, %r205, 256;
	@%p117 bra 	$L__BB4_71;
	// begin inline asm
	mov.u32 %r460, %laneid;
	// end inline asm
	mov.b32 	%r478, 1;
	mov.b32 	%r479, 31;
	mov.b32 	%r480, -1;
	// begin inline asm
	shfl.sync.down.b32 %r461, %r580, %r478, %r479, %r480;
	// end inline asm
	// begin inline asm
	shfl.sync.down.b32 %r466, %r467, %r478, %r479, %r480;
	// end inline asm
	mov.b64 	{%r472, %r477}, %rd246;
	// begin inline asm
	shfl.sync.down.b32 %r471, %r472, %r478, %r479, %r480;
	// end inline asm
	// begin inline asm
	shfl.sync.down.b32 %r476, %r477, %r478, %r479, %r480;
	// end inline asm
	mov.b64 	%rd31, {%r471, %r476};
	setp.gt.s32 	%p169, %r460, 30;
	mov.u64 	%rd248, %rd246;
	mov.u32 	%r582, %r580;
	@%p169 bra 	$L__BB4_31;
	setp.lt.s32 	%p170, %r580, %r461;
	mov.u64 	%rd248, %rd31;
	mov.u32 	%r582, %r461;
	@%p170 bra 	$L__BB4_31;
	setp.lt.s32 	%p171, %r461, %r580;
	mov.u64 	%rd248, %rd246;
	mov.u32 	%r582, %r580;
	@%p171 bra 	$L__BB4_31;
	setp.lt.s64 	%p172, %rd246, %rd31;
	min.s64 	%rd248, %rd246, %rd31;
	selp.b32 	%r582, %r580, %r461, %p172;
$L__BB4_31:
	mov.b32 	%r498, 2;
	mov.b32 	%r499, 31;
	mov.b32 	%r500, -1;
	// begin inline asm
	shfl.sync.down.b32 %r481, %r582, %r498, %r499, %r500;
	// end inline asm
	// begin inline asm
	shfl.sync.down.b32 %r486, %r487, %r498, %r499, %r500;
	// end inline asm
	mov.b64 	{%r492, %r497}, %rd248;
	// begin inline asm
	shfl.sync.down.b32 %r491, %r492, %r498, %r499, %r500;
	// end inline asm
	// begin inline asm
	shfl.sync.down.b32 %r496, %r497, %r498, %r499, %r500;
	// end inline asm
	mov.b64 	%rd34, {%r491, %r496};
	setp.gt.s32 	%p173, %r460, 29;
	mov.u64 	%rd249, %rd248;
	mov.u32 	%r583, %r582;
	@%p173 bra 	$L__BB4_35;
	setp.lt.s32 	%p174, %r582, %r481;
	mov.u64 	%rd249, %rd34;
	mov.u32 	%r583, %r481;
	@%p174 bra 	$L__BB4_35;
	setp.lt.s32 	%p175, %r481, %r582;
	mov.u64 	%rd249, %rd248;
	mov.u32 	%r583, %r582;
	@%p175 bra 	$L__BB4_35;
	setp.lt.s64 	%p176, %rd248, %rd34;
	min.s64 	%rd249, %rd248, %rd34;
	selp.b32 	%r583, %r582, %r481, %p176;
$L__BB4_35:
	mov.b32 	%r518, 4;
	mov.b32 	%r519, 31;
	mov.b32 	%r520, -1;
	// begin inline asm
	shfl.sync.down.b32 %r501, %r583, %r518, %r519, %r520;
	// end inline asm
	// begin inline asm
	shfl.sync.down.b32 %r506, %r507, %r518, %r519, %r520;
	// end inline asm
	mov.b64 	{%r512, %r517}, %rd249;
	// begin inline asm
	shfl.sync.down.b32 %r511, %r512, %r518, %r519, %r520;
	// end inline asm
	// begin inline asm
	shfl.sync.down.b32 %r516, %r517, %r518, %r519, %r520;
	// end inline asm
	mov.b64 	%rd37, {%r511, %r516};
	setp.gt.s32 	%p177, %r460, 27;
	mov.u64 	%rd250, %rd249;
	mov.u32 	%r584, %r583;
	@%p177 bra 	$L__BB4_39;
	setp.lt.s32 	%p178, %r583, %r501;
	mov.u64 	%rd250, %rd37;
	mov.u32 	%r584, %r501;
	@%p178 bra 	$L__BB4_39;
	setp.lt.s32 	%p179, %r501, %r583;
	mov.u64 	%rd250, %rd249;
	mov.u32 	%r584, %r583;
	@%p179 bra 	$L__BB4_39;
	setp.lt.s64 	%p180, %rd249, %rd37;
	min.s64 	%rd250, %rd249, %rd37;
	selp.b32 	%r584, %r583, %r501, %p180;
$L__BB4_39:
	mov.b32 	%r538, 8;
	mov.b32 	%r539, 31;
	mov.b32 	%r540, -1;
	// begin inline asm
	shfl.sync.down.b32 %r521, %r584, %r538, %r539, %r540;
	// end inline asm
	// begin inline asm
	shfl.sync.down.b32 %r526, %r527, %r538, %r539, %r540;
	// end inline asm
	mov.b64 	{%r532, %r537}, %rd250;
	// begin inline asm
	shfl.sync.down.b32 %r531, %r532, %r538, %r539, %r540;
	// end inline asm
	// begin inline asm
	shfl.sync.down.b32 %r536, %r537, %r538, %r539, %r540;
	// end inline asm
	mov.b64 	%rd40, {%r531, %r536};
	setp.gt.s32 	%p181, %r460, 23;
	mov.u64 	%rd251, %rd250;
	mov.u32 	%r585, %r584;
	@%p181 bra 	$L__BB4_43;
	setp.lt.s32 	%p182, %r584, %r521;
	mov.u64 	%rd251, %rd40;
	mov.u32 	%r585, %r521;
	@%p182 bra 	$L__BB4_43;
	setp.lt.s32 	%p183, %r521, %r584;
	mov.u64 	%rd251, %rd250;
	mov.u32 	%r585, %r584;
	@%p183 bra 	$L__BB4_43;
	setp.lt.s64 	%p184, %rd250, %rd40;
	min.s64 	%rd251, %rd250, %rd40;
	selp.b32 	%r585, %r584, %r521, %p184;
$L__BB4_43:
	mov.b32 	%r558, 16;
	mov.b32 	%r559, 31;
	mov.b32 	%r560, -1;
	// begin inline asm
	shfl.sync.down.b32 %r541, %r585, %r558, %r559, %r560;
	// end inline asm
	// begin inline asm
	shfl.sync.down.b32 %r546, %r547, %r558, %r559, %r560;
	// end inline asm
	mov.b64 	{%r552, %r557}, %rd251;
	// begin inline asm
	shfl.sync.down.b32 %r551, %r552, %r558, %r559, %r560;
	// end inline asm
	// begin inline asm
	shfl.sync.down.b32 %r556, %r557, %r558, %r559, %r560;
	// end inline asm
	mov.b64 	%rd43, {%r551, %r556};
	setp.gt.s32 	%p185, %r460, 15;
	mov.u64 	%rd304, %rd251;
	mov.u32 	%r640, %r585;
	@%p185 bra 	$L__BB4_47;
	setp.lt.s32 	%p186, %r585, %r541;
	mov.u64 	%rd304, %rd43;
	mov.u32 	%r640, %r541;
	@%p186 bra 	$L__BB4_47;
	setp.lt.s32 	%p187, %r541, %r585;
	mov.u64 	%rd304, %rd251;
	mov.u32 	%r640, %r585;
	@%p187 bra 	$L__BB4_47;
	setp.lt.s64 	%p188, %rd251, %rd43;
	min.s64 	%rd304, %rd251, %rd43;
	selp.b32 	%r640, %r585, %r541, %p188;
$L__BB4_47:
	setp.ne.s32 	%p189, %r460, 0;
	@%p189 bra 	$L__BB4_49;
	shr.u32 	%r561, %r1, 1;
	and.b32  	%r562, %r561, 496;
	mov.u32 	%r563, _ZN6thrust24THRUST_300001_SM_1000_NS8cuda_cub4core6detail5shmemE;
	add.s32 	%r564, %r563, %r562;
	st.shared.u32 	[%r564+8], %r640;
	st.shared.u64 	[%r564+16], %rd304;
$L__BB4_49:
	bar.sync 	0;
	setp.ne.s32 	%p190, %r1, 0;
	@%p190 bra 	$L__BB4_204;
	ld.shared.u32 	%r52, [_ZN6thrust24THRUST_300001_SM_1000_NS8cuda_cub4core6detail5shmemE+24];
	ld.shared.u64 	%rd46, [_ZN6thrust24THRUST_300001_SM_1000_NS8cuda_cub4core6detail5shmemE+32];
	setp.lt.s32 	%p191, %r640, %r52;
	mov.u64 	%rd253, %rd46;
	mov.u32 	%r587, %r52;
	@%p191 bra 	$L__BB4_53;
	setp.lt.s32 	%p192, %r52, %r640;
	mov.u64 	%rd253, %rd304;
	mov.u32 	%r587, %r640;
	@%p192 bra 	$L__BB4_53;
	setp.lt.s64 	%p193, %rd304, %rd46;
	min.s64 	%rd253, %rd304, %rd46;
	selp.b32 	%r587, %r640, %r52, %p193;
$L__BB4_53:
	ld.shared.u32 	%r55, [_ZN6thrust24THRUST_300001_SM_1000_NS8cuda_cub4core6detail5shmemE+40];
	ld.shared.u64 	%rd49, [_ZN6thrust24THRUST_300001_SM_1000_NS8cuda_cub4core6detail5shmemE+48];
	setp.lt.s32 	%p194, %r587, %r55;
	mov.u64 	%rd254, %rd49;
	mov.u32 	%r588, %r55;
	@%p194 bra 	$L__BB4_56;
	setp.lt.s32 	%p195, %r55, %r587;
	mov.u64 	%rd254, %rd253;
	mov.u32 	%r588, %r587;
	@%p195 bra 	$L__BB4_56;
	setp.lt.s64 	%p196, %rd253, %rd49;
	min.s64 	%rd254, %rd253, %rd49;
	selp.b32 	%r588, %r587, %r55, %p196;
$L__BB4_56:
	ld.shared.u32 	%r58, [_ZN6thrust24THRUST_300001_SM_1000_NS8cuda_cub4core6detail5shmemE+56];
	ld.shared.u64 	%rd52, [_ZN6thrust24THRUST_300001_SM_1000_NS8cuda_cub4core6detail5shmemE+64];
	setp.lt.s32 	%p197, %r588, %r58;
	mov.u64 	%rd255, %rd52;
	mov.u32 	%r589, %r58;
	@%p197 bra 	$L__BB4_59;
	setp.lt.s32 	%p198, %r58, %r588;
	mov.u64 	%rd255, %rd254;
	mov.u32 	%r589, %r588;
	@%p198 bra 	$L__BB4_59;
	setp.lt.s64 	%p199, %rd254, %rd52;
	min.s64 	%rd255, %rd254, %rd52;
	selp.b32 	%r589, %r588, %r58, %p199;
$L__BB4_59:
	ld.shared.u32 	%r61, [_ZN6thrust24THRUST_300001_SM_1000_NS8cuda_cub4core6detail5shmemE+72];
	ld.shared.u64 	%rd55, [_ZN6thrust24THRUST_300001_SM_1000_NS8cuda_cub4core6detail5shmemE+80];
	setp.lt.s32 	%p200, %r589, %r61;
	mov.u64 	%rd256, %rd55;
	mov.u32 	%r590, %r61;
	@%p200 bra 	$L__BB4_62;
	setp.lt.s32 	%p201, %r61, %r589;
	mov.u64 	%rd256, %rd255;
	mov.u32 	%r590, %r589;
	@%p201 bra 	$L__BB4_62;
	setp.lt.s64 	%p202, %rd255, %rd55;
	min.s64 	%rd256, %rd255, %rd55;
	selp.b32 	%r590, %r589, %r61, %p202;
$L__BB4_62:
	ld.shared.u32 	%r64, [_ZN6thrust24THRUST_300001_SM_1000_NS8cuda_cub4core6detail5shmemE+88];
	ld.shared.u64 	%rd58, [_ZN6thrust24THRUST_300001_SM_1000_NS8cuda_cub4core6detail5shmemE+96];
	setp.lt.s32 	%p203, %r590, %r64;
	mov.u64 	%rd257, %rd58;
	mov.u32 	%r591, %r64;
	@%p203 bra 	$L__BB4_65;
	setp.lt.s32 	%p204, %r64, %r590;
	mov.u64 	%rd257, %rd256;
	mov.u32 	%r591, %r590;
	@%p204 bra 	$L__BB4_65;
	setp.lt.s64 	%p205, %rd256, %rd58;
	min.s64 	%rd257, %rd256, %rd58;
	selp.b32 	%r591, %r590, %r64, %p205;
$L__BB4_65:
	ld.shared.u32 	%r67, [_ZN6thrust24THRUST_300001_SM_1000_NS8cuda_cub4core6detail5shmemE+104];
	ld.shared.u64 	%rd61, [_ZN6thrust24THRUST_300001_SM_1000_NS8cuda_cub4core6detail5shmemE+112];
	setp.lt.s32 	%p206, %r591, %r67;
	mov.u64 	%rd258, %rd61;
	mov.u32 	%r592, %r67;
	@%p206 bra 	$L__BB4_68;
	setp.lt.s32 	%p207, %r67, %r591;
	mov.u64 	%rd258, %rd257;
	mov.u32 	%r592, %r591;
	@%p207 bra 	$L__BB4_68;
	setp.lt.s64 	%p208, %rd257, %rd61;
	min.s64 	%rd258, %rd257, %rd61;
	selp.b32 	%r592, %r591, %r67, %p208;
$L__BB4_68:
	ld.shared.u32 	%r70, [_ZN6thrust24THRUST_300001_SM_1000_NS8cuda_cub4core6detail5shmemE+120];
	ld.shared.u64 	%rd64, [_ZN6thrust24THRUST_300001_SM_1000_NS8cuda_cub4core6detail5shmemE+128];
	setp.lt.s32 	%p209, %r592, %r70;
	mov.u32 	%r640, %r70;
	mov.u64 	%rd304, %rd64;
	@%p209 bra 	$L__BB4_204;
	setp.lt.s32 	%p210, %r70, %r592;
	mov.u32 	%r640, %r592;
	mov.u64 	%rd304, %rd258;
	@%p210 bra 	$L__BB4_204;
	setp.lt.s64 	%p211, %rd258, %rd64;
	min.s64 	%rd304, %rd258, %rd64;
	selp.b32 	%r640, %r592, %r70, %p211;
	bra.uni 	$L__BB4_204;
$L__BB4_71:
	// begin inline asm
	mov.u32 %r347, %laneid;
	// end inline asm
	and.b32  	%r368, %r1, 992;
	add.s32 	%r369, %r368, 32;
	setp.gt.s32 	%p118, %r369, %r205;
	not.b32 	%r370, %r368;
	add.s32 	%r371, %r205, %r370;
	selp.b32 	%r366, %r371, 31, %p118;
	mov.b32 	%r365, 1;
	mov.b32 	%r367, -1;
	// begin inline asm
	shfl.sync.down.b32 %r348, %r580, %r365, %r366, %r367;
	// end inline asm
	// begin inline asm
	shfl.sync.down.b32 %r353, %r354, %r365, %r366, %r367;
	// end inline asm
	mov.b64 	{%r359, %r364}, %rd246;
	// begin inline asm
	shfl.sync.down.b32 %r358, %r359, %r365, %r366, %r367;
	// end inline asm
	// begin inline asm
	shfl.sync.down.b32 %r363, %r364, %r365, %r366, %r367;
	// end inline asm
	mov.b64 	%rd66, {%r358, %r363};
	setp.ge.s32 	%p119, %r347, %r366;
	mov.u32 	%r593, %r580;
	mov.u64 	%rd259, %rd246;
	@%p119 bra 	$L__BB4_75;
	setp.lt.s32 	%p120, %r580, %r348;
	mov.u32 	%r593, %r348;
	mov.u64 	%rd259, %rd66;
	@%p120 bra 	$L__BB4_75;
	setp.lt.s32 	%p121, %r348, %r580;
	mov.u32 	%r593, %r580;
	mov.u64 	%rd259, %rd246;
	@%p121 bra 	$L__BB4_75;
	setp.lt.s64 	%p122, %rd246, %rd66;
	selp.b32 	%r593, %r580, %r348, %p122;
	min.s64 	%rd259, %rd246, %rd66;
$L__BB4_75:
	mov.b32 	%r389, 2;
	mov.b32 	%r391, -1;
	// begin inline asm
	shfl.sync.down.b32 %r372, %r593, %r389, %r366, %r391;
	// end inline asm
	// begin inline asm
	shfl.sync.down.b32 %r377, %r378, %r389, %r366, %r391;
	// end inline asm
	mov.b64 	{%r383, %r388}, %rd259;
	// begin inline asm
	shfl.sync.down.b32 %r382, %r383, %r389, %r366, %r391;
	// end inline asm
	// begin inline asm
	shfl.sync.down.b32 %r387, %r388, %r389, %r366, %r391;
	// end inline asm
	mov.b64 	%rd69, {%r382, %r387};
	add.s32 	%r392, %r347, 2;
	setp.gt.s32 	%p123, %r392, %r366;
	mov.u32 	%r594, %r593;
	mov.u64 	%rd260, %rd259;
	@%p123 bra 	$L__BB4_79;
	setp.lt.s32 	%p124, %r593, %r372;
	mov.u32 	%r594, %r372;
	mov.u64 	%rd260, %rd69;
	@%p124 bra 	$L__BB4_79;
	setp.lt.s32 	%p125, %r372, %r593;
	mov.u32 	%r594, %r593;
	mov.u64 	%rd260, %rd259;
	@%p125 bra 	$L__BB4_79;
	setp.lt.s64 	%p126, %rd259, %rd69;
	selp.b32 	%r594, %r593, %r372, %p126;
	min.s64 	%rd260, %rd259, %rd69;
$L__BB4_79:
	mov.b32 	%r410, 4;
	mov.b32 	%r412, -1;
	// begin inline asm
	shfl.sync.down.b32 %r393, %r594, %r410, %r366, %r412;
	// end inline asm
	// begin inline asm
	shfl.sync.down.b32 %r398, %r399, %r410, %r366, %r412;
	// end inline asm
	mov.b64 	{%r404, %r409}, %rd260;
	// begin inline asm
	shfl.sync.down.b32 %r403, %r404, %r410, %r366, %r412;
	// end inline asm
	// begin inline asm
	shfl.sync.down.b32 %r408, %r409, %r410, %r366, %r412;
	// end inline asm
	mov.b64 	%rd72, {%r403, %r408};
	add.s32 	%r413, %r347, 4;
	setp.gt.s32 	%p127, %r413, %r366;
	mov.u32 	%r595, %r594;
	mov.u64 	%rd261, %rd260;
	@%p127 bra 	$L__BB4_83;
	setp.lt.s32 	%p128, %r594, %r393;
	mov.u32 	%r595, %r393;
	mov.u64 	%rd261, %rd72;
	@%p128 bra 	$L__BB4_83;
	setp.lt.s32 	%p129, %r393, %r594;
	mov.u32 	%r595, %r594;
	mov.u64 	%rd261, %rd260;
	@%p129 bra 	$L__BB4_83;
	setp.lt.s64 	%p130, %rd260, %rd72;
	selp.b32 	%r595, %r594, %r393, %p130;
	min.s64 	%rd261, %rd260, %rd72;
$L__BB4_83:
	mov.b32 	%r431, 8;
	mov.b32 	%r433, -1;
	// begin inline asm
	shfl.sync.down.b32 %r414, %r595, %r431, %r366, %r433;
	// end inline asm
	// begin inline asm
	shfl.sync.down.b32 %r419, %r420, %r431, %r366, %r433;
	// end inline asm
	mov.b64 	{%r425, %r430}, %rd261;
	// begin inline asm
	shfl.sync.down.b32 %r424, %r425, %r431, %r366, %r433;
	// end inline asm
	// begin inline asm
	shfl.sync.down.b32 %r429, %r430, %r431, %r366, %r433;
	// end inline asm
	mov.b64 	%rd75, {%r424, %r429};
	add.s32 	%r434, %r347, 8;
	setp.gt.s32 	%p131, %r434, %r366;
	mov.u32 	%r596, %r595;
	mov.u64 	%rd262, %rd261;
	@%p131 bra 	$L__BB4_87;
	setp.lt.s32 	%p132, %r595, %r414;
	mov.u32 	%r596, %r414;
	mov.u64 	%rd262, %rd75;
	@%p132 bra 	$L__BB4_87;
	setp.lt.s32 	%p133, %r414, %r595;
	mov.u32 	%r596, %r595;
	mov.u64 	%rd262, %rd261;
	@%p133 bra 	$L__BB4_87;
	setp.lt.s64 	%p134, %rd261, %rd75;
	selp.b32 	%r596, %r595, %r414, %p134;
	min.s64 	%rd262, %rd261, %rd75;
$L__BB4_87:
	mov.b32 	%r452, 16;
	mov.b32 	%r454, -1;
	// begin inline asm
	shfl.sync.down.b32 %r435, %r596, %r452, %r366, %r454;
	// end inline asm
	// begin inline asm
	shfl.sync.down.b32 %r440, %r441, %r452, %r366, %r454;
	// end inline asm
	mov.b64 	{%r446, %r451}, %rd262;
	// begin inline asm
	shfl.sync.down.b32 %r445, %r446, %r452, %r366, %r454;
	// end inline asm
	// begin inline asm
	shfl.sync.down.b32 %r450, %r451, %r452, %r366, %r454;
	// end inline asm
	mov.b64 	%rd78, {%r445, %r450};
	add.s32 	%r455, %r347, 16;
	setp.gt.s32 	%p135, %r455, %r366;
	mov.u32 	%r640, %r596;
	mov.u64 	%rd304, %rd262;
	@%p135 bra 	$L__BB4_91;
	setp.lt.s32 	%p136, %r596, %r435;
	mov.u32 	%r640, %r435;
	mov.u64 	%rd304, %rd78;
	@%p136 bra 	$L__BB4_91;
	setp.lt.s32 	%p137, %r435, %r596;
	mov.u32 	%r640, %r596;
	mov.u64 	%rd304, %rd262;
	@%p137 bra 	$L__BB4_91;
	setp.lt.s64 	%p138, %rd262, %rd78;
	selp.b32 	%r640, %r596, %r435, %p138;
	min.s64 	%rd304, %rd262, %rd78;
$L__BB4_91:
	setp.ne.s32 	%p139, %r347, 0;
	@%p139 bra 	$L__BB4_93;
	shr.u32 	%r456, %r1, 1;
	and.b32  	%r457, %r456, 496;
	mov.u32 	%r458, _ZN6thrust24THRUST_300001_SM_1000_NS8cuda_cub4core6detail5shmemE;
	add.s32 	%r459, %r458, %r457;
	st.shared.u32 	[%r459+8], %r640;
	st.shared.u64 	[%r459+16], %rd304;
$L__BB4_93:
	bar.sync 	0;
	setp.ne.s32 	%p140, %r1, 0;
	@%p140 bra 	$L__BB4_204;
	setp.lt.s32 	%p141, %r205, 33;
	mov.u32 	%r598, %r640;
	mov.u64 	%rd264, %rd304;
	@%p141 bra 	$L__BB4_98;
	ld.shared.u32 	%r89, [_ZN6thrust24THRUST_300001_SM_1000_NS8cuda_cub4core6detail5shmemE+24];
	ld.shared.u64 	%rd81, [_ZN6thrust24THRUST_300001_SM_1000_NS8cuda_cub4core6detail5shmemE+32];
	setp.lt.s32 	%p142, %r640, %r89;
	mov.u32 	%r598, %r89;
	mov.u64 	%rd264, %rd81;
	@%p142 bra 	$L__BB4_98;
	setp.lt.s32 	%p143, %r89, %r640;
	mov.u32 	%r598, %r640;
	mov.u64 	%rd264, %rd304;
	@%p143 bra 	$L__BB4_98;
	setp.lt.s64 	%p144, %rd304, %rd81;
	selp.b32 	%r598, %r640, %r89, %p144;
	min.s64 	%rd264, %rd304, %rd81;
$L__BB4_98:
	setp.lt.s32 	%p145, %r205, 65;
	mov.u32 	%r599, %r598;
	mov.u64 	%rd265, %rd264;
	@%p145 bra 	$L__BB4_102;
	ld.shared.u32 	%r92, [_ZN6thrust24THRUST_300001_SM_1000_NS8cuda_cub4core6detail5shmemE+40];
	ld.shared.u64 	%rd84, [_ZN6thrust24THRUST_300001_SM_1000_NS8cuda_cub4core6detail5shmemE+48];
	setp.lt.s32 	%p146, %r598, %r92;
	mov.u32 	%r599, %r92;
	mov.u64 	%rd265, %rd84;
	@%p146 bra 	$L__BB4_102;
	setp.lt.s32 	%p147, %r92, %r598;
	mov.u32 	%r599, %r598;
	mov.u64 	%rd265, %rd264;
	@%p147 bra 	$L__BB4_102;
	setp.lt.s64 	%p148, %rd264, %rd84;
	selp.b32 	%r599, %r598, %r92, %p148;
	min.s64 	%rd265, %rd264, %rd84;
$L__BB4_102:
	setp.lt.s32 	%p149, %r205, 97;
	mov.u32 	%r600, %r599;
	mov.u64 	%rd266, %rd265;
	@%p149 bra 	$L__BB4_106;
	ld.shared.u32 	%r95, [_ZN6thrust24THRUST_300001_SM_1000_NS8cuda_cub4core6detail5shmemE+56];
	ld.shared.u64 	%rd87, [_ZN6thrust24THRUST_300001_SM_1000_NS8cuda_cub4core6detail5shmemE+64];
	setp.lt.s32 	%p150, %r599, %r95;
	mov.u32 	%r600, %r95;
	mov.u64 	%rd266, %rd87;
	@%p150 bra 	$L__BB4_106;
	setp.lt.s32 	%p151, %r95, %r599;
	mov.u32 	%r600, %r599;
	mov.u64 	%rd266, %rd265;
	@%p151 bra 	$L__BB4_106;
	setp.lt.s64 	%p152, %rd265, %rd87;
	selp.b32 	%r600, %r599, %r95, %p152;
	min.s64 	%rd266, %rd265, %rd87;
$L__BB4_106:
	setp.lt.s32 	%p153, %r205, 129;
	mov.u32 	%r601, %r600;
	mov.u64 	%rd267, %rd266;
	@%p153 bra 	$L__BB4_110;
	ld.shared.u32 	%r98, [_ZN6thrust24THRUST_300001_SM_1000_NS8cuda_cub4core6detail5shmemE+72];
	ld.shared.u64 	%rd90, [_ZN6thrust24THRUST_300001_SM_1000_NS8cuda_cub4core6detail5shmemE+80];
	setp.lt.s32 	%p154, %r600, %r98;
	mov.u32 	%r601, %r98;
	mov.u64 	%rd267, %rd90;
	@%p154 bra 	$L__BB4_110;
	setp.lt.s32 	%p155, %r98, %r600;
	mov.u32 	%r601, %r600;
	mov.u64 	%rd267, %rd266;
	@%p155 bra 	$L__BB4_110;
	setp.lt.s64 	%p156, %rd266, %rd90;
	selp.b32 	%r601, %r600, %r98, %p156;
	min.s64 	%rd267, %rd266, %rd90;
$L__BB4_110:
	setp.lt.s32 	%p157, %r205, 161;
	mov.u32 	%r602, %r601;
	mov.u64 	%rd268, %rd267;
	@%p157 bra 	$L__BB4_114;
	ld.shared.u32 	%r101, [_ZN6thrust24THRUST_300001_SM_1000_NS8cuda_cub4core6detail5shmemE+88];
	ld.shared.u64 	%rd93, [_ZN6thrust24THRUST_300001_SM_1000_NS8cuda_cub4core6detail5shmemE+96];
	setp.lt.s32 	%p158, %r601, %r101;
	mov.u32 	%r602, %r101;
	mov.u64 	%rd268, %rd93;
	@%p158 bra 	$L__BB4_114;
	setp.lt.s32 	%p159, %r101, %r601;
	mov.u32 	%r602, %r601;
	mov.u64 	%rd268, %rd267;
	@%p159 bra 	$L__BB4_114;
	setp.lt.s64 	%p160, %rd267, %rd93;
	selp.b32 	%r602, %r601, %r101, %p160;
	min.s64 	%rd268, %rd267, %rd93;
$L__BB4_114:
	setp.lt.s32 	%p161, %r205, 193;
	mov.u32 	%r603, %r602;
	mov.u64 	%rd269, %rd268;
	@%p161 bra 	$L__BB4_118;
	ld.shared.u32 	%r104, [_ZN6thrust24THRUST_300001_SM_1000_NS8cuda_cub4core6detail5shmemE+104];
	ld.shared.u64 	%rd96, [_ZN6thrust24THRUST_300001_SM_1000_NS8cuda_cub4core6detail5shmemE+112];
	setp.lt.s32 	%p162, %r602, %r104;
	mov.u32 	%r603, %r104;
	mov.u64 	%rd269, %rd96;
	@%p162 bra 	$L__BB4_118;
	setp.lt.s32 	%p163, %r104, %r602;
	mov.u32 	%r603, %r602;
	mov.u64 	%rd269, %rd268;
	@%p163 bra 	$L__BB4_118;
	setp.lt.s64 	%p164, %rd268, %rd96;
	selp.b32 	%r603, %r602, %r104, %p164;
	min.s64 	%rd269, %rd268, %rd96;
$L__BB4_118:
	setp.lt.s32 	%p165, %r205, 225;
	mov.u32 	%r640, %r603;
	mov.u64 	%rd304, %rd269;
	@%p165 bra 	$L__BB4_204;
	ld.shared.u32 	%r107, [_ZN6thrust24THRUST_300001_SM_1000_NS8cuda_cub4core6detail5shmemE+120];
	ld.shared.u64 	%rd99, [_ZN6thrust24THRUST_300001_SM_1000_NS8cuda_cub4core6detail5shmemE+128];
	setp.lt.s32 	%p166, %r603, %r107;
	mov.u32 	%r640, %r107;
	mov.u64 	%rd304, %rd99;
	@%p166 bra 	$L__BB4_204;
	setp.lt.s32 	%p167, %r107, %r603;
	mov.u32 	%r640, %r603;
	mov.u64 	%rd304, %rd269;
	@%p167 bra 	$L__BB4_204;
	setp.lt.s64 	%p168, %rd269, %rd99;
	selp.b32 	%r640, %r603, %r107, %p168;
	min.s64 	%rd304, %rd269, %rd99;
	bra.uni 	$L__BB4_204;
$L__BB4_122:
	mov.u32 	%r109, %tid.x;
	cvt.u64.u32 	%rd101, %r109;
	mul.wide.u32 	%rd197, %r109, 4;
	add.s64 	%rd102, %rd1, %rd197;
	ld.global.u32 	%r206, [%rd102];
	add.s32 	%r207, %r109, 256;
	cvt.u64.u32 	%rd198, %r207;
	ld.global.u32 	%r208, [%rd102+1024];
	add.s32 	%r209, %r109, 512;
	cvt.u64.u32 	%rd199, %r209;
	ld.global.u32 	%r210, [%rd102+2048];
	add.s32 	%r211, %r109, 768;
	cvt.u64.u32 	%rd200, %r211;
	ld.global.u32 	%r212, [%rd102+3072];
	or.b32  	%r213, %r109, 1024;
	cvt.u64.u32 	%rd103, %r213;
	add.s64 	%rd291, %rd195, %rd103;
	ld.global.u32 	%r627, [%rd102+4096];
	setp.lt.s32 	%p3, %r206, %r208;
	max.s32 	%r214, %r206, %r208;
	selp.b64 	%rd201, %rd198, %rd101, %p3;
	setp.lt.s32 	%p4, %r214, %r210;
	max.s32 	%r215, %r214, %r210;
	selp.b64 	%rd202, %rd199, %rd201, %p4;
	setp.lt.s32 	%p5, %r215, %r212;
	max.s32 	%r111, %r215, %r212;
	selp.b64 	%rd105, %rd200, %rd202, %p5;
	setp.lt.s32 	%p6, %r111, %r627;
	@%p6 bra 	$L__BB4_124;
	setp.lt.s32 	%p7, %r627, %r111;
	setp.lt.u64 	%p8, %rd105, %rd103;
	or.pred  	%p9, %p7, %p8;
	selp.b32 	%r627, %r111, %r627, %p9;
	add.s64 	%rd203, %rd195, %rd105;
	selp.b64 	%rd291, %rd203, %rd291, %p9;
$L__BB4_124:
	setp.lt.u32 	%p10, %r205, 2560;
	mov.b32 	%r613, 1280;
	@%p10 bra 	$L__BB4_137;
	mov.b32 	%r605, 1280;
	mov.u32 	%r606, %r627;
	mov.u64 	%rd271, %rd291;
$L__BB4_126:
	cvt.u64.u32 	%rd204, %r605;
	add.s64 	%rd205, %rd101, %rd204;
	mul.wide.u32 	%rd206, %r605, 4;
	add.s64 	%rd207, %rd102, %rd206;
	add.s64 	%rd272, %rd205, %rd195;
	ld.global.u32 	%r607, [%rd207];
	add.s64 	%rd273, %rd272, 256;
	ld.global.u32 	%r608, [%rd207+1024];
	add.s64 	%rd274, %rd272, 512;
	ld.global.u32 	%r609, [%rd207+2048];
	add.s64 	%rd275, %rd272, 768;
	ld.global.u32 	%r610, [%rd207+3072];
	add.s64 	%rd291, %rd272, 1024;
	ld.global.u32 	%r627, [%rd207+4096];
	setp.lt.s32 	%p11, %r606, %r607;
	@%p11 bra 	$L__BB4_128;
	setp.lt.s32 	%p12, %r607, %r606;
	setp.lt.s64 	%p13, %rd271, %rd272;
	or.pred  	%p14, %p12, %p13;
	selp.b32 	%r607, %r606, %r607, %p14;
	selp.b64 	%rd272, %rd271, %rd272, %p14;
$L__BB4_128:
	setp.lt.s32 	%p15, %r607, %r608;
	@%p15 bra 	$L__BB4_130;
	setp.lt.s32 	%p16, %r608, %r607;
	setp.lt.s64 	%p17, %rd272, %rd273;
	or.pred  	%p18, %p16, %p17;
	selp.b32 	%r608, %r607, %r608, %p18;
	selp.b64 	%rd273, %rd272, %rd273, %p18;
$L__BB4_130:
	setp.lt.s32 	%p19, %r608, %r609;
	@%p19 bra 	$L__BB4_132;
	setp.lt.s32 	%p20, %r609, %r608;
	setp.lt.s64 	%p21, %rd273, %rd274;
	or.pred  	%p22, %p20, %p21;
	selp.b32 	%r609, %r608, %r609, %p22;
	selp.b64 	%rd274, %rd273, %rd274, %p22;
$L__BB4_132:
	setp.lt.s32 	%p23, %r609, %r610;
	@%p23 bra 	$L__BB4_134;
	setp.lt.s32 	%p24, %r610, %r609;
	setp.lt.s64 	%p25, %rd274, %rd275;
	or.pred  	%p26, %p24, %p25;
	selp.b32 	%r610, %r609, %r610, %p26;
	selp.b64 	%rd275, %rd274, %rd275, %p26;
$L__BB4_134:
	setp.lt.s32 	%p27, %r610, %r627;
	@%p27 bra 	$L__BB4_136;
	setp.lt.s32 	%p28, %r627, %r610;
	setp.lt.s64 	%p29, %rd275, %rd291;
	or.pred  	%p30, %p28, %p29;
	selp.b32 	%r627, %r610, %r627, %p30;
	selp.b64 	%rd291, %rd275, %rd291, %p30;
$L__BB4_136:
	add.s32 	%r613, %r605, 1280;
	add.s32 	%r218, %r605, 2560;
	setp.le.s32 	%p31, %r218, %r205;
	mov.u32 	%r605, %r613;
	mov.u32 	%r606, %r627;
	mov.u64 	%rd271, %rd291;
	@%p31 bra 	$L__BB4_126;
$L__BB4_137:
	setp.le.s32 	%p32, %r205, %r613;
	@%p32 bra 	$L__BB4_160;
	sub.s32 	%r134, %r205, %r613;
	setp.ge.s32 	%p33, %r109, %r134;
	@%p33 bra 	$L__BB4_160;
	not.b32 	%r220, %r109;
	add.s32 	%r221, %r205, %r220;
	sub.s32 	%r135, %r221, %r613;
	and.b32  	%r222, %r135, 768;
	setp.eq.s32 	%p34, %r222, 768;
	mov.u32 	%r618, %r109;
	@%p34 bra 	$L__BB4_145;
	add.s32 	%r223, %r109, %r613;
	cvt.u64.u32 	%rd209, %r223;
	add.s64 	%rd279, %rd195, %rd209;
	mul.wide.u32 	%rd210, %r223, 4;
	add.s64 	%rd278, %rd1, %rd210;
	shr.u32 	%r224, %r135, 8;
	add.s32 	%r225, %r224, 1;
	and.b32  	%r226, %r225, 3;
	neg.s32 	%r614, %r226;
	mov.u32 	%r618, %r109;
$L__BB4_141:
	.pragma "nounroll";
	mov.u64 	%rd129, %rd291;
	mov.u32 	%r139, %r627;
	ld.global.u32 	%r140, [%rd278];
	setp.lt.s32 	%p35, %r139, %r140;
	mov.u32 	%r627, %r140;
	mov.u64 	%rd291, %rd279;
	@%p35 bra 	$L__BB4_144;
	setp.lt.s32 	%p36, %r140, %r139;
	mov.u32 	%r627, %r139;
	mov.u64 	%rd291, %rd129;
	@%p36 bra 	$L__BB4_144;
	setp.lt.s64 	%p37, %rd129, %rd279;
	selp.b32 	%r627, %r139, %r140, %p37;
	min.s64 	%rd291, %rd129, %rd279;
$L__BB4_144:
	add.s32 	%r618, %r618, 256;
	add.s64 	%rd279, %rd279, 256;
	add.s64 	%rd278, %rd278, 1024;
	add.s32 	%r614, %r614, 1;
	setp.ne.s32 	%p38, %r614, 0;
	@%p38 bra 	$L__BB4_141;
$L__BB4_145:
	setp.lt.u32 	%p39, %r135, 768;
	@%p39 bra 	$L__BB4_160;
	add.s32 	%r621, %r618, %r613;
	cvt.u64.u32 	%rd211, %r621;
	add.s64 	%rd286, %rd195, %rd211;
	cvt.u64.u32 	%rd212, %r618;
	cvt.u64.u32 	%rd213, %r613;
	add.s64 	%rd214, %rd212, %rd213;
	shl.b64 	%rd215, %rd214, 2;
	add.s64 	%rd216, %rd215, %rd1;
	add.s64 	%rd285, %rd216, 3072;
	mul.wide.u32 	%rd217, %r621, 4;
	add.s64 	%rd284, %rd1, %rd217;
	add.s32 	%r622, %r618, 512;
$L__BB4_147:
	mov.u32 	%r151, %r622;
	ld.global.u32 	%r153, [%rd284];
	setp.lt.s32 	%p40, %r627, %r153;
	mov.u32 	%r624, %r153;
	mov.u64 	%rd288, %rd286;
	@%p40 bra 	$L__BB4_150;
	setp.lt.s32 	%p41, %r153, %r627;
	mov.u32 	%r624, %r627;
	mov.u64 	%rd288, %rd291;
	@%p41 bra 	$L__BB4_150;
	setp.lt.s64 	%p42, %rd291, %rd286;
	selp.b32 	%r624, %r627, %r153, %p42;
	min.s64 	%rd288, %rd291, %rd286;
$L__BB4_150:
	add.s32 	%r227, %r621, 256;
	cvt.u64.u32 	%rd218, %r227;
	add.s64 	%rd145, %rd195, %rd218;
	ld.global.u32 	%r156, [%rd285+-2048];
	setp.lt.s32 	%p43, %r624, %r156;
	mov.u32 	%r625, %r156;
	mov.u64 	%rd289, %rd145;
	@%p43 bra 	$L__BB4_153;
	setp.lt.s32 	%p44, %r156, %r624;
	mov.u32 	%r625, %r624;
	mov.u64 	%rd289, %rd288;
	@%p44 bra 	$L__BB4_153;
	setp.lt.s64 	%p45, %rd288, %rd145;
	selp.b32 	%r625, %r624, %r156, %p45;
	min.s64 	%rd289, %rd288, %rd145;
$L__BB4_153:
	add.s32 	%r228, %r621, 512;
	cvt.u64.u32 	%rd219, %r228;
	add.s64 	%rd148, %rd195, %rd219;
	ld.global.u32 	%r159, [%rd285+-1024];
	setp.lt.s32 	%p46, %r625, %r159;
	mov.u32 	%r626, %r159;
	mov.u64 	%rd290, %rd148;
	@%p46 bra 	$L__BB4_156;
	setp.lt.s32 	%p47, %r159, %r625;
	mov.u32 	%r626, %r625;
	mov.u64 	%rd290, %rd289;
	@%p47 bra 	$L__BB4_156;
	setp.lt.s64 	%p48, %rd289, %rd148;
	selp.b32 	%r626, %r625, %r159, %p48;
	min.s64 	%rd290, %rd289, %rd148;
$L__BB4_156:
	add.s32 	%r229, %r621, 768;
	cvt.u64.u32 	%rd220, %r229;
	add.s64 	%rd151, %rd195, %rd220;
	ld.global.u32 	%r162, [%rd285];
	setp.lt.s32 	%p49, %r626, %r162;
	mov.u32 	%r627, %r162;
	mov.u64 	%rd291, %rd151;
	@%p49 bra 	$L__BB4_159;
	setp.lt.s32 	%p50, %r162, %r626;
	mov.u32 	%r627, %r626;
	mov.u64 	%rd291, %rd290;
	@%p50 bra 	$L__BB4_159;
	setp.lt.s64 	%p51, %rd290, %rd151;
	selp.b32 	%r627, %r626, %r162, %p51;
	min.s64 	%rd291, %rd290, %rd151;
$L__BB4_159:
	add.s64 	%rd286, %rd286, 1024;
	add.s64 	%rd285, %rd285, 4096;
	add.s64 	%rd284, %rd284, 4096;
	add.s32 	%r622, %r151, 1024;
	add.s32 	%r230, %r151, 512;
	add.s32 	%r621, %r621, 1024;
	setp.lt.s32 	%p52, %r230, %r134;
	@%p52 bra 	$L__BB4_147;
$L__BB4_160:
	// begin inline asm
	mov.u32 %r231, %laneid;
	// end inline asm
	mov.b32 	%r249, 1;
	mov.b32 	%r250, 31;
	mov.b32 	%r251, -1;
	// begin inline asm
	shfl.sync.down.b32 %r232, %r627, %r249, %r250, %r251;
	// end inline asm
	// begin inline asm
	shfl.sync.down.b32 %r237, %r238, %r249, %r250, %r251;
	// end inline asm
	mov.b64 	{%r243, %r248}, %rd291;
	// begin inline asm
	shfl.sync.down.b32 %r242, %r243, %r249, %r250, %r251;
	// end inline asm
	// begin inline asm
	shfl.sync.down.b32 %r247, %r248, %r249, %r250, %r251;
	// end inline asm
	mov.b64 	%rd158, {%r242, %r247};
	setp.gt.s32 	%p53, %r231, 30;
	mov.u32 	%r629, %r627;
	mov.u64 	%rd293, %rd291;
	@%p53 bra 	$L__BB4_164;
	setp.lt.s32 	%p54, %r627, %r232;
	mov.u32 	%r629, %r232;
	mov.u64 	%rd293, %rd158;
	@%p54 bra 	$L__BB4_164;
	setp.lt.s32 	%p55, %r232, %r627;
	mov.u32 	%r629, %r627;
	mov.u64 	%rd293, %rd291;
	@%p55 bra 	$L__BB4_164;
	setp.lt.s64 	%p56, %rd291, %rd158;
	selp.b32 	%r629, %r627, %r232, %p56;
	min.s64 	%rd293, %rd291, %rd158;
$L__BB4_164:
	mov.b32 	%r269, 2;
	mov.b32 	%r270, 31;
	mov.b32 	%r271, -1;
	// begin inline asm
	shfl.sync.down.b32 %r252, %r629, %r269, %r270, %r271;
	// end inline asm
	// begin inline asm
	shfl.sync.down.b32 %r257, %r258, %r269, %r270, %r271;
	// end inline asm
	mov.b64 	{%r263, %r268}, %rd293;
	// begin inline asm
	shfl.sync.down.b32 %r262, %r263, %r269, %r270, %r271;
	// end inline asm
	// begin inline asm
	shfl.sync.down.b32 %r267, %r268, %r269, %r270, %r271;
	// end inline asm
	mov.b64 	%rd161, {%r262, %r267};
	setp.gt.s32 	%p57, %r231, 29;
	mov.u32 	%r630, %r629;
	mov.u64 	%rd294, %rd293;
	@%p57 bra 	$L__BB4_168;
	setp.lt.s32 	%p58, %r629, %r252;
	mov.u32 	%r630, %r252;
	mov.u64 	%rd294, %rd161;
	@%p58 bra 	$L__BB4_168;
	setp.lt.s32 	%p59, %r252, %r629;
	mov.u32 	%r630, %r629;
	mov.u64 	%rd294, %rd293;
	@%p59 bra 	$L__BB4_168;
	setp.lt.s64 	%p60, %rd293, %rd161;
	selp.b32 	%r630, %r629, %r252, %p60;
	min.s64 	%rd294, %rd293, %rd161;
$L__BB4_168:
	mov.b32 	%r289, 4;
	mov.b32 	%r290, 31;
	mov.b32 	%r291, -1;
	// begin inline asm
	shfl.sync.down.b32 %r272, %r630, %r289, %r290, %r291;
	// end inline asm
	// begin inline asm
	shfl.sync.down.b32 %r277, %r278, %r289, %r290, %r291;
	// end inline asm
	mov.b64 	{%r283, %r288}, %rd294;
	// begin inline asm
	shfl.sync.down.b32 %r282, %r283, %r289, %r290, %r291;
	// end inline asm
	// begin inline asm
	shfl.sync.down.b32 %r287, %r288, %r289, %r290, %r291;
	// end inline asm
	mov.b64 	%rd164, {%r282, %r287};
	setp.gt.s32 	%p61, %r231, 27;
	mov.u32 	%r631, %r630;
	mov.u64 	%rd295, %rd294;
	@%p61 bra 	$L__BB4_172;
	setp.lt.s32 	%p62, %r630, %r272;
	mov.u32 	%r631, %r272;
	mov.u64 	%rd295, %rd164;
	@%p62 bra 	$L__BB4_172;
	setp.lt.s32 	%p63, %r272, %r630;
	mov.u32 	%r631, %r630;
	mov.u64 	%rd295, %rd294;
	@%p63 bra 	$L__BB4_172;
	setp.lt.s64 	%p64, %rd294, %rd164;
	selp.b32 	%r631, %r630, %r272, %p64;
	min.s64 	%rd295, %rd294, %rd164;
$L__BB4_172:
	mov.b32 	%r309, 8;
	mov.b32 	%r310, 31;
	mov.b32 	%r311, -1;
	// begin inline asm
	shfl.sync.down.b32 %r292, %r631, %r309, %r310, %r311;
	// end inline asm
	// begin inline asm
	shfl.sync.down.b32 %r297, %r298, %r309, %r310, %r311;
	// end inline asm
	mov.b64 	{%r303, %r308}, %rd295;
	// begin inline asm
	shfl.sync.down.b32 %r302, %r303, %r309, %r310, %r311;
	// end inline asm
	// begin inline asm
	shfl.sync.down.b32 %r307, %r308, %r309, %r310, %r311;
	// end inline asm
	mov.b64 	%rd167, {%r302, %r307};
	setp.gt.s32 	%p65, %r231, 23;
	mov.u32 	%r632, %r631;
	mov.u64 	%rd296, %rd295;
	@%p65 bra 	$L__BB4_176;
	setp.lt.s32 	%p66, %r631, %r292;
	mov.u32 	%r632, %r292;
	mov.u64 	%rd296, %rd167;
	@%p66 bra 	$L__BB4_176;
	setp.lt.s32 	%p67, %r292, %r631;
	mov.u32 	%r632, %r631;
	mov.u64 	%rd296, %rd295;
	@%p67 bra 	$L__BB4_176;
	setp.lt.s64 	%p68, %rd295, %rd167;
	selp.b32 	%r632, %r631, %r292, %p68;
	min.s64 	%rd296, %rd295, %rd167;
$L__BB4_176:
	mov.b32 	%r329, 16;
	mov.b32 	%r330, 31;
	mov.b32 	%r331, -1;
	// begin inline asm
	shfl.sync.down.b32 %r312, %r632, %r329, %r330, %r331;
	// end inline asm
	// begin inline asm
	shfl.sync.down.b32 %r317, %r318, %r329, %r330, %r331;
	// end inline asm
	mov.b64 	{%r323, %r328}, %rd296;
	// begin inline asm
	shfl.sync.down.b32 %r322, %r323, %r329, %r330, %r331;
	// end inline asm
	// begin inline asm
	shfl.sync.down.b32 %r327, %r328, %r329, %r330, %r331;
	// end inline asm
	mov.b64 	%rd170, {%r322, %r327};
	setp.gt.s32 	%p69, %r231, 15;
	mov.u32 	%r640, %r632;
	mov.u64 	%rd304, %rd296;
	@%p69 bra 	$L__BB4_180;
	setp.lt.s32 	%p70, %r632, %r312;
	mov.u32 	%r640, %r312;
	mov.u64 	%rd304, %rd170;
	@%p70 bra 	$L__BB4_180;
	setp.lt.s32 	%p71, %r312, %r632;
	mov.u32 	%r640, %r632;
	mov.u64 	%rd304, %rd296;
	@%p71 bra 	$L__BB4_180;
	setp.lt.s64 	%p72, %rd296, %rd170;
	selp.b32 	%r640, %r632, %r312, %p72;
	min.s64 	%rd304, %rd296, %rd170;
$L__BB4_180:
	setp.ne.s32 	%p73, %r231, 0;
	@%p73 bra 	$L__BB4_182;
	shr.u32 	%r332, %r109, 1;
	and.b32  	%r333, %r332, 496;
	mov.u32 	%r334, _ZN6thrust24THRUST_300001_SM_1000_NS8cuda_cub4core6detail5shmemE;
	add.s32 	%r335, %r334, %r333;
	st.shared.u32 	[%r335+8], %r640;
	st.shared.u64 	[%r335+16], %rd304;
$L__BB4_182:
	bar.sync 	0;
	setp.ne.s32 	%p74, %r109, 0;
	@%p74 bra 	$L__BB4_204;
	ld.shared.u32 	%r184, [_ZN6thrust24THRUST_300001_SM_1000_NS8cuda_cub4core6detail5shmemE+24];
	ld.shared.u64 	%rd173, [_ZN6thrust24THRUST_300001_SM_1000_NS8cuda_cub4core6detail5shmemE+32];
	setp.lt.s32 	%p75, %r640, %r184;
	mov.u32 	%r634, %r184;
	mov.u64 	%rd298, %rd173;
	@%p75 bra 	$L__BB4_186;
	setp.lt.s32 	%p76, %r184, %r640;
	mov.u32 	%r634, %r640;
	mov.u64 	%rd298, %rd304;
	@%p76 bra 	$L__BB4_186;
	setp.lt.s64 	%p77, %rd304, %rd173;
	selp.b32 	%r634, %r640, %r184, %p77;
	min.s64 	%rd298, %rd304, %rd173;
$L__BB4_186:
	ld.shared.u32 	%r187, [_ZN6thrust24THRUST_300001_SM_1000_NS8cuda_cub4core6detail5shmemE+40];
	ld.shared.u64 	%rd176, [_ZN6thrust24THRUST_300001_SM_1000_NS8cuda_cub4core6detail5shmemE+48];
	setp.lt.s32 	%p78, %r634, %r187;
	mov.u32 	%r635, %r187;
	mov.u64 	%rd299, %rd176;
	@%p78 bra 	$L__BB4_189;
	setp.lt.s32 	%p79, %r187, %r634;
	mov.u32 	%r635, %r634;
	mov.u64 	%rd299, %rd298;
	@%p79 bra 	$L__BB4_189;
	setp.lt.s64 	%p80, %rd298, %rd176;
	selp.b32 	%r635, %r634, %r187, %p80;
	min.s64 	%rd299, %rd298, %rd176;
$L__BB4_189:
	ld.shared.u32 	%r190, [_ZN6thrust24THRUST_300001_SM_1000_NS8cuda_cub4core6detail5shmemE+56];
	ld.shared.u64 	%rd179, [_ZN6thrust24THRUST_300001_SM_1000_NS8cuda_cub4core6detail5shmemE+64];
	setp.lt.s32 	%p81, %r635, %r190;
	mov.u32 	%r636, %r190;
	mov.u64 	%rd300, %rd179;
	@%p81 bra 	$L__BB4_192;
	setp.lt.s32 	%p82, %r190, %r635;
	mov.u32 	%r636, %r635;
	mov.u64 	%rd300, %rd299;
	@%p82 bra 	$L__BB4_192;
	setp.lt.s64 	%p83, %rd299, %rd179;
	selp.b32 	%r636, %r635, %r190, %p83;
	min.s64 	%rd300, %rd299, %rd179;
$L__BB4_192:
	ld.shared.u32 	%r193, [_ZN6thrust24THRUST_300001_SM_1000_NS8cuda_cub4core6detail5shmemE+72];
	ld.shared.u64 	%rd182, [_ZN6thrust24THRUST_300001_SM_1000_NS8cuda_cub4core6detail5shmemE+80];
	setp.lt.s32 	%p84, %r636, %r193;
	mov.u32 	%r637, %r193;
	mov.u64 	%rd301, %rd182;
	@%p84 bra 	$L__BB4_195;
	setp.lt.s32 	%p85, %r193, %r636;
	mov.u32 	%r637, %r636;
	mov.u64 	%rd301, %rd300;
	@%p85 bra 	$L__BB4_195;
	setp.lt.s64 	%p86, %rd300, %rd182;
	selp.b32 	%r637, %r636, %r193, %p86;
	min.s64 	%rd301, %rd300, %rd182;
$L__BB4_195:
	ld.shared.u32 	%r196, [_ZN6thrust24THRUST_300001_SM_1000_NS8cuda_cub4core6detail5shmemE+88];
	ld.shared.u64 	%rd185, [_ZN6thrust24THRUST_300001_SM_1000_NS8cuda_cub4core6detail5shmemE+96];
	setp.lt.s32 	%p87, %r637, %r196;
	mov.u32 	%r638, %r196;
	mov.u64 	%rd302, %rd185;
	@%p87 bra 	$L__BB4_198;
	setp.lt.s32 	%p88, %r196, %r637;
	mov.u32 	%r638, %r637;
	mov.u64 	%rd302, %rd301;
	@%p88 bra 	$L__BB4_198;
	setp.lt.s64 	%p89, %rd301, %rd185;
	selp.b32 	%r638, %r637, %r196, %p89;
	min.s64 	%rd302, %rd301, %rd185;
$L__BB4_198:
	ld.shared.u32 	%r199, [_ZN6thrust24THRUST_300001_SM_1000_NS8cuda_cub4core6detail5shmemE+104];
	ld.shared.u64 	%rd188, [_ZN6thrust24THRUST_300001_SM_1000_NS8cuda_cub4core6detail5shmemE+112];
	setp.lt.s32 	%p90, %r638, %r199;
	mov.u32 	%r639, %r199;
	mov.u64 	%rd303, %rd188;
	@%p90 bra 	$L__BB4_201;
	setp.lt.s32 	%p91, %r199, %r638;
	mov.u32 	%r639, %r638;
	mov.u64 	%rd303, %rd302;
	@%p91 bra 	$L__BB4_201;
	setp.lt.s64 	%p92, %rd302, %rd188;
	selp.b32 	%r639, %r638, %r199, %p92;
	min.s64 	%rd303, %rd302, %rd188;
$L__BB4_201:
	ld.shared.u32 	%r202, [_ZN6thrust24THRUST_300001_SM_1000_NS8cuda_cub4core6detail5shmemE+120];
	ld.shared.u64 	%rd191, [_ZN6thrust24THRUST_300001_SM_1000_NS8cuda_cub4core6detail5shmemE+128];
	setp.lt.s32 	%p93, %r639, %r202;
	mov.u32 	%r640, %r202;
	mov.u64 	%rd304, %rd191;
	@%p93 bra 	$L__BB4_204;
	setp.lt.s32 	%p94, %r202, %r639;
	mov.u32 	%r640, %r639;
	mov.u64 	%rd304, %rd303;
	@%p94 bra 	$L__BB4_204;
	setp.lt.s64 	%p95, %rd303, %rd191;
	selp.b32 	%r640, %r639, %r202, %p95;
	min.s64 	%rd304, %rd303, %rd191;
$L__BB4_204:
	mov.u32 	%r565, %tid.x;
	setp.ne.s32 	%p212, %r565, 0;
	@%p212 bra 	$L__BB4_206;
	ld.param.u64 	%rd234, [_ZN6thrust24THRUST_300001_SM_1000_NS8cuda_cub4core6detail13_kernel_agentINS1_8__reduce11ReduceAgentINS0_12zip_iteratorIN4cuda3std3__45tupleIJNS0_10device_ptrIiEENS0_17counting_iteratorIlNS0_11use_defaultESF_SF_EEEEEEEPNSB_IJilEEESJ_iNS1_9__extrema9arg_max_fIilNSA_4lessIiEEEEEEJSI_SK_iSP_EEEvDpT0__param_1];
	cvta.to.global.u64 	%rd233, %rd234;
	st.global.u32 	[%rd233], %r640;
	st.global.u64 	[%rd233+8], %rd304;
$L__BB4_206:
	ret;

}
	// .globl	_ZN6thrust24THRUST_300001_SM_1000_NS8cuda_cub4core6detail13_kernel_agentINS1_8__reduce11ReduceAgentINS0_12zip_iteratorIN4cuda3std3__45tupleIJNS0_10device_ptrIiEENS0_17counting_iteratorIlNS0_11use_defaultESF_SF_EEEEEEEPNSB_IJilEEESJ_iNS1_9__extrema9arg_max_fIilNSA_4lessIiEEEEEEJSI_SK_iN3cub18CUB_300001_SM_100013GridEvenShareIiEENSS_9GridQueueIjEESP_EEEvDpT0_
.visible .entry _ZN6thrust24THRUST_300001_SM_1000_NS8cuda_cub4core6detail13_kernel_agentINS1_8__reduce11ReduceAgentINS0_12zip_iteratorIN4cuda3std3__45tupleIJNS0_10device_ptrIiEENS0_17counting_iteratorIlNS0_11use_defaultESF_SF_EEEEEEEPNSB_IJilEEESJ_iNS1_9__extrema9arg_max_fIilNSA_4lessIiEEEEEEJSI_SK_iN3cub18CUB_300001_SM_100013GridEvenShareIiEENSS_9GridQueueIjEESP_EEEvDpT0_(
	.param .align 8 .b8 _ZN6thrust24THRUST_300001_SM_1000_NS8cuda_cub4core6detail13_kernel_agentINS1_8__reduce11ReduceAgentINS0_12zip_iteratorIN4cuda3std3__45tupleIJNS0_10device_ptrIiEENS0_17counting_iteratorIlNS0_11use_defaultESF_SF_EEEEEEEPNSB_IJilEEESJ_iNS1_9__extrema9arg_max_fIilNSA_4lessIiEEEEEEJSI_SK_iN3cub18CUB_300001_SM_100013GridEvenShareIiEENSS_9GridQueueIjEESP_EEEvDpT0__param_0[16],
	.param .u64 .ptr .align 1 _ZN6thrust24THRUST_300001_SM_1000_NS8cuda_cub4core6detail13_kernel_agentINS1_8__reduce11ReduceAgentINS0_12zip_iteratorIN4cuda3std3__45tupleIJNS0_10device_ptrIiEENS0_17counting_iteratorIlNS0_11use_defaultESF_SF_EEEEEEEPNSB_IJilEEESJ_iNS1_9__extrema9arg_max_fIilNSA_4lessIiEEEEEEJSI_SK_iN3cub18CUB_300001_SM_100013GridEvenShareIiEENSS_9GridQueueIjEESP_EEEvDpT0__param_1,
	.param .u32 _ZN6thrust24THRUST_300001_SM_1000_NS8cuda_cub4core6detail13_kernel_agentINS1_8__reduce11ReduceAgentINS0_12zip_iteratorIN4cuda3std3__45tupleIJNS0_10device_ptrIiEENS0_17counting_iteratorIlNS0_11use_defaultESF_SF_EEEEEEEPNSB_IJilEEESJ_iNS1_9__extrema9arg_max_fIilNSA_4lessIiEEEEEEJSI_SK_iN3cub18CUB_300001_SM_100013GridEvenShareIiEENSS_9GridQueueIjEESP_EEEvDpT0__param_2,
	.param .align 4 .b8 _ZN6thrust24THRUST_300001_SM_1000_NS8cuda_cub4core6detail13_kernel_agentINS1_8__reduce11ReduceAgentINS0_12zip_iteratorIN4cuda3std3__45tupleIJNS0_10device_ptrIiEENS0_17counting_iteratorIlNS0_11use_defaultESF_SF_EEEEEEEPNSB_IJilEEESJ_iNS1_9__extrema9arg_max_fIilNSA_4lessIiEEEEEEJSI_SK_iN3cub18CUB_300001_SM_100013GridEvenShareIiEENSS_9GridQueueIjEESP_EEEvDpT0__param_3[40],
	.param .align 8 .b8 _ZN6thrust24THRUST_300001_SM_1000_NS8cuda_cub4core6detail13_kernel_agentINS1_8__reduce11ReduceAgentINS0_12zip_iteratorIN4cuda3std3__45tupleIJNS0_10device_ptrIiEENS0_17counting_iteratorIlNS0_11use_defaultESF_SF_EEEEEEEPNSB_IJilEEESJ_iNS1_9__extrema9arg_max_fIilNSA_4lessIiEEEEEEJSI_SK_iN3cub18CUB_300001_SM_100013GridEvenShareIiEENSS_9GridQueueIjEESP_EEEvDpT0__param_4[8],
	.param .align 1 .b8 _ZN6thrust24THRUST_300001_SM_1000_NS8cuda_cub4core6detail13_kernel_agentINS1_8__reduce11ReduceAgentINS0_12zip_iteratorIN4cuda3std3__45tupleIJNS0_10device_ptrIiEENS0_17counting_iteratorIlNS0_11use_defaultESF_SF_EEEEEEEPNSB_IJilEEESJ_iNS1_9__extrema9arg_max_fIilNSA_4lessIiEEEEEEJSI_SK_iN3cub18CUB_300001_SM_100013GridEvenShareIiEENSS_9GridQueueIjEESP_EEEvDpT0__param_5[1]
)
.maxntid 256
{
	.reg .pred 	%p<215>;
	.reg .b32 	%r<678>;
	.reg .b64 	%rd<286>;

	ld.param.u64 	%rd3, [_ZN6thrust24THRUST_300001_SM_1000_NS8cuda_cub4core6detail13_kernel_agentINS1_8__reduce11ReduceAgentINS0_12zip_iteratorIN4cuda3std3__45tupleIJNS0_10device_ptrIiEENS0_17counting_iteratorIlNS0_11use_defaultESF_SF_EEEEEEEPNSB_IJilEEESJ_iNS1_9__extrema9arg_max_fIilNSA_4lessIiEEEEEEJSI_SK_iN3cub18CUB_300001_SM_100013GridEvenShareIiEENSS_9GridQueueIjEESP_EEEvDpT0__param_0+8];
	ld.param.u64 	%rd181, [_ZN6thrust24THRUST_300001_SM_1000_NS8cuda_cub4core6detail13_kernel_agentINS1_8__reduce11ReduceAgentINS0_12zip_iteratorIN4cuda3std3__45tupleIJNS0_10device_ptrIiEENS0_17counting_iteratorIlNS0_11use_defaultESF_SF_EEEEEEEPNSB_IJilEEESJ_iNS1_9__extrema9arg_max_fIilNSA_4lessIiEEEEEEJSI_SK_iN3cub18CUB_300001_SM_100013GridEvenShareIiEENSS_9GridQueueIjEESP_EEEvDpT0__param_0];
	ld.param.u64 	%rd182, [_ZN6thrust24THRUST_300001_SM_1000_NS8cuda_cub4core6detail13_kernel_agentINS1_8__reduce11ReduceAgentINS0_12zip_iteratorIN4cuda3std3__45tupleIJNS0_10device_ptrIiEENS0_17counting_iteratorIlNS0_11use_defaultESF_SF_EEEEEEEPNSB_IJilEEESJ_iNS1_9__extrema9arg_max_fIilNSA_4lessIiEEEEEEJSI_SK_iN3cub18CUB_300001_SM_100013GridEvenShareIiEENSS_9GridQueueIjEESP_EEEvDpT0__param_4];
	ld.param.u32 	%r235, [_ZN6thrust24THRUST_300001_SM_1000_NS8cuda_cub4core6detail13_kernel_agentINS1_8__reduce11ReduceAgentINS0_12zip_iteratorIN4cuda3std3__45tupleIJNS0_10device_ptrIiEENS0_17counting_iteratorIlNS0_11use_defaultESF_SF_EEEEEEEPNSB_IJilEEESJ_iNS1_9__extrema9arg_max_fIilNSA_4lessIiEEEEEEJSI_SK_iN3cub18CUB_300001_SM_100013GridEvenShareIiEENSS_9GridQueueIjEESP_EEEvDpT0__param_2];
	cvta.to.global.u64 	%rd1, %rd182;
	cvta.to.global.u64 	%rd2, %rd181;
	mov.u32 	%r1, %ctaid.x;
	mul.lo.s32 	%r2, %r1, 1280;
	mov.u32 	%r236, %nctaid.x;
	mul.lo.s32 	%r3, %r236, 1280;
	add.s32 	%r237, %r2, 1280;
	setp.le.s32 	%p1, %r237, %r235;
	@%p1 bra 	$L__BB5_121;
	sub.s32 	%r4, %r235, %r2;
	mov.u32 	%r5, %tid.x;
	setp.ge.s32 	%p98, %r5, %r4;
	mov.b32 	%r613, 0;
	mov.b64 	%rd232, 0;
	mov.u32 	%r601, %r5;
	@%p98 bra 	$L__BB5_3;
	add.s32 	%r367, %r2, %r5;
	cvt.s64.s32 	%rd207, %r367;
	mul.wide.s32 	%rd208, %r367, 4;
	add.s64 	%rd209, %rd2, %rd208;
	add.s64 	%rd232, %rd3, %rd207;
	ld.global.u32 	%r613, [%rd209];
	add.s32 	%r601, %r5, 256;
$L__BB5_3:
	setp.ge.s32 	%p99, %r601, %r4;
	@%p99 bra 	$L__BB5_25;
	not.b32 	%r369, %r601;
	add.s32 	%r370, %r235, %r369;
	sub.s32 	%r10, %r370, %r2;
	and.b32  	%r371, %r10, 768;
	setp.eq.s32 	%p100, %r371, 768;
	@%p100 bra 	$L__BB5_10;
	add.s32 	%r597, %r601, %r2;
	shr.u32 	%r372, %r10, 8;
	add.s32 	%r373, %r372, 1;
	and.b32  	%r374, %r373, 3;
	neg.s32 	%r596, %r374;
$L__BB5_6:
	.pragma "nounroll";
	mov.u64 	%rd6, %rd232;
	mov.u32 	%r16, %r613;
	cvt.s64.s32 	%rd211, %r597;
	add.s64 	%rd7, %rd3, %rd211;
	mul.wide.s32 	%rd212, %r597, 4;
	add.s64 	%rd213, %rd2, %rd212;
	ld.global.u32 	%r17, [%rd213];
	setp.lt.s32 	%p101, %r16, %r17;
	mov.u64 	%rd232, %rd7;
	mov.u32 	%r613, %r17;
	@%p101 bra 	$L__BB5_9;
	setp.lt.s32 	%p102, %r17, %r16;
	mov.u64 	%rd232, %rd6;
	mov.u32 	%r613, %r16;
	@%p102 bra 	$L__BB5_9;
	setp.lt.s64 	%p103, %rd6, %rd7;
	min.s64 	%rd232, %rd6, %rd7;
	selp.b32 	%r613, %r16, %r17, %p103;
$L__BB5_9:
	add.s32 	%r601, %r601, 256;
	add.s32 	%r597, %r597, 256;
	add.s32 	%r596, %r596, 1;
	setp.ne.s32 	%p104, %r596, 0;
	@%p104 bra 	$L__BB5_6;
$L__BB5_10:
	setp.lt.u32 	%p105, %r10, 768;
	@%p105 bra 	$L__BB5_25;
	add.s32 	%r604, %r601, %r2;
	add.s32 	%r607, %r604, 256;
	add.s32 	%r606, %r604, 512;
	add.s32 	%r605, %r604, 768;
	add.s64 	%rd12, %rd2, 2048;
$L__BB5_12:
	cvt.s64.s32 	%rd214, %r607;
	add.s64 	%rd14, %rd3, %rd214;
	cvt.s64.s32 	%rd215, %r606;
	add.s64 	%rd15, %rd3, %rd215;
	cvt.s64.s32 	%rd216, %r605;
	add.s64 	%rd16, %rd3, %rd216;
	cvt.s64.s32 	%rd217, %r604;
	mul.wide.s32 	%rd218, %r604, 4;
	add.s64 	%rd17, %rd12, %rd218;
	add.s64 	%rd18, %rd3, %rd217;
	ld.global.u32 	%r36, [%rd17+-2048];
	setp.lt.s32 	%p106, %r613, %r36;
	mov.u64 	%rd229, %rd18;
	mov.u32 	%r610, %r36;
	@%p106 bra 	$L__BB5_15;
	setp.lt.s32 	%p107, %r36, %r613;
	mov.u64 	%rd229, %rd232;
	mov.u32 	%r610, %r613;
	@%p107 bra 	$L__BB5_15;
	setp.lt.s64 	%p108, %rd232, %rd18;
	min.s64 	%rd229, %rd232, %rd18;
	selp.b32 	%r610, %r613, %r36, %p108;
$L__BB5_15:
	ld.global.u32 	%r39, [%rd17+-1024];
	setp.lt.s32 	%p109, %r610, %r39;
	mov.u64 	%rd230, %rd14;
	mov.u32 	%r611, %r39;
	@%p109 bra 	$L__BB5_18;
	setp.lt.s32 	%p110, %r39, %r610;
	mov.u64 	%rd230, %rd229;
	mov.u32 	%r611, %r610;
	@%p110 bra 	$L__BB5_18;
	setp.lt.s64 	%p111, %rd229, %rd14;
	min.s64 	%rd230, %rd229, %rd14;
	selp.b32 	%r611, %r610, %r39, %p111;
$L__BB5_18:
	ld.global.u32 	%r42, [%rd17];
	setp.lt.s32 	%p112, %r611, %r42;
	mov.u64 	%rd231, %rd15;
	mov.u32 	%r612, %r42;
	@%p112 bra 	$L__BB5_21;
	setp.lt.s32 	%p113, %r42, %r611;
	mov.u64 	%rd231, %rd230;
	mov.u32 	%r612, %r611;
	@%p113 bra 	$L__BB5_21;
	setp.lt.s64 	%p114, %rd230, %rd15;
	min.s64 	%rd231, %rd230, %rd15;
	selp.b32 	%r612, %r611, %r42, %p114;
$L__BB5_21:
	ld.global.u32 	%r45, [%rd17+1024];
	setp.lt.s32 	%p115, %r612, %r45;
	mov.u64 	%rd232, %rd16;
	mov.u32 	%r613, %r45;
	@%p115 bra 	$L__BB5_24;
	setp.lt.s32 	%p116, %r45, %r612;
	mov.u64 	%rd232, %rd231;
	mov.u32 	%r613, %r612;
	@%p116 bra 	$L__BB5_24;
	setp.lt.s64 	%p117, %rd231, %rd16;
	min.s64 	%rd232, %rd231, %rd16;
	selp.b32 	%r613, %r612, %r45, %p117;
$L__BB5_24:
	add.s32 	%r601, %r601, 1024;
	add.s32 	%r607, %r607, 1024;
	add.s32 	%r606, %r606, 1024;
	add.s32 	%r605, %r605, 1024;
	add.s32 	%r604, %r604, 1024;
	setp.lt.s32 	%p118, %r601, %r4;
	@%p118 bra 	$L__BB5_12;
$L__BB5_25:
	setp.lt.s32 	%p119, %r4, 256;
	@%p119 bra 	$L__BB5_70;
	// begin inline asm
	mov.u32 %r488, %laneid;
	// end inline asm
	mov.b32 	%r506, 1;
	mov.b32 	%r507, 31;
	mov.b32 	%r508, -1;
	// begin inline asm
	shfl.sync.down.b32 %r489, %r613, %r506, %r507, %r508;
	// end inline asm
	// begin inline asm
	shfl.sync.down.b32 %r494, %r495, %r506, %r507, %r508;
	// end inline asm
	mov.b64 	{%r500, %r505}, %rd232;
	// begin inline asm
	shfl.sync.down.b32 %r499, %r500, %r506, %r507, %r508;
	// end inline asm
	// begin inline asm
	shfl.sync.down.b32 %r504, %r505, %r506, %r507, %r508;
	// end inline asm
	mov.b64 	%rd28, {%r499, %r504};
	setp.gt.s32 	%p171, %r488, 30;
	mov.u64 	%rd234, %rd232;
	mov.u32 	%r615, %r613;
	@%p171 bra 	$L__BB5_30;
	setp.lt.s32 	%p172, %r613, %r489;
	mov.u64 	%rd234, %rd28;
	mov.u32 	%r615, %r489;
	@%p172 bra 	$L__BB5_30;
	setp.lt.s32 	%p173, %r489, %r613;
	mov.u64 	%rd234, %rd232;
	mov.u32 	%r615, %r613;
	@%p173 bra 	$L__BB5_30;
	setp.lt.s64 	%p174, %rd232, %rd28;
	min.s64 	%rd234, %rd232, %rd28;
	selp.b32 	%r615, %r613, %r489, %p174;
$L__BB5_30:
	mov.b32 	%r526, 2;
	mov.b32 	%r527, 31;
	mov.b32 	%r528, -1;
	// begin inline asm
	shfl.sync.down.b32 %r509, %r615, %r526, %r527, %r528;
	// end inline asm
	// begin inline asm
	shfl.sync.down.b32 %r514, %r515, %r526, %r527, %r528;
	// end inline asm
	mov.b64 	{%r520, %r525}, %rd234;
	// begin inline asm
	shfl.sync.down.b32 %r519, %r520, %r526, %r527, %r528;
	// end inline asm
	// begin inline asm
	shfl.sync.down.b32 %r524, %r525, %r526, %r527, %r528;
	// end inline asm
	mov.b64 	%rd31, {%r519, %r524};
	setp.gt.s32 	%p175, %r488, 29;
	mov.u64 	%rd235, %rd234;
	mov.u32 	%r616, %r615;
	@%p175 bra 	$L__BB5_34;
	setp.lt.s32 	%p176, %r615, %r509;
	mov.u64 	%rd235, %rd31;
	mov.u32 	%r616, %r509;
	@%p176 bra 	$L__BB5_34;
	setp.lt.s32 	%p177, %r509, %r615;
	mov.u64 	%rd235, %rd234;
	mov.u32 	%r616, %r615;
	@%p177 bra 	$L__BB5_34;
	setp.lt.s64 	%p178, %rd234, %rd31;
	min.s64 	%rd235, %rd234, %rd31;
	selp.b32 	%r616, %r615, %r509, %p178;
$L__BB5_34:
	mov.b32 	%r546, 4;
	mov.b32 	%r547, 31;
	mov.b32 	%r548, -1;
	// begin inline asm
	shfl.sync.down.b32 %r529, %r616, %r546, %r547, %r548;
	// end inline asm
	// begin inline asm
	shfl.sync.down.b32 %r534, %r535, %r546, %r547, %r548;
	// end inline asm
	mov.b64 	{%r540, %r545}, %rd235;
	// begin inline asm
	shfl.sync.down.b32 %r539, %r540, %r546, %r547, %r548;
	// end inline asm
	// begin inline asm
	shfl.sync.down.b32 %r544, %r545, %r546, %r547, %r548;
	// end inline asm
	mov.b64 	%rd34, {%r539, %r544};
	setp.gt.s32 	%p179, %r488, 27;
	mov.u64 	%rd236, %rd235;
	mov.u32 	%r617, %r616;
	@%p179 bra 	$L__BB5_38;
	setp.lt.s32 	%p180, %r616, %r529;
	mov.u64 	%rd236, %rd34;
	mov.u32 	%r617, %r529;
	@%p180 bra 	$L__BB5_38;
	setp.lt.s32 	%p181, %r529, %r616;
	mov.u64 	%rd236, %rd235;
	mov.u32 	%r617, %r616;
	@%p181 bra 	$L__BB5_38;
	setp.lt.s64 	%p182, %rd235, %rd34;
	min.s64 	%rd236, %rd235, %rd34;
	selp.b32 	%r617, %r616, %r529, %p182;
$L__BB5_38:
	mov.b32 	%r566, 8;
	mov.b32 	%r567, 31;
	mov.b32 	%r568, -1;
	// begin inline asm
	shfl.sync.down.b32 %r549, %r617, %r566, %r567, %r568;
	// end inline asm
	// begin inline asm
	shfl.sync.down.b32 %r554, %r555, %r566, %r567, %r568;
	// end inline asm
	mov.b64 	{%r560, %r565}, %rd236;
	// begin inline asm
	shfl.sync.down.b32 %r559, %r560, %r566, %r567, %r568;
	// end inline asm
	// begin inline asm
	shfl.sync.down.b32 %r564, %r565, %r566, %r567, %r568;
	// end inline asm
	mov.b64 	%rd37, {%r559, %r564};
	setp.gt.s32 	%p183, %r488, 23;
	mov.u64 	%rd237, %rd236;
	mov.u32 	%r618, %r617;
	@%p183 bra 	$L__BB5_42;
	setp.lt.s32 	%p184, %r617, %r549;
	mov.u64 	%rd237, %rd37;
	mov.u32 	%r618, %r549;
	@%p184 bra 	$L__BB5_42;
	setp.lt.s32 	%p185, %r549, %r617;
	mov.u64 	%rd237, %rd236;
	mov.u32 	%r618, %r617;
	@%p185 bra 	$L__BB5_42;
	setp.lt.s64 	%p186, %rd236, %rd37;
	min.s64 	%rd237, %rd236, %rd37;
	selp.b32 	%r618, %r617, %r549, %p186;
$L__BB5_42:
	mov.b32 	%r586, 16;
	mov.b32 	%r587, 31;
	mov.b32 	%r588, -1;
	// begin inline asm
	shfl.sync.down.b32 %r569, %r618, %r586, %r587, %r588;
	// end inline asm
	// begin inline asm
	shfl.sync.down.b32 %r574, %r575, %r586, %r587, %r588;
	// end inline asm
	mov.b64 	{%r580, %r585}, %rd237;
	// begin inline asm
	shfl.sync.down.b32 %r579, %r580, %r586, %r587, %r588;
	// end inline asm
	// begin inline asm
	shfl.sync.down.b32 %r584, %r585, %r586, %r587, %r588;
	// end inline asm
	mov.b64 	%rd40, {%r579, %r584};
	setp.gt.s32 	%p187, %r488, 15;
	mov.u64 	%rd285, %rd237;
	mov.u32 	%r677, %r618;
	@%p187 bra 	$L__BB5_46;
	setp.lt.s32 	%p188, %r618, %r569;
	mov.u64 	%rd285, %rd40;
	mov.u32 	%r677, %r569;
	@%p188 bra 	$L__BB5_46;
	setp.lt.s32 	%p189, %r569, %r618;
	mov.u64 	%rd285, %rd237;
	mov.u32 	%r677, %r618;
	@%p189 bra 	$L__BB5_46;
	setp.lt.s64 	%p190, %rd237, %rd40;
	min.s64 	%rd285, %rd237, %rd40;
	selp.b32 	%r677, %r618, %r569, %p190;
$L__BB5_46:
	setp.ne.s32 	%p191, %r488, 0;
	@%p191 bra 	$L__BB5_48;
	shr.u32 	%r589, %r5, 1;
	and.b32  	%r590, %r589, 496;
	mov.u32 	%r591, _ZN6thrust24THRUST_300001_SM_1000_NS8cuda_cub4core6detail5shmemE;
	add.s32 	%r592, %r591, %r590;
	st.shared.u32 	[%r592+8], %r677;
	st.shared.u64 	[%r592+16], %rd285;
$L__BB5_48:
	bar.sync 	0;
	setp.ne.s32 	%p192, %r5, 0;
	@%p192 bra 	$L__BB5_208;
	ld.shared.u32 	%r70, [_ZN6thrust24THRUST_300001_SM_1000_NS8cuda_cub4core6detail5shmemE+24];
	ld.shared.u64 	%rd43, [_ZN6thrust24THRUST_300001_SM_1000_NS8cuda_cub4core6detail5shmemE+32];
	setp.lt.s32 	%p193, %r677, %r70;
	mov.u64 	%rd239, %rd43;
	mov.u32 	%r620, %r70;
	@%p193 bra 	$L__BB5_52;
	setp.lt.s32 	%p194, %r70, %r677;
	mov.u64 	%rd239, %rd285;
	mov.u32 	%r620, %r677;
	@%p194 bra 	$L__BB5_52;
	setp.lt.s64 	%p195, %rd285, %rd43;
	min.s64 	%rd239, %rd285, %rd43;
	selp.b32 	%r620, %r677, %r70, %p195;
$L__BB5_52:
	ld.shared.u32 	%r73, [_ZN6thrust24THRUST_300001_SM_1000_NS8cuda_cub4core6detail5shmemE+40];
	ld.shared.u64 	%rd46, [_ZN6thrust24THRUST_300001_SM_1000_NS8cuda_cub4core6detail5shmemE+48];
	setp.lt.s32 	%p196, %r620, %r73;
	mov.u64 	%rd240, %rd46;
	mov.u32 	%r621, %r73;
	@%p196 bra 	$L__BB5_55;
	setp.lt.s32 	%p197, %r73, %r620;
	mov.u64 	%rd240, %rd239;
	mov.u32 	%r621, %r620;
	@%p197 bra 	$L__BB5_55;
	setp.lt.s64 	%p198, %rd239, %rd46;
	min.s64 	%rd240, %rd239, %rd46;
	selp.b32 	%r621, %r620, %r73, %p198;
$L__BB5_55:
	ld.shared.u32 	%r76, [_ZN6thrust24THRUST_300001_SM_1000_NS8cuda_cub4core6detail5shmemE+56];
	ld.shared.u64 	%rd49, [_ZN6thrust24THRUST_300001_SM_1000_NS8cuda_cub4core6detail5shmemE+64];
	setp.lt.s32 	%p199, %r621, %r76;
	mov.u64 	%rd241, %rd49;
	mov.u32 	%r622, %r76;
	@%p199 bra 	$L__BB5_58;
	setp.lt.s32 	%p200, %r76, %r621;
	mov.u64 	%rd241, %rd240;
	mov.u32 	%r622, %r621;
	@%p200 bra 	$L__BB5_58;
	setp.lt.s64 	%p201, %rd240, %rd49;
	min.s64 	%rd241, %rd240, %rd49;
	selp.b32 	%r622, %r621, %r76, %p201;
$L__BB5_58:
	ld.shared.u32 	%r79, [_ZN6thrust24THRUST_300001_SM_1000_NS8cuda_cub4core6detail5shmemE+72];
	ld.shared.u64 	%rd52, [_ZN6thrust24THRUST_300001_SM_1000_NS8cuda_cub4core6detail5shmemE+80];
	setp.lt.s32 	%p202, %r622, %r79;
	mov.u64 	%rd242, %rd52;
	mov.u32 	%r623, %r79;
	@%p202 bra 	$L__BB5_61;
	setp.lt.s32 	%p203, %r79, %r622;
	mov.u64 	%rd242, %rd241;
	mov.u32 	%r623, %r622;
	@%p203 bra 	$L__BB5_61;
	setp.lt.s64 	%p204, %rd241, %rd52;
	min.s64 	%rd242, %rd241, %rd52;
	selp.b32 	%r623, %r622, %r79, %p204;
$L__BB5_61:
	ld.shared.u32 	%r82, [_ZN6thrust24THRUST_300001_SM_1000_NS8cuda_cub4core6detail5shmemE+88];
	ld.shared.u64 	%rd55, [_ZN6thrust24THRUST_300001_SM_1000_NS8cuda_cub4core6detail5shmemE+96];
	setp.lt.s32 	%p205, %r623, %r82;
	mov.u32 	%r624, %r82;
	mov.u64 	%rd243, %rd55;
	@%p205 bra 	$L__BB5_64;
	setp.lt.s32 	%p206, %r82, %r623;
	mov.u32 	%r624, %r623;
	mov.u64 	%rd243, %rd242;
	@%p206 bra 	$L__BB5_64;
	setp.lt.s64 	%p207, %rd242, %rd55;
	selp.b32 	%r624, %r623, %r82, %p207;
	min.s64 	%rd243, %rd242, %rd55;
$L__BB5_64:
	ld.shared.u32 	%r85, [_ZN6thrust24THRUST_300001_SM_1000_NS8cuda_cub4core6detail5shmemE+104];
	ld.shared.u64 	%rd58, [_ZN6thrust24THRUST_300001_SM_1000_NS8cuda_cub4core6detail5shmemE+112];
	setp.lt.s32 	%p208, %r624, %r85;
	mov.u32 	%r625, %r85;
	mov.u64 	%rd244, %rd58;
	@%p208 bra 	$L__BB5_67;
	setp.lt.s32 	%p209, %r85, %r624;
	mov.u32 	%r625, %r624;
	mov.u64 	%rd244, %rd243;
	@%p209 bra 	$L__BB5_67;
	setp.lt.s64 	%p210, %rd243, %rd58;
	selp.b32 	%r625, %r624, %r85, %p210;
	min.s64 	%rd244, %rd243, %rd58;
$L__BB5_67:
	ld.shared.u32 	%r88, [_ZN6thrust24THRUST_300001_SM_1000_NS8cuda_cub4core6detail5shmemE+120];
	ld.shared.u64 	%rd61, [_ZN6thrust24THRUST_300001_SM_1000_NS8cuda_cub4core6detail5shmemE+128];
	setp.lt.s32 	%p211, %r625, %r88;
	mov.u32 	%r677, %r88;
	mov.u64 	%rd285, %rd61;
	@%p211 bra 	$L__BB5_208;
	setp.lt.s32 	%p212, %r88, %r625;
	mov.u32 	%r677, %r625;
	mov.u64 	%rd285, %rd244;
	@%p212 bra 	$L__BB5_208;
	setp.lt.s64 	%p213, %rd244, %rd61;
	selp.b32 	%r677, %r625, %r88, %p213;
	min.s64 	%rd285, %rd244, %rd61;
	bra.uni 	$L__BB5_208;
$L__BB5_70:
	// begin inline asm
	mov.u32 %r375, %laneid;
	// end inline asm
	and.b32  	%r396, %r5, 992;
	add.s32 	%r397, %r396, 32;
	setp.gt.s32 	%p120, %r397, %r4;
	not.b32 	%r398, %r396;
	add.s32 	%r399, %r4, %r398;
	selp.b32 	%r394, %r399, 31, %p120;
	mov.b32 	%r393, 1;
	mov.b32 	%r395, -1;
	// begin inline asm
	shfl.sync.down.b32 %r376, %r613, %r393, %r394, %r395;
	// end inline asm
	// begin inline asm
	shfl.sync.down.b32 %r381, %r382, %r393, %r394, %r395;
	// end inline asm
	mov.b64 	{%r387, %r392}, %rd232;
	// begin inline asm
	shfl.sync.down.b32 %r386, %r387, %r393, %r394, %r395;
	// end inline asm
	// begin inline asm
	shfl.sync.down.b32 %r391, %r392, %r393, %r394, %r395;
	// end inline asm
	mov.b64 	%rd63, {%r386, %r391};
	setp.ge.s32 	%p121, %r375, %r394;
	mov.u32 	%r626, %r613;
	mov.u64 	%rd245, %rd232;
	@%p121 bra 	$L__BB5_74;
	setp.lt.s32 	%p122, %r613, %r376;
	mov.u32 	%r626, %r376;
	mov.u64 	%rd245, %rd63;
	@%p122 bra 	$L__BB5_74;
	setp.lt.s32 	%p123, %r376, %r613;
	mov.u32 	%r626, %r613;
	mov.u64 	%rd245, %rd232;
	@%p123 bra 	$L__BB5_74;
	setp.lt.s64 	%p124, %rd232, %rd63;
	selp.b32 	%r626, %r613, %r376, %p124;
	min.s64 	%rd245, %rd232, %rd63;
$L__BB5_74:
	mov.b32 	%r417, 2;
	mov.b32 	%r419, -1;
	// begin inline asm
	shfl.sync.down.b32 %r400, %r626, %r417, %r394, %r419;
	// end inline asm
	// begin inline asm
	shfl.sync.down.b32 %r405, %r406, %r417, %r394, %r419;
	// end inline asm
	mov.b64 	{%r411, %r416}, %rd245;
	// begin inline asm
	shfl.sync.down.b32 %r410, %r411, %r417, %r394, %r419;
	// end inline asm
	// begin inline asm
	shfl.sync.down.b32 %r415, %r416, %r417, %r394, %r419;
	// end inline asm
	mov.b64 	%rd66, {%r410, %r415};
	add.s32 	%r420, %r375, 2;
	setp.gt.s32 	%p125, %r420, %r394;
	mov.u32 	%r627, %r626;
	mov.u64 	%rd246, %rd245;
	@%p125 bra 	$L__BB5_78;
	setp.lt.s32 	%p126, %r626, %r400;
	mov.u32 	%r627, %r400;
	mov.u64 	%rd246, %rd66;
	@%p126 bra 	$L__BB5_78;
	setp.lt.s32 	%p127, %r400, %r626;
	mov.u32 	%r627, %r626;
	mov.u64 	%rd246, %rd245;
	@%p127 bra 	$L__BB5_78;
	setp.lt.s64 	%p128, %rd245, %rd66;
	selp.b32 	%r627, %r626, %r400, %p128;
	min.s64 	%rd246, %rd245, %rd66;
$L__BB5_78:
	mov.b32 	%r438, 4;
	mov.b32 	%r440, -1;
	// begin inline asm
	shfl.sync.down.b32 %r421, %r627, %r438, %r394, %r440;
	// end inline asm
	// begin inline asm
	shfl.sync.down.b32 %r426, %r427, %r438, %r394, %r440;
	// end inline asm
	mov.b64 	{%r432, %r437}, %rd246;
	// begin inline asm
	shfl.sync.down.b32 %r431, %r432, %r438, %r394, %r440;
	// end inline asm
	// begin inline asm
	shfl.sync.down.b32 %r436, %r437, %r438, %r394, %r440;
	// end inline asm
	mov.b64 	%rd69, {%r431, %r436};
	add.s32 	%r441, %r375, 4;
	setp.gt.s32 	%p129, %r441, %r394;
	mov.u32 	%r628, %r627;
	mov.u64 	%rd247, %rd246;
	@%p129 bra 	$L__BB5_82;
	setp.lt.s32 	%p130, %r627, %r421;
	mov.u32 	%r628, %r421;
	mov.u64 	%rd247, %rd69;
	@%p130 bra 	$L__BB5_82;
	setp.lt.s32 	%p131, %r421, %r627;
	mov.u32 	%r628, %r627;
	mov.u64 	%rd247, %rd246;
	@%p131 bra 	$L__BB5_82;
	setp.lt.s64 	%p132, %rd246, %rd69;
	selp.b32 	%r628, %r627, %r421, %p132;
	min.s64 	%rd247, %rd246, %rd69;
$L__BB5_82:
	mov.b32 	%r459, 8;
	mov.b32 	%r461, -1;
	// begin inline asm
	shfl.sync.down.b32 %r442, %r628, %r459, %r394, %r461;
	// end inline asm
	// begin inline asm
	shfl.sync.down.b32 %r447, %r448, %r459, %r394, %r461;
	// end inline asm
	mov.b64 	{%r453, %r458}, %rd247;
	// begin inline asm
	shfl.sync.down.b32 %r452, %r453, %r459, %r394, %r461;
	// end inline asm
	// begin inline asm
	shfl.sync.down.b32 %r457, %r458, %r459, %r394, %r461;
	// end inline asm
	mov.b64 	%rd72, {%r452, %r457};
	add.s32 	%r462, %r375, 8;
	setp.gt.s32 	%p133, %r462, %r394;
	mov.u32 	%r629, %r628;
	mov.u64 	%rd248, %rd247;
	@%p133 bra 	$L__BB5_86;
	setp.lt.s32 	%p134, %r628, %r442;
	mov.u32 	%r629, %r442;
	mov.u64 	%rd248, %rd72;
	@%p134 bra 	$L__BB5_86;
	setp.lt.s32 	%p135, %r442, %r628;
	mov.u32 	%r629, %r628;
	mov.u64 	%rd248, %rd247;
	@%p135 bra 	$L__BB5_86;
	setp.lt.s64 	%p136, %rd247, %rd72;
	selp.b32 	%r629, %r628, %r442, %p136;
	min.s64 	%rd248, %rd247, %rd72;
$L__BB5_86:
	mov.b32 	%r480, 16;
	mov.b32 	%r482, -1;
	// begin inline asm
	shfl.sync.down.b32 %r463, %r629, %r480, %r394, %r482;
	// end inline asm
	// begin inline asm
	shfl.sync.down.b32 %r468, %r469, %r480, %r394, %r482;
	// end inline asm
	mov.b64 	{%r474, %r479}, %rd248;
	// begin inline asm
	shfl.sync.down.b32 %r473, %r474, %r480, %r394, %r482;
	// end inline asm
	// begin inline asm
	shfl.sync.down.b32 %r478, %r479, %r480, %r394, %r482;
	// end inline asm
	mov.b64 	%rd75, {%r473, %r478};
	add.s32 	%r483, %r375, 16;
	setp.gt.s32 	%p137, %r483, %r394;
	mov.u32 	%r677, %r629;
	mov.u64 	%rd285, %rd248;
	@%p137 bra 	$L__BB5_90;
	setp.lt.s32 	%p138, %r629, %r463;
	mov.u32 	%r677, %r463;
	mov.u64 	%rd285, %rd75;
	@%p138 bra 	$L__BB5_90;
	setp.lt.s32 	%p139, %r463, %r629;
	mov.u32 	%r677, %r629;
	mov.u64 	%rd285, %rd248;
	@%p139 bra 	$L__BB5_90;
	setp.lt.s64 	%p140, %rd248, %rd75;
	selp.b32 	%r677, %r629, %r463, %p140;
	min.s64 	%rd285, %rd248, %rd75;
$L__BB5_90:
	setp.ne.s32 	%p141, %r375, 0;
	@%p141 bra 	$L__BB5_92;
	shr.u32 	%r484, %r5, 1;
	and.b32  	%r485, %r484, 496;
	mov.u32 	%r486, _ZN6thrust24THRUST_300001_SM_1000_NS8cuda_cub4core6detail5shmemE;
	add.s32 	%r487, %r486, %r485;
	st.shared.u32 	[%r487+8], %r677;
	st.shared.u64 	[%r487+16], %rd285;
$L__BB5_92:
	bar.sync 	0;
	setp.ne.s32 	%p142, %r5, 0;
	@%p142 bra 	$L__BB5_208;
	setp.lt.s32 	%p143, %r4, 33;
	mov.u32 	%r631, %r677;
	mov.u64 	%rd250, %rd285;
	@%p143 bra 	$L__BB5_97;
	ld.shared.u32 	%r107, [_ZN6thrust24THRUST_300001_SM_1000_NS8cuda_cub4core6detail5shmemE+24];
	ld.shared.u64 	%rd78, [_ZN6thrust24THRUST_300001_SM_1000_NS8cuda_cub4core6detail5shmemE+32];
	setp.lt.s32 	%p144, %r677, %r107;
	mov.u32 	%r631, %r107;
	mov.u64 	%rd250, %rd78;
	@%p144 bra 	$L__BB5_97;
	setp.lt.s32 	%p145, %r107, %r677;
	mov.u32 	%r631, %r677;
	mov.u64 	%rd250, %rd285;
	@%p145 bra 	$L__BB5_97;
	setp.lt.s64 	%p146, %rd285, %rd78;
	selp.b32 	%r631, %r677, %r107, %p146;
	min.s64 	%rd250, %rd285, %rd78;
$L__BB5_97:
	setp.lt.s32 	%p147, %r4, 65;
	mov.u32 	%r632, %r631;
	mov.u64 	%rd251, %rd250;
	@%p147 bra 	$L__BB5_101;
	ld.shared.u32 	%r110, [_ZN6thrust24THRUST_300001_SM_1000_NS8cuda_cub4core6detail5shmemE+40];
	ld.shared.u64 	%rd81, [_ZN6thrust24THRUST_300001_SM_1000_NS8cuda_cub4core6detail5shmemE+48];
	setp.lt.s32 	%p148, %r631, %r110;
	mov.u32 	%r632, %r110;
	mov.u64 	%rd251, %rd81;
	@%p148 bra 	$L__BB5_101;
	setp.lt.s32 	%p149, %r110, %r631;
	mov.u32 	%r632, %r631;
	mov.u64 	%rd251, %rd250;
	@%p149 bra 	$L__BB5_101;
	setp.lt.s64 	%p150, %rd250, %rd81;
	selp.b32 	%r632, %r631, %r110, %p150;
	min.s64 	%rd251, %rd250, %rd81;
$L__BB5_101:
	setp.lt.s32 	%p151, %r4, 97;
	mov.u32 	%r633, %r632;
	mov.u64 	%rd252, %rd251;
	@%p151 bra 	$L__BB5_105;
	ld.shared.u32 	%r113, [_ZN6thrust24THRUST_300001_SM_1000_NS8cuda_cub4core6detail5shmemE+56];
	ld.shared.u64 	%rd84, [_ZN6thrust24THRUST_300001_SM_1000_NS8cuda_cub4core6detail5shmemE+64];
	setp.lt.s32 	%p152, %r632, %r113;
	mov.u32 	%r633, %r113;
	mov.u64 	%rd252, %rd84;
	@%p152 bra 	$L__BB5_105;
	setp.lt.s32 	%p153, %r113, %r632;
	mov.u32 	%r633, %r632;
	mov.u64 	%rd252, %rd251;
	@%p153 bra 	$L__BB5_105;
	setp.lt.s64 	%p154, %rd251, %rd84;
	selp.b32 	%r633, %r632, %r113, %p154;
	min.s64 	%rd252, %rd251, %rd84;
$L__BB5_105:
	setp.lt.s32 	%p155, %r4, 129;
	mov.u32 	%r634, %r633;
	mov.u64 	%rd253, %rd252;
	@%p155 bra 	$L__BB5_109;
	ld.shared.u32 	%r116, [_ZN6thrust24THRUST_300001_SM_1000_NS8cuda_cub4core6detail5shmemE+72];
	ld.shared.u64 	%rd87, [_ZN6thrust24THRUST_300001_SM_1000_NS8cuda_cub4core6detail5shmemE+80];
	setp.lt.s32 	%p156, %r633, %r116;
	mov.u32 	%r634, %r116;
	mov.u64 	%rd253, %rd87;
	@%p156 bra 	$L__BB5_109;
	setp.lt.s32 	%p157, %r116, %r633;
	mov.u32 	%r634, %r633;
	mov.u64 	%rd253, %rd252;
	@%p157 bra 	$L__BB5_109;
	setp.lt.s64 	%p158, %rd252, %rd87;
	selp.b32 	%r634, %r633, %r116, %p158;
	min.s64 	%rd253, %rd252, %rd87;
$L__BB5_109:
	setp.lt.s32 	%p159, %r4, 161;
	mov.u32 	%r635, %r634;
	mov.u64 	%rd254, %rd253;
	@%p159 bra 	$L__BB5_113;
	ld.shared.u32 	%r119, [_ZN6thrust24THRUST_300001_SM_1000_NS8cuda_cub4core6detail5shmemE+88];
	ld.shared.u64 	%rd90, [_ZN6thrust24THRUST_300001_SM_1000_NS8cuda_cub4core6detail5shmemE+96];
	setp.lt.s32 	%p160, %r634, %r119;
	mov.u32 	%r635, %r119;
	mov.u64 	%rd254, %rd90;
	@%p160 bra 	$L__BB5_113;
	setp.lt.s32 	%p161, %r119, %r634;
	mov.u32 	%r635, %r634;
	mov.u64 	%rd254, %rd253;
	@%p161 bra 	$L__BB5_113;
	setp.lt.s64 	%p162, %rd253, %rd90;
	selp.b32 	%r635, %r634, %r119, %p162;
	min.s64 	%rd254, %rd253, %rd90;
$L__BB5_113:
	setp.lt.s32 	%p163, %r4, 193;
	mov.u32 	%r636, %r635;
	mov.u64 	%rd255, %rd254;
	@%p163 bra 	$L__BB5_117;
	ld.shared.u32 	%r122, [_ZN6thrust24THRUST_300001_SM_1000_NS8cuda_cub4core6detail5shmemE+104];
	ld.shared.u64 	%rd93, [_ZN6thrust24THRUST_300001_SM_1000_NS8cuda_cub4core6detail5shmemE+112];
	setp.lt.s32 	%p164, %r635, %r122;
	mov.u32 	%r636, %r122;
	mov.u64 	%rd255, %rd93;
	@%p164 bra 	$L__BB5_117;
	setp.lt.s32 	%p165, %r122, %r635;
	mov.u32 	%r636, %r635;
	mov.u64 	%rd255, %rd254;
	@%p165 bra 	$L__BB5_117;
	setp.lt.s64 	%p166, %rd254, %rd93;
	selp.b32 	%r636, %r635, %r122, %p166;
	min.s64 	%rd255, %rd254, %rd93;
$L__BB5_117:
	setp.lt.s32 	%p167, %r4, 225;
	mov.u32 	%r677, %r636;
	mov.u64 	%rd285, %rd255;
	@%p167 bra 	$L__BB5_208;
	ld.shared.u32 	%r125, [_ZN6thrust24THRUST_300001_SM_1000_NS8cuda_cub4core6detail5shmemE+120];
	ld.shared.u64 	%rd96, [_ZN6thrust24THRUST_300001_SM_1000_NS8cuda_cub4core6detail5shmemE+128];
	setp.lt.s32 	%p168, %r636, %r125;
	mov.u32 	%r677, %r125;
	mov.u64 	%rd285, %rd96;
	@%p168 bra 	$L__BB5_208;
	setp.lt.s32 	%p169, %r125, %r636;
	mov.u32 	%r677, %r636;
	mov.u64 	%rd285, %rd255;
	@%p169 bra 	$L__BB5_208;
	setp.lt.s64 	%p170, %rd255, %rd96;
	selp.b32 	%r677, %r636, %r125, %p170;
	min.s64 	%rd285, %rd255, %rd96;
	bra.uni 	$L__BB5_208;
$L__BB5_121:
	mov.u32 	%r127, %tid.x;
	cvt.s64.s32 	%rd183, %r2;
	add.s64 	%rd98, %rd3, %rd183;
	cvt.u64.u32 	%rd99, %r127;
	add.s64 	%rd184, %rd99, %rd183;
	shl.b64 	%rd185, %rd184, 2;
	add.s64 	%rd186, %rd2, %rd185;
	ld.global.u32 	%r238, [%rd186];
	add.s32 	%r239, %r127, 256;
	cvt.u64.u32 	%rd187, %r239;
	ld.global.u32 	%r240, [%rd186+1024];
	add.s32 	%r241, %r127, 512;
	cvt.u64.u32 	%rd188, %r241;
	ld.global.u32 	%r242, [%rd186+2048];
	add.s32 	%r243, %r127, 768;
	cvt.u64.u32 	%rd189, %r243;
	ld.global.u32 	%r244, [%rd186+3072];
	or.b32  	%r245, %r127, 1024;
	cvt.u64.u32 	%rd100, %r245;
	add.s64 	%rd273, %rd98, %rd100;
	ld.global.u32 	%r665, [%rd186+4096];
	setp.lt.s32 	%p2, %r238, %r240;
	max.s32 	%r246, %r238, %r240;
	selp.b64 	%rd190, %rd187, %rd99, %p2;
	setp.lt.s32 	%p3, %r246, %r242;
	max.s32 	%r247, %r246, %r242;
	selp.b64 	%rd191, %rd188, %rd190, %p3;
	setp.lt.s32 	%p4, %r247, %r244;
	max.s32 	%r129, %r247, %r244;
	selp.b64 	%rd102, %rd189, %rd191, %p4;
	setp.lt.s32 	%p5, %r129, %r665;
	@%p5 bra 	$L__BB5_123;
	setp.lt.s32 	%p6, %r665, %r129;
	setp.lt.u64 	%p7, %rd102, %rd100;
	or.pred  	%p8, %p6, %p7;
	selp.b32 	%r665, %r129, %r665, %p8;
	add.s64 	%rd192, %rd98, %rd102;
	selp.b64 	%rd273, %rd192, %rd273, %p8;
$L__BB5_123:
	setp.le.s32 	%p9, %r235, %r3;
	@%p9 bra 	$L__BB5_164;
	setp.ne.s32 	%p10, %r127, 0;
	@%p10 bra 	$L__BB5_126;
	atom.global.add.u32 	%r248, [%rd1+4], 1280;
	add.s32 	%r249, %r248, %r3;
	st.shared.u32 	[_ZN6thrust24THRUST_300001_SM_1000_NS8cuda_cub4core6detail5shmemE+152], %r249;
$L__BB5_126:
	bar.sync 	0;
	ld.shared.u32 	%r646, [_ZN6thrust24THRUST_300001_SM_1000_NS8cuda_cub4core6detail5shmemE+152];
	add.s32 	%r250, %r646, 1280;
	setp.gt.s32 	%p11, %r250, %r235;
	@%p11 bra 	$L__BB5_141;
	mov.u32 	%r639, %r665;
	mov.u64 	%rd257, %rd273;
$L__BB5_128:
	cvt.s64.s32 	%rd193, %r646;
	add.s64 	%rd194, %rd99, %rd193;
	shl.b64 	%rd195, %rd194, 2;
	add.s64 	%rd196, %rd2, %rd195;
	add.s64 	%rd258, %rd194, %rd3;
	ld.global.u32 	%r640, [%rd196];
	add.s64 	%rd259, %rd258, 256;
	ld.global.u32 	%r641, [%rd196+1024];
	add.s64 	%rd260, %rd258, 512;
	ld.global.u32 	%r642, [%rd196+2048];
	add.s64 	%rd261, %rd258, 768;
	ld.global.u32 	%r643, [%rd196+3072];
	add.s64 	%rd273, %rd258, 1024;
	ld.global.u32 	%r665, [%rd196+4096];
	setp.lt.s32 	%p12, %r639, %r640;
	@%p12 bra 	$L__BB5_130;
	setp.lt.s32 	%p13, %r640, %r639;
	setp.lt.s64 	%p14, %rd257, %rd258;
	or.pred  	%p15, %p13, %p14;
	selp.b32 	%r640, %r639, %r640, %p15;
	selp.b64 	%rd258, %rd257, %rd258, %p15;
$L__BB5_130:
	setp.lt.s32 	%p16, %r640, %r641;
	@%p16 bra 	$L__BB5_132;
	setp.lt.s32 	%p17, %r641, %r640;
	setp.lt.s64 	%p18, %rd258, %rd259;
	or.pred  	%p19, %p17, %p18;
	selp.b32 	%r641, %r640, %r641, %p19;
	selp.b64 	%rd259, %rd258, %rd259, %p19;
$L__BB5_132:
	setp.lt.s32 	%p20, %r641, %r642;
	@%p20 bra 	$L__BB5_134;
	setp.lt.s32 	%p21, %r642, %r641;
	setp.lt.s64 	%p22, %rd259, %rd260;
	or.pred  	%p23, %p21, %p22;
	selp.b32 	%r642, %r641, %r642, %p23;
	selp.b64 	%rd260, %rd259, %rd260, %p23;
$L__BB5_134:
	setp.lt.s32 	%p24, %r642, %r643;
	@%p24 bra 	$L__BB5_136;
	setp.lt.s32 	%p25, %r643, %r642;
	setp.lt.s64 	%p26, %rd260, %rd261;
	or.pred  	%p27, %p25, %p26;
	selp.b32 	%r643, %r642, %r643, %p27;
	selp.b64 	%rd261, %rd260, %rd261, %p27;
$L__BB5_136:
	setp.lt.s32 	%p28, %r643, %r665;
	@%p28 bra 	$L__BB5_138;
	setp.lt.s32 	%p29, %r665, %r643;
	setp.lt.s64 	%p30, %rd261, %rd273;
	or.pred  	%p31, %p29, %p30;
	selp.b32 	%r665, %r643, %r665, %p31;
	selp.b64 	%rd273, %rd261, %rd273, %p31;
$L__BB5_138:
	setp.ne.s32 	%p32, %r127, 0;
	bar.sync 	0;
	@%p32 bra 	$L__BB5_140;
	atom.global.add.u32 	%r251, [%rd1+4], 1280;
	add.s32 	%r252, %r251, %r3;
	st.shared.u32 	[_ZN6thrust24THRUST_300001_SM_1000_NS8cuda_cub4core6detail5shmemE+152], %r252;
$L__BB5_140:
	bar.sync 	0;
	ld.shared.u32 	%r646, [_ZN6thrust24THRUST_300001_SM_1000_NS8cuda_cub4core6detail5shmemE+152];
	add.s32 	%r253, %r646, 1280;
	setp.le.s32 	%p33, %r253, %r235;
	mov.u32 	%r639, %r665;
	mov.u64 	%rd257, %rd273;
	@%p33 bra 	$L__BB5_128;
$L__BB5_141:
	setp.le.s32 	%p34, %r235, %r646;
	@%p34 bra 	$L__BB5_164;
	sub.s32 	%r153, %r235, %r646;
	setp.ge.s32 	%p35, %r127, %r153;
	@%p35 bra 	$L__BB5_164;
	not.b32 	%r255, %r127;
	add.s32 	%r256, %r235, %r255;
	sub.s32 	%r154, %r256, %r646;
	and.b32  	%r257, %r154, 768;
	setp.eq.s32 	%p36, %r257, 768;
	mov.u32 	%r652, %r127;
	@%p36 bra 	$L__BB5_149;
	add.s32 	%r648, %r127, %r646;
	shr.u32 	%r258, %r154, 8;
	add.s32 	%r259, %r258, 1;
	and.b32  	%r260, %r259, 3;
	neg.s32 	%r647, %r260;
	mov.u32 	%r652, %r127;
$L__BB5_145:
	.pragma "nounroll";
	mov.u64 	%rd122, %rd273;
	mov.u32 	%r160, %r665;
	cvt.s64.s32 	%rd198, %r648;
	add.s64 	%rd123, %rd3, %rd198;
	mul.wide.s32 	%rd199, %r648, 4;
	add.s64 	%rd200, %rd2, %rd199;
	ld.global.u32 	%r161, [%rd200];
	setp.lt.s32 	%p37, %r160, %r161;
	mov.u32 	%r665, %r161;
	mov.u64 	%rd273, %rd123;
	@%p37 bra 	$L__BB5_148;
	setp.lt.s32 	%p38, %r161, %r160;
	mov.u32 	%r665, %r160;
	mov.u64 	%rd273, %rd122;
	@%p38 bra 	$L__BB5_148;
	setp.lt.s64 	%p39, %rd122, %rd123;
	selp.b32 	%r665, %r160, %r161, %p39;
	min.s64 	%rd273, %rd122, %rd123;
$L__BB5_148:
	add.s32 	%r652, %r652, 256;
	add.s32 	%r648, %r648, 256;
	add.s32 	%r647, %r647, 1;
	setp.ne.s32 	%p40, %r647, 0;
	@%p40 bra 	$L__BB5_145;
$L__BB5_149:
	setp.lt.u32 	%p41, %r154, 768;
	@%p41 bra 	$L__BB5_164;
	add.s32 	%r655, %r652, %r646;
	add.s32 	%r658, %r655, 256;
	add.s32 	%r657, %r655, 512;
	add.s32 	%r656, %r655, 768;
	add.s64 	%rd128, %rd2, 2048;
$L__BB5_151:
	cvt.s64.s32 	%rd201, %r658;
	add.s64 	%rd130, %rd3, %rd201;
	cvt.s64.s32 	%rd202, %r657;
	add.s64 	%rd131, %rd3, %rd202;
	cvt.s64.s32 	%rd203, %r656;
	add.s64 	%rd132, %rd3, %rd203;
	cvt.s64.s32 	%rd204, %r655;
	mul.wide.s32 	%rd205, %r655, 4;
	add.s64 	%rd133, %rd128, %rd205;
	add.s64 	%rd134, %rd3, %rd204;
	ld.global.u32 	%r180, [%rd133+-2048];
	setp.lt.s32 	%p42, %r665, %r180;
	mov.u32 	%r661, %r180;
	mov.u64 	%rd269, %rd134;
	@%p42 bra 	$L__BB5_154;
	setp.lt.s32 	%p43, %r180, %r665;
	mov.u32 	%r661, %r665;
	mov.u64 	%rd269, %rd273;
	@%p43 bra 	$L__BB5_154;
	setp.lt.s64 	%p44, %rd273, %rd134;
	selp.b32 	%r661, %r665, %r180, %p44;
	min.s64 	%rd269, %rd273, %rd134;
$L__BB5_154:
	ld.global.u32 	%r183, [%rd133+-1024];
	setp.lt.s32 	%p45, %r661, %r183;
	mov.u32 	%r662, %r183;
	mov.u64 	%rd270, %rd130;
	@%p45 bra 	$L__BB5_157;
	setp.lt.s32 	%p46, %r183, %r661;
	mov.u32 	%r662, %r661;
	mov.u64 	%rd270, %rd269;
	@%p46 bra 	$L__BB5_157;
	setp.lt.s64 	%p47, %rd269, %rd130;
	selp.b32 	%r662, %r661, %r183, %p47;
	min.s64 	%rd270, %rd269, %rd130;
$L__BB5_157:
	ld.global.u32 	%r186, [%rd133];
	setp.lt.s32 	%p48, %r662, %r186;
	mov.u32 	%r663, %r186;
	mov.u64 	%rd271, %rd131;
	@%p48 bra 	$L__BB5_160;
	setp.lt.s32 	%p49, %r186, %r662;
	mov.u32 	%r663, %r662;
	mov.u64 	%rd271, %rd270;
	@%p49 bra 	$L__BB5_160;
	setp.lt.s64 	%p50, %rd270, %rd131;
	selp.b32 	%r663, %r662, %r186, %p50;
	min.s64 	%rd271, %rd270, %rd131;
$L__BB5_160:
	ld.global.u32 	%r189, [%rd133+1024];
	setp.lt.s32 	%p51, %r663, %r189;
	mov.u32 	%r665, %r189;
	mov.u64 	%rd273, %rd132;
	@%p51 bra 	$L__BB5_163;
	setp.lt.s32 	%p52, %r189, %r663;
	mov.u32 	%r665, %r663;
	mov.u64 	%rd273, %rd271;
	@%p52 bra 	$L__BB5_163;
	setp.lt.s64 	%p53, %rd271, %rd132;
	selp.b32 	%r665, %r663, %r189, %p53;
	min.s64 	%rd273, %rd271, %rd132;
$L__BB5_163:
	add.s32 	%r652, %r652, 1024;
	add.s32 	%r658, %r658, 1024;
	add.s32 	%r657, %r657, 1024;
	add.s32 	%r656, %r656, 1024;
	add.s32 	%r655, %r655, 1024;
	setp.lt.s32 	%p54, %r652, %r153;
	@%p54 bra 	$L__BB5_151;
$L__BB5_164:
	// begin inline asm
	mov.u32 %r261, %laneid;
	// end inline asm
	mov.b32 	%r279, 1;
	mov.b32 	%r280, 31;
	mov.b32 	%r281, -1;
	// begin inline asm
	shfl.sync.down.b32 %r262, %r665, %r279, %r280, %r281;
	// end inline asm
	// begin inline asm
	shfl.sync.down.b32 %r267, %r268, %r279, %r280, %r281;
	// end inline asm
	mov.b64 	{%r273, %r278}, %rd273;
	// begin inline asm
	shfl.sync.down.b32 %r272, %r273, %r279, %r280, %r281;
	// end inline asm
	// begin inline asm
	shfl.sync.down.b32 %r277, %r278, %r279, %r280, %r281;
	// end inline asm
	mov.b64 	%rd144, {%r272, %r277};
	setp.gt.s32 	%p55, %r261, 30;
	mov.u32 	%r666, %r665;
	mov.u64 	%rd274, %rd273;
	@%p55 bra 	$L__BB5_168;
	setp.lt.s32 	%p56, %r665, %r262;
	mov.u32 	%r666, %r262;
	mov.u64 	%rd274, %rd144;
	@%p56 bra 	$L__BB5_168;
	setp.lt.s32 	%p57, %r262, %r665;
	mov.u32 	%r666, %r665;
	mov.u64 	%rd274, %rd273;
	@%p57 bra 	$L__BB5_168;
	setp.lt.s64 	%p58, %rd273, %rd144;
	selp.b32 	%r666, %r665, %r262, %p58;
	min.s64 	%rd274, %rd273, %rd144;
$L__BB5_168:
	mov.b32 	%r299, 2;
	mov.b32 	%r300, 31;
	mov.b32 	%r301, -1;
	// begin inline asm
	shfl.sync.down.b32 %r282, %r666, %r299, %r300, %r301;
	// end inline asm
	// begin inline asm
	shfl.sync.down.b32 %r287, %r288, %r299, %r300, %r301;
	// end inline asm
	mov.b64 	{%r293, %r298}, %rd274;
	// begin inline asm
	shfl.sync.down.b32 %r292, %r293, %r299, %r300, %r301;
	// end inline asm
	// begin inline asm
	shfl.sync.down.b32 %r297, %r298, %r299, %r300, %r301;
	// end inline asm
	mov.b64 	%rd147, {%r292, %r297};
	setp.gt.s32 	%p59, %r261, 29;
	mov.u32 	%r667, %r666;
	mov.u64 	%rd275, %rd274;
	@%p59 bra 	$L__BB5_172;
	setp.lt.s32 	%p60, %r666, %r282;
	mov.u32 	%r667, %r282;
	mov.u64 	%rd275, %rd147;
	@%p60 bra 	$L__BB5_172;
	setp.lt.s32 	%p61, %r282, %r666;
	mov.u32 	%r667, %r666;
	mov.u64 	%rd275, %rd274;
	@%p61 bra 	$L__BB5_172;
	setp.lt.s64 	%p62, %rd274, %rd147;
	selp.b32 	%r667, %r666, %r282, %p62;
	min.s64 	%rd275, %rd274, %rd147;
$L__BB5_172:
	mov.b32 	%r319, 4;
	mov.b32 	%r320, 31;
	mov.b32 	%r321, -1;
	// begin inline asm
	shfl.sync.down.b32 %r302, %r667, %r319, %r320, %r321;
	// end inline asm
	// begin inline asm
	shfl.sync.down.b32 %r307, %r308, %r319, %r320, %r321;
	// end inline asm
	mov.b64 	{%r313, %r318}, %rd275;
	// begin inline asm
	shfl.sync.down.b32 %r312, %r313, %r319, %r320, %r321;
	// end inline asm
	// begin inline asm
	shfl.sync.down.b32 %r317, %r318, %r319, %r320, %r321;
	// end inline asm
	mov.b64 	%rd150, {%r312, %r317};
	setp.gt.s32 	%p63, %r261, 27;
	mov.u32 	%r668, %r667;
	mov.u64 	%rd276, %rd275;
	@%p63 bra 	$L__BB5_176;
	setp.lt.s32 	%p64, %r667, %r302;
	mov.u32 	%r668, %r302;
	mov.u64 	%rd276, %rd150;
	@%p64 bra 	$L__BB5_176;
	setp.lt.s32 	%p65, %r302, %r667;
	mov.u32 	%r668, %r667;
	mov.u64 	%rd276, %rd275;
	@%p65 bra 	$L__BB5_176;
	setp.lt.s64 	%p66, %rd275, %rd150;
	selp.b32 	%r668, %r667, %r302, %p66;
	min.s64 	%rd276, %rd275, %rd150;
$L__BB5_176:
	mov.b32 	%r339, 8;
	mov.b32 	%r340, 31;
	mov.b32 	%r341, -1;
	// begin inline asm
	shfl.sync.down.b32 %r322, %r668, %r339, %r340, %r341;
	// end inline asm
	// begin inline asm
	shfl.sync.down.b32 %r327, %r328, %r339, %r340, %r341;
	// end inline asm
	mov.b64 	{%r333, %r338}, %rd276;
	// begin inline asm
	shfl.sync.down.b32 %r332, %r333, %r339, %r340, %r341;
	// end inline asm
	// begin inline asm
	shfl.sync.down.b32 %r337, %r338, %r339, %r340, %r341;
	// end inline asm
	mov.b64 	%rd153, {%r332, %r337};
	setp.gt.s32 	%p67, %r261, 23;
	mov.u32 	%r669, %r668;
	mov.u64 	%rd277, %rd276;
	@%p67 bra 	$L__BB5_180;
	setp.lt.s32 	%p68, %r668, %r322;
	mov.u32 	%r669, %r322;
	mov.u64 	%rd277, %rd153;
	@%p68 bra 	$L__BB5_180;
	setp.lt.s32 	%p69, %r322, %r668;
	mov.u32 	%r669, %r668;
	mov.u64 	%rd277, %rd276;
	@%p69 bra 	$L__BB5_180;
	setp.lt.s64 	%p70, %rd276, %rd153;
	selp.b32 	%r669, %r668, %r322, %p70;
	min.s64 	%rd277, %rd276, %rd153;
$L__BB5_180:
	mov.b32 	%r359, 16;
	mov.b32 	%r360, 31;
	mov.b32 	%r361, -1;
	// begin inline asm
	shfl.sync.down.b32 %r342, %r669, %r359, %r360, %r361;
	// end inline asm
	// begin inline asm
	shfl.sync.down.b32 %r347, %r348, %r359, %r360, %r361;
	// end inline asm
	mov.b64 	{%r353, %r358}, %rd277;
	// begin inline asm
	shfl.sync.down.b32 %r352, %r353, %r359, %r360, %r361;
	// end inline asm
	// begin inline asm
	shfl.sync.down.b32 %r357, %r358, %r359, %r360, %r361;
	// end inline asm
	mov.b64 	%rd156, {%r352, %r357};
	setp.gt.s32 	%p71, %r261, 15;
	mov.u32 	%r677, %r669;
	mov.u64 	%rd285, %rd277;
	@%p71 bra 	$L__BB5_184;
	setp.lt.s32 	%p72, %r669, %r342;
	mov.u32 	%r677, %r342;
	mov.u64 	%rd285, %rd156;
	@%p72 bra 	$L__BB5_184;
	setp.lt.s32 	%p73, %r342, %r669;
	mov.u32 	%r677, %r669;
	mov.u64 	%rd285, %rd277;
	@%p73 bra 	$L__BB5_184;
	setp.lt.s64 	%p74, %rd277, %rd156;
	selp.b32 	%r677, %r669, %r342, %p74;
	min.s64 	%rd285, %rd277, %rd156;
$L__BB5_184:
	setp.ne.s32 	%p75, %r261, 0;
	@%p75 bra 	$L__BB5_186;
	shr.u32 	%r362, %r127, 1;
	and.b32  	%r363, %r362, 496;
	mov.u32 	%r364, _ZN6thrust24THRUST_300001_SM_1000_NS8cuda_cub4core6detail5shmemE;
	add.s32 	%r365, %r364, %r363;
	st.shared.u32 	[%r365+8], %r677;
	st.shared.u64 	[%r365+16], %rd285;
$L__BB5_186:
	bar.sync 	0;
	setp.ne.s32 	%p76, %r127, 0;
	@%p76 bra 	$L__BB5_208;
	ld.shared.u32 	%r214, [_ZN6thrust24THRUST_300001_SM_1000_NS8cuda_cub4core6detail5shmemE+24];
	ld.shared.u64 	%rd159, [_ZN6thrust24THRUST_300001_SM_1000_NS8cuda_cub4core6detail5shmemE+32];
	setp.lt.s32 	%p77, %r677, %r214;
	mov.u32 	%r671, %r214;
	mov.u64 	%rd279, %rd159;
	@%p77 bra 	$L__BB5_190;
	setp.lt.s32 	%p78, %r214, %r677;
	mov.u32 	%r671, %r677;
	mov.u64 	%rd279, %rd285;
	@%p78 bra 	$L__BB5_190;
	setp.lt.s64 	%p79, %rd285, %rd159;
	selp.b32 	%r671, %r677, %r214, %p79;
	min.s64 	%rd279, %rd285, %rd159;
$L__BB5_190:
	ld.shared.u32 	%r217, [_ZN6thrust24THRUST_300001_SM_1000_NS8cuda_cub4core6detail5shmemE+40];
	ld.shared.u64 	%rd162, [_ZN6thrust24THRUST_300001_SM_1000_NS8cuda_cub4core6detail5shmemE+48];
	setp.lt.s32 	%p80, %r671, %r217;
	mov.u32 	%r672, %r217;
	mov.u64 	%rd280, %rd162;
	@%p80 bra 	$L__BB5_193;
	setp.lt.s32 	%p81, %r217, %r671;
	mov.u32 	%r672, %r671;
	mov.u64 	%rd280, %rd279;
	@%p81 bra 	$L__BB5_193;
	setp.lt.s64 	%p82, %rd279, %rd162;
	selp.b32 	%r672, %r671, %r217, %p82;
	min.s64 	%rd280, %rd279, %rd162;
$L__BB5_193:
	ld.shared.u32 	%r220, [_ZN6thrust24THRUST_300001_SM_1000_NS8cuda_cub4core6detail5shmemE+56];
	ld.shared.u64 	%rd165, [_ZN6thrust24THRUST_300001_SM_1000_NS8cuda_cub4core6detail5shmemE+64];
	setp.lt.s32 	%p83, %r672, %r220;
	mov.u32 	%r673, %r220;
	mov.u64 	%rd281, %rd165;
	@%p83 bra 	$L__BB5_196;
	setp.lt.s32 	%p84, %r220, %r672;
	mov.u32 	%r673, %r672;
	mov.u64 	%rd281, %rd280;
	@%p84 bra 	$L__BB5_196;
	setp.lt.s64 	%p85, %rd280, %rd165;
	selp.b32 	%r673, %r672, %r220, %p85;
	min.s64 	%rd281, %rd280, %rd165;
$L__BB5_196:
	ld.shared.u32 	%r223, [_ZN6thrust24THRUST_300001_SM_1000_NS8cuda_cub4core6detail5shmemE+72];
	ld.shared.u64 	%rd168, [_ZN6thrust24THRUST_300001_SM_1000_NS8cuda_cub4core6detail5shmemE+80];
	setp.lt.s32 	%p86, %r673, %r223;
	mov.u32 	%r674, %r223;
	mov.u64 	%rd282, %rd168;
	@%p86 bra 	$L__BB5_199;
	setp.lt.s32 	%p87, %r223, %r673;
	mov.u32 	%r674, %r673;
	mov.u64 	%rd282, %rd281;
	@%p87 bra 	$L__BB5_199;
	setp.lt.s64 	%p88, %rd281, %rd168;
	selp.b32 	%r674, %r673, %r223, %p88;
	min.s64 	%rd282, %rd281, %rd168;
$L__BB5_199:
	ld.shared.u32 	%r226, [_ZN6thrust24THRUST_300001_SM_1000_NS8cuda_cub4core6detail5shmemE+88];
	ld.shared.u64 	%rd171, [_ZN6thrust24THRUST_300001_SM_1000_NS8cuda_cub4core6detail5shmemE+96];
	setp.lt.s32 	%p89, %r674, %r226;
	mov.u32 	%r675, %r226;
	mov.u64 	%rd283, %rd171;
	@%p89 bra 	$L__BB5_202;
	setp.lt.s32 	%p90, %r226, %r674;
	mov.u32 	%r675, %r674;
	mov.u64 	%rd283, %rd282;
	@%p90 bra 	$L__BB5_202;
	setp.lt.s64 	%p91, %rd282, %rd171;
	selp.b32 	%r675, %r674, %r226, %p91;
	min.s64 	%rd283, %rd282, %rd171;
$L__BB5_202:
	ld.shared.u32 	%r229, [_ZN6thrust24THRUST_300001_SM_1000_NS8cuda_cub4core6detail5shmemE+104];
	ld.shared.u64 	%rd174, [_ZN6thrust24THRUST_300001_SM_1000_NS8cuda_cub4core6detail5shmemE+112];
	setp.lt.s32 	%p92, %r675, %r229;
	mov.u32 	%r676, %r229;
	mov.u64 	%rd284, %rd174;
	@%p92 bra 	$L__BB5_205;
	setp.lt.s32 	%p93, %r229, %r675;
	mov.u32 	%r676, %r675;
	mov.u64 	%rd284, %rd283;
	@%p93 bra 	$L__BB5_205;
	setp.lt.s64 	%p94, %rd283, %rd174;
	selp.b32 	%r676, %r675, %r229, %p94;
	min.s64 	%rd284, %rd283, %rd174;
$L__BB5_205:
	ld.shared.u32 	%r232, [_ZN6thrust24THRUST_300001_SM_1000_NS8cuda_cub4core6detail5shmemE+120];
	ld.shared.u64 	%rd177, [_ZN6thrust24THRUST_300001_SM_1000_NS8cuda_cub4core6detail5shmemE+128];
	setp.lt.s32 	%p95, %r676, %r232;
	mov.u32 	%r677, %r232;
	mov.u64 	%rd285, %rd177;
	@%p95 bra 	$L__BB5_208;
	setp.lt.s32 	%p96, %r232, %r676;
	mov.u32 	%r677, %r676;
	mov.u64 	%rd285, %rd284;
	@%p96 bra 	$L__BB5_208;
	setp.lt.s64 	%p97, %rd284, %rd177;
	selp.b32 	%r677, %r676, %r232, %p97;
	min.s64 	%rd285, %rd284, %rd177;
$L__BB5_208:
	mov.u32 	%r593, %tid.x;
	setp.ne.s32 	%p214, %r593, 0;
	@%p214 bra 	$L__BB5_210;
	ld.param.u64 	%rd222, [_ZN6thrust24THRUST_300001_SM_1000_NS8cuda_cub4core6detail13_kernel_agentINS1_8__reduce11ReduceAgentINS0_12zip_iteratorIN4cuda3std3__45tupleIJNS0_10device_ptrIiEENS0_17counting_iteratorIlNS0_11use_defaultESF_SF_EEEEEEEPNSB_IJilEEESJ_iNS1_9__extrema9arg_max_fIilNSA_4lessIiEEEEEEJSI_SK_iN3cub18CUB_300001_SM_100013GridEvenShareIiEENSS_9GridQueueIjEESP_EEEvDpT0__param_1];
	cvta.to.global.u64 	%rd219, %rd222;
	mul.wide.u32 	%rd220, %r1, 16;
	add.s64 	%rd221, %rd219, %rd220;
	st.global.u32 	[%rd221], %r677;
	st.global.u64 	[%rd221+8], %rd285;
$L__BB5_210:
	ret;

}
	// .globl	_ZN6thrust24THRUST_300001_SM_1000_NS8cuda_cub4core6detail13_kernel_agentINS1_8__reduce10DrainAgentIiEEJN3cub18CUB_300001_SM_10009GridQueueIjEEiEEEvDpT0_
.visible .entry _ZN6thrust24THRUST_300001_SM_1000_NS8cuda_cub4core6detail13_kernel_agentINS1_8__reduce10DrainAgentIiEEJN3cub18CUB_300001_SM_10009GridQueueIjEEiEEEvDpT0_(
	.param .align 8 .b8 _ZN6thrust24THRUST_300001_SM_1000_NS8cuda_cub4core6detail13_kernel_agentINS1_8__reduce10DrainAgentIiEEJN3cub18CUB_300001_SM_10009GridQueueIjEEiEEEvDpT0__param_0[8],
	.param .u32 _ZN6thrust24THRUST_300001_SM_1000_NS8cuda_cub4core6detail13_kernel_agentINS1_8__reduce10DrainAgentIiEEJN3cub18CUB_300001_SM_10009GridQueueIjEEiEEEvDpT0__param_1
)
.maxntid 1
{
	.reg .b32 	%r<3>;
	.reg .b64 	%rd<3>;

	ld.param.u64 	%rd1, [_ZN6thrust24THRUST_300001_SM_1000_NS8cuda_cub4core6detail13_kernel_agentINS1_8__reduce10DrainAgentIiEEJN3cub18CUB_300001_SM_10009GridQueueIjEEiEEEvDpT0__param_0];
	ld.param.u32 	%r1, [_ZN6thrust24THRUST_300001_SM_1000_NS8cuda_cub4core6detail13_kernel_agentINS1_8__reduce10DrainAgentIiEEJN3cub18CUB_300001_SM_10009GridQueueIjEEiEEEvDpT0__param_1];
	cvta.to.global.u64 	%rd2, %rd1;
	st.global.u32 	[%rd2], %r1;
	mov.b32 	%r2, 0;
	st.global.u32 	[%rd2+4], %r2;
	ret;

}
	// .globl	_ZN6thrust24THRUST_300001_SM_1000_NS8cuda_cub4core6detail13_kernel_agentINS1_8__reduce11ReduceAgentIPN4cuda3std3__45tupleIJilEEESC_SB_iNS1_9__extrema9arg_max_fIilNS9_4lessIiEEEEEEJSC_SC_iSH_EEEvDpT0_
.visible .entry _ZN6thrust24THRUST_300001_SM_1000_NS8cuda_cub4core6detail13_kernel_agentINS1_8__reduce11ReduceAgentIPN4cuda3std3__45tupleIJilEEESC_SB_iNS1_9__extrema9arg_max_fIilNS9_4lessIiEEEEEEJSC_SC_iSH_EEEvDpT0_(
	.param .u64 .ptr .align 1 _ZN6thrust24THRUST_300001_SM_1000_NS8cuda_cub4core6detail13_kernel_agentINS1_8__reduce11ReduceAgentIPN4cuda3std3__45tupleIJilEEESC_SB_iNS1_9__extrema9arg_max_fIilNS9_4lessIiEEEEEEJSC_SC_iSH_EEEvDpT0__param_0,
	.param .u64 .ptr .align 1 _ZN6thrust24THRUST_300001_SM_1000_NS8cuda_cub4core6detail13_kernel_agentINS1_8__reduce11ReduceAgentIPN4cuda3std3__45tupleIJilEEESC_SB_iNS1_9__extrema9arg_max_fIilNS9_4lessIiEEEEEEJSC_SC_iSH_EEEvDpT0__param_1,
	.param .u32 _ZN6thrust24THRUST_300001_SM_1000_NS8cuda_cub4core6detail13_kernel_agentINS1_8__reduce11ReduceAgentIPN4cuda3std3__45tupleIJilEEESC_SB_iNS1_9__extrema9arg_max_fIilNS9_4lessIiEEEEEEJSC_SC_iSH_EEEvDpT0__param_2,
	.param .align 1 .b8 _ZN6thrust24THRUST_300001_SM_1000_NS8cuda_cub4core6detail13_kernel_agentINS1_8__reduce11ReduceAgentIPN4cuda3std3__45tupleIJilEEESC_SB_iNS1_9__extrema9arg_max_fIilNS9_4lessIiEEEEEEJSC_SC_iSH_EEEvDpT0__param_3[1]
)
.maxntid 256
{
	.reg .pred 	%p<222>;
	.reg .b32 	%r<637>;
	.reg .b64 	%rd<356>;

	ld.param.u64 	%rd186, [_ZN6thrust24THRUST_300001_SM_1000_NS8cuda_cub4core6detail13_kernel_agentINS1_8__reduce11ReduceAgentIPN4cuda3std3__45tupleIJilEEESC_SB_iNS1_9__extrema9arg_max_fIilNS9_4lessIiEEEEEEJSC_SC_iSH_EEEvDpT0__param_0];
	ld.param.u64 	%rd187, [_ZN6thrust24THRUST_300001_SM_1000_NS8cuda_cub4core6detail13_kernel_agentINS1_8__reduce11ReduceAgentIPN4cuda3std3__45tupleIJilEEESC_SB_iNS1_9__extrema9arg_max_fIilNS9_4lessIiEEEEEEJSC_SC_iSH_EEEvDpT0__param_1];
	ld.param.u32 	%r215, [_ZN6thrust24THRUST_300001_SM_1000_NS8cuda_cub4core6detail13_kernel_agentINS1_8__reduce11ReduceAgentIPN4cuda3std3__45tupleIJilEEESC_SB_iNS1_9__extrema9arg_max_fIilNS9_4lessIiEEEEEEJSC_SC_iSH_EEEvDpT0__param_2];
	setp.eq.s32 	%p1, %r215, 0;
	@%p1 bra 	$L__BB7_211;
	setp.gt.s32 	%p2, %r215, 1279;
	@%p2 bra 	$L__BB7_121;
	mov.u32 	%r1, %tid.x;
	setp.ge.s32 	%p105, %r1, %r215;
	mov.b32 	%r572, 0;
	mov.b64 	%rd298, 0;
	mov.u32 	%r564, %r1;
	@%p105 bra 	$L__BB7_4;
	mul.wide.u32 	%rd263, %r1, 16;
	add.s64 	%rd260, %rd186, %rd263;
	// begin inline asm
	ld.global.nc.u64 %rd259, [%rd260];
	// end inline asm
	add.s64 	%rd262, %rd260, 8;
	// begin inline asm
	ld.global.nc.u64 %rd298, [%rd262];
	// end inline asm
	cvt.u32.u64 	%r572, %rd259;
	add.s32 	%r564, %r1, 256;
$L__BB7_4:
	setp.ge.s32 	%p106, %r564, %r215;
	@%p106 bra 	$L__BB7_25;
	not.b32 	%r334, %r564;
	add.s32 	%r6, %r215, %r334;
	and.b32  	%r335, %r6, 768;
	setp.eq.s32 	%p107, %r335, 768;
	@%p107 bra 	$L__BB7_11;
	mul.wide.u32 	%rd265, %r564, 16;
	add.s64 	%rd289, %rd186, %rd265;
	shr.u32 	%r336, %r6, 8;
	add.s32 	%r337, %r336, 1;
	and.b32  	%r338, %r337, 3;
	neg.s32 	%r560, %r338;
$L__BB7_7:
	.pragma "nounroll";
	mov.u64 	%rd5, %rd298;
	mov.u32 	%r10, %r572;
	// begin inline asm
	ld.global.nc.u64 %rd266, [%rd289];
	// end inline asm
	add.s64 	%rd269, %rd289, 8;
	// begin inline asm
	ld.global.nc.u64 %rd268, [%rd269];
	// end inline asm
	cvt.u32.u64 	%r11, %rd266;
	setp.lt.s32 	%p108, %r10, %r11;
	mov.u64 	%rd298, %rd268;
	mov.u32 	%r572, %r11;
	@%p108 bra 	$L__BB7_10;
	setp.lt.s32 	%p109, %r11, %r10;
	mov.u64 	%rd298, %rd5;
	mov.u32 	%r572, %r10;
	@%p109 bra 	$L__BB7_10;
	setp.lt.s64 	%p110, %rd5, %rd268;
	min.s64 	%rd298, %rd5, %rd268;
	selp.b32 	%r572, %r10, %r11, %p110;
$L__BB7_10:
	add.s32 	%r564, %r564, 256;
	add.s64 	%rd289, %rd289, 4096;
	add.s32 	%r560, %r560, 1;
	setp.ne.s32 	%p111, %r560, 0;
	@%p111 bra 	$L__BB7_7;
$L__BB7_11:
	setp.lt.u32 	%p112, %r6, 768;
	@%p112 bra 	$L__BB7_25;
$L__BB7_12:
	mul.wide.s32 	%rd274, %r564, 16;
	add.s64 	%rd271, %rd186, %rd274;
	// begin inline asm
	ld.global.nc.u64 %rd270, [%rd271];
	// end inline asm
	add.s64 	%rd273, %rd271, 8;
	// begin inline asm
	ld.global.nc.u64 %rd272, [%rd273];
	// end inline asm
	cvt.u32.u64 	%r21, %rd270;
	setp.lt.s32 	%p113, %r572, %r21;
	mov.u64 	%rd295, %rd272;
	mov.u32 	%r569, %r21;
	@%p113 bra 	$L__BB7_15;
	setp.lt.s32 	%p114, %r21, %r572;
	mov.u64 	%rd295, %rd298;
	mov.u32 	%r569, %r572;
	@%p114 bra 	$L__BB7_15;
	setp.lt.s64 	%p115, %rd298, %rd272;
	min.s64 	%rd295, %rd298, %rd272;
	selp.b32 	%r569, %r572, %r21, %p115;
$L__BB7_15:
	add.s64 	%rd276, %rd271, 4096;
	// begin inline asm
	ld.global.nc.u64 %rd275, [%rd276];
	// end inline asm
	add.s64 	%rd278, %rd271, 4104;
	// begin inline asm
	ld.global.nc.u64 %rd277, [%rd278];
	// end inline asm
	cvt.u32.u64 	%r24, %rd275;
	setp.lt.s32 	%p116, %r569, %r24;
	mov.u64 	%rd296, %rd277;
	mov.u32 	%r570, %r24;
	@%p116 bra 	$L__BB7_18;
	setp.lt.s32 	%p117, %r24, %r569;
	mov.u64 	%rd296, %rd295;
	mov.u32 	%r570, %r569;
	@%p117 bra 	$L__BB7_18;
	setp.lt.s64 	%p118, %rd295, %rd277;
	min.s64 	%rd296, %rd295, %rd277;
	selp.b32 	%r570, %r569, %r24, %p118;
$L__BB7_18:
	add.s64 	%rd280, %rd271, 8192;
	// begin inline asm
	ld.global.nc.u64 %rd279, [%rd280];
	// end inline asm
	add.s64 	%rd282, %rd271, 8200;
	// begin inline asm
	ld.global.nc.u64 %rd281, [%rd282];
	// end inline asm
	cvt.u32.u64 	%r27, %rd279;
	setp.lt.s32 	%p119, %r570, %r27;
	mov.u64 	%rd297, %rd281;
	mov.u32 	%r571, %r27;
	@%p119 bra 	$L__BB7_21;
	setp.lt.s32 	%p120, %r27, %r570;
	mov.u64 	%rd297, %rd296;
	mov.u32 	%r571, %r570;
	@%p120 bra 	$L__BB7_21;
	setp.lt.s64 	%p121, %rd296, %rd281;
	min.s64 	%rd297, %rd296, %rd281;
	selp.b32 	%r571, %r570, %r27, %p121;
$L__BB7_21:
	add.s64 	%rd284, %rd271, 12288;
	// begin inline asm
	ld.global.nc.u64 %rd283, [%rd284];
	// end inline asm
	add.s64 	%rd286, %rd271, 12296;
	// begin inline asm
	ld.global.nc.u64 %rd285, [%rd286];
	// end inline asm
	cvt.u32.u64 	%r30, %rd283;
	setp.lt.s32 	%p122, %r571, %r30;
	mov.u64 	%rd298, %rd285;
	mov.u32 	%r572, %r30;
	@%p122 bra 	$L__BB7_24;
	setp.lt.s32 	%p123, %r30, %r571;
	mov.u64 	%rd298, %rd297;
	mov.u32 	%r572, %r571;
	@%p123 bra 	$L__BB7_24;
	setp.lt.s64 	%p124, %rd297, %rd285;
	min.s64 	%rd298, %rd297, %rd285;
	selp.b32 	%r572, %r571, %r30, %p124;
$L__BB7_24:
	add.s32 	%r564, %r564, 1024;
	setp.lt.s32 	%p125, %r564, %r215;
	@%p125 bra 	$L__BB7_12;
$L__BB7_25:
	setp.lt.s32 	%p126, %r215, 256;
	@%p126 bra 	$L__BB7_70;
	// begin inline asm
	mov.u32 %r452, %laneid;
	// end inline asm
	mov.b32 	%r470, 1;
	mov.b32 	%r471, 31;
	mov.b32 	%r472, -1;
	// begin inline asm
	shfl.sync.down.b32 %r453, %r572, %r470, %r471, %r472;
	// end inline asm
	// begin inline asm
	shfl.sync.down.b32 %r458, %r459, %r470, %r471, %r472;
	// end inline asm
	mov.b64 	{%r464, %r469}, %rd298;
	// begin inline asm
	shfl.sync.down.b32 %r463, %r464, %r470, %r471, %r472;
	// end inline asm
	// begin inline asm
	shfl.sync.down.b32 %r468, %r469, %r470, %r471, %r472;
	// end inline asm
	mov.b64 	%rd27, {%r463, %r468};
	setp.gt.s32 	%p178, %r452, 30;
	mov.u64 	%rd300, %rd298;
	mov.u32 	%r574, %r572;
	@%p178 bra 	$L__BB7_30;
	setp.lt.s32 	%p179, %r572, %r453;
	mov.u64 	%rd300, %rd27;
	mov.u32 	%r574, %r453;
	@%p179 bra 	$L__BB7_30;
	setp.lt.s32 	%p180, %r453, %r572;
	mov.u64 	%rd300, %rd298;
	mov.u32 	%r574, %r572;
	@%p180 bra 	$L__BB7_30;
	setp.lt.s64 	%p181, %rd298, %rd27;
	min.s64 	%rd300, %rd298, %rd27;
	selp.b32 	%r574, %r572, %r453, %p181;
$L__BB7_30:
	mov.b32 	%r490, 2;
	mov.b32 	%r491, 31;
	mov.b32 	%r492, -1;
	// begin inline asm
	shfl.sync.down.b32 %r473, %r574, %r490, %r491, %r492;
	// end inline asm
	// begin inline asm
	shfl.sync.down.b32 %r478, %r479, %r490, %r491, %r492;
	// end inline asm
	mov.b64 	{%r484, %r489}, %rd300;
	// begin inline asm
	shfl.sync.down.b32 %r483, %r484, %r490, %r491, %r492;
	// end inline asm
	// begin inline asm
	shfl.sync.down.b32 %r488, %r489, %r490, %r491, %r492;
	// end inline asm
	mov.b64 	%rd30, {%r483, %r488};
	setp.gt.s32 	%p182, %r452, 29;
	mov.u64 	%rd301, %rd300;
	mov.u32 	%r575, %r574;
	@%p182 bra 	$L__BB7_34;
	setp.lt.s32 	%p183, %r574, %r473;
	mov.u64 	%rd301, %rd30;
	mov.u32 	%r575, %r473;
	@%p183 bra 	$L__BB7_34;
	setp.lt.s32 	%p184, %r473, %r574;
	mov.u64 	%rd301, %rd300;
	mov.u32 	%r575, %r574;
	@%p184 bra 	$L__BB7_34;
	setp.lt.s64 	%p185, %rd300, %rd30;
	min.s64 	%rd301, %rd300, %rd30;
	selp.b32 	%r575, %r574, %r473, %p185;
$L__BB7_34:
	mov.b32 	%r510, 4;
	mov.b32 	%r511, 31;
	mov.b32 	%r512, -1;
	// begin inline asm
	shfl.sync.down.b32 %r493, %r575, %r510, %r511, %r512;
	// end inline asm
	// begin inline asm
	shfl.sync.down.b32 %r498, %r499, %r510, %r511, %r512;
	// end inline asm
	mov.b64 	{%r504, %r509}, %rd301;
	// begin inline asm
	shfl.sync.down.b32 %r503, %r504, %r510, %r511, %r512;
	// end inline asm
	// begin inline asm
	shfl.sync.down.b32 %r508, %r509, %r510, %r511, %r512;
	// end inline asm
	mov.b64 	%rd33, {%r503, %r508};
	setp.gt.s32 	%p186, %r452, 27;
	mov.u64 	%rd302, %rd301;
	mov.u32 	%r576, %r575;
	@%p186 bra 	$L__BB7_38;
	setp.lt.s32 	%p187, %r575, %r493;
	mov.u64 	%rd302, %rd33;
	mov.u32 	%r576, %r493;
	@%p187 bra 	$L__BB7_38;
	setp.lt.s32 	%p188, %r493, %r575;
	mov.u64 	%rd302, %rd301;
	mov.u32 	%r576, %r575;
	@%p188 bra 	$L__BB7_38;
	setp.lt.s64 	%p189, %rd301, %rd33;
	min.s64 	%rd302, %rd301, %rd33;
	selp.b32 	%r576, %r575, %r493, %p189;
$L__BB7_38:
	mov.b32 	%r530, 8;
	mov.b32 	%r531, 31;
	mov.b32 	%r532, -1;
	// begin inline asm
	shfl.sync.down.b32 %r513, %r576, %r530, %r531, %r532;
	// end inline asm
	// begin inline asm
	shfl.sync.down.b32 %r518, %r519, %r530, %r531, %r532;
	// end inline asm
	mov.b64 	{%r524, %r529}, %rd302;
	// begin inline asm
	shfl.sync.down.b32 %r523, %r524, %r530, %r531, %r532;
	// end inline asm
	// begin inline asm
	shfl.sync.down.b32 %r528, %r529, %r530, %r531, %r532;
	// end inline asm
	mov.b64 	%rd36, {%r523, %r528};
	setp.gt.s32 	%p190, %r452, 23;
	mov.u64 	%rd303, %rd302;
	mov.u32 	%r577, %r576;
	@%p190 bra 	$L__BB7_42;
	setp.lt.s32 	%p191, %r576, %r513;
	mov.u64 	%rd303, %rd36;
	mov.u32 	%r577, %r513;
	@%p191 bra 	$L__BB7_42;
	setp.lt.s32 	%p192, %r513, %r576;
	mov.u64 	%rd303, %rd302;
	mov.u32 	%r577, %r576;
	@%p192 bra 	$L__BB7_42;
	setp.lt.s64 	%p193, %rd302, %rd36;
	min.s64 	%rd303, %rd302, %rd36;
	selp.b32 	%r577, %r576, %r513, %p193;
$L__BB7_42:
	mov.b32 	%r550, 16;
	mov.b32 	%r551, 31;
	mov.b32 	%r552, -1;
	// begin inline asm
	shfl.sync.down.b32 %r533, %r577, %r550, %r551, %r552;
	// end inline asm
	// begin inline asm
	shfl.sync.down.b32 %r538, %r539, %r550, %r551, %r552;
	// end inline asm
	mov.b64 	{%r544, %r549}, %rd303;
	// begin inline asm
	shfl.sync.down.b32 %r543, %r544, %r550, %r551, %r552;
	// end inline asm
	// begin inline asm
	shfl.sync.down.b32 %r548, %r549, %r550, %r551, %r552;
	// end inline asm
	mov.b64 	%rd39, {%r543, %r548};
	setp.gt.s32 	%p194, %r452, 15;
	mov.u64 	%rd355, %rd303;
	mov.u32 	%r636, %r577;
	@%p194 bra 	$L__BB7_46;
	setp.lt.s32 	%p195, %r577, %r533;
	mov.u64 	%rd355, %rd39;
	mov.u32 	%r636, %r533;
	@%p195 bra 	$L__BB7_46;
	setp.lt.s32 	%p196, %r533, %r577;
	mov.u64 	%rd355, %rd303;
	mov.u32 	%r636, %r577;
	@%p196 bra 	$L__BB7_46;
	setp.lt.s64 	%p197, %rd303, %rd39;
	min.s64 	%rd355, %rd303, %rd39;
	selp.b32 	%r636, %r577, %r533, %p197;
$L__BB7_46:
	setp.ne.s32 	%p198, %r452, 0;
	@%p198 bra 	$L__BB7_48;
	shr.u32 	%r553, %r1, 1;
	and.b32  	%r554, %r553, 496;
	mov.u32 	%r555, _ZN6thrust24THRUST_300001_SM_1000_NS8cuda_cub4core6detail5shmemE;
	add.s32 	%r556, %r555, %r554;
	st.shared.u32 	[%r556+8], %r636;
	st.shared.u64 	[%r556+16], %rd355;
$L__BB7_48:
	bar.sync 	0;
	setp.ne.s32 	%p199, %r1, 0;
	@%p199 bra 	$L__BB7_209;
	ld.shared.u32 	%r51, [_ZN6thrust24THRUST_300001_SM_1000_NS8cuda_cub4core6detail5shmemE+24];
	ld.shared.u64 	%rd42, [_ZN6thrust24THRUST_300001_SM_1000_NS8cuda_cub4core6detail5shmemE+32];
	setp.lt.s32 	%p200, %r636, %r51;
	mov.u64 	%rd305, %rd42;
	mov.u32 	%r579, %r51;
	@%p200 bra 	$L__BB7_52;
	setp.lt.s32 	%p201, %r51, %r636;
	mov.u64 	%rd305, %rd355;
	mov.u32 	%r579, %r636;
	@%p201 bra 	$L__BB7_52;
	setp.lt.s64 	%p202, %rd355, %rd42;
	min.s64 	%rd305, %rd355, %rd42;
	selp.b32 	%r579, %r636, %r51, %p202;
$L__BB7_52:
	ld.shared.u32 	%r54, [_ZN6thrust24THRUST_300001_SM_1000_NS8cuda_cub4core6detail5shmemE+40];
	ld.shared.u64 	%rd45, [_ZN6thrust24THRUST_300001_SM_1000_NS8cuda_cub4core6detail5shmemE+48];
	setp.lt.s32 	%p203, %r579, %r54;
	mov.u64 	%rd306, %rd45;
	mov.u32 	%r580, %r54;
	@%p203 bra 	$L__BB7_55;
	setp.lt.s32 	%p204, %r54, %r579;
	mov.u64 	%rd306, %rd305;
	mov.u32 	%r580, %r579;
	@%p204 bra 	$L__BB7_55;
	setp.lt.s64 	%p205, %rd305, %rd45;
	min.s64 	%rd306, %rd305, %rd45;
	selp.b32 	%r580, %r579, %r54, %p205;
$L__BB7_55:
	ld.shared.u32 	%r57, [_ZN6thrust24THRUST_300001_SM_1000_NS8cuda_cub4core6detail5shmemE+56];
	ld.shared.u64 	%rd48, [_ZN6thrust24THRUST_300001_SM_1000_NS8cuda_cub4core6detail5shmemE+64];
	setp.lt.s32 	%p206, %r580, %r57;
	mov.u64 	%rd307, %rd48;
	mov.u32 	%r581, %r57;
	@%p206 bra 	$L__BB7_58;
	setp.lt.s32 	%p207, %r57, %r580;
	mov.u64 	%rd307, %rd306;
	mov.u32 	%r581, %r580;
	@%p207 bra 	$L__BB7_58;
	setp.lt.s64 	%p208, %rd306, %rd48;
	min.s64 	%rd307, %rd306, %rd48;
	selp.b32 	%r581, %r580, %r57, %p208;
$L__BB7_58:
	ld.shared.u32 	%r60, [_ZN6thrust24THRUST_300001_SM_1000_NS8cuda_cub4core6detail5shmemE+72];
	ld.shared.u64 	%rd51, [_ZN6thrust24THRUST_300001_SM_1000_NS8cuda_cub4core6detail5shmemE+80];
	setp.lt.s32 	%p209, %r581, %r60;
	mov.u64 	%rd308, %rd51;
	mov.u32 	%r582, %r60;
	@%p209 bra 	$L__BB7_61;
	setp.lt.s32 	%p210, %r60, %r581;
	mov.u64 	%rd308, %rd307;
	mov.u32 	%r582, %r581;
	@%p210 bra 	$L__BB7_61;
	setp.lt.s64 	%p211, %rd307, %rd51;
	min.s64 	%rd308, %rd307, %rd51;
	selp.b32 	%r582, %r581, %r60, %p211;
$L__BB7_61:
	ld.shared.u32 	%r63, [_ZN6thrust24THRUST_300001_SM_1000_NS8cuda_cub4core6detail5shmemE+88];
	ld.shared.u64 	%rd54, [_ZN6thrust24THRUST_300001_SM_1000_NS8cuda_cub4core6detail5shmemE+96];
	setp.lt.s32 	%p212, %r582, %r63;
	mov.u64 	%rd309, %rd54;
	mov.u32 	%r583, %r63;
	@%p212 bra 	$L__BB7_64;
	setp.lt.s32 	%p213, %r63, %r582;
	mov.u64 	%rd309, %rd308;
	mov.u32 	%r583, %r582;
	@%p213 bra 	$L__BB7_64;
	setp.lt.s64 	%p214, %rd308, %rd54;
	min.s64 	%rd309, %rd308, %rd54;
	selp.b32 	%r583, %r582, %r63, %p214;
$L__BB7_64:
	ld.shared.u32 	%r66, [_ZN6thrust24THRUST_300001_SM_1000_NS8cuda_cub4core6detail5shmemE+104];
	ld.shared.u64 	%rd57, [_ZN6thrust24THRUST_300001_SM_1000_NS8cuda_cub4core6detail5shmemE+112];
	setp.lt.s32 	%p215, %r583, %r66;
	mov.u64 	%rd310, %rd57;
	mov.u32 	%r584, %r66;
	@%p215 bra 	$L__BB7_67;
	setp.lt.s32 	%p216, %r66, %r583;
	mov.u64 	%rd310, %rd309;
	mov.u32 	%r584, %r583;
	@%p216 bra 	$L__BB7_67;
	setp.lt.s64 	%p217, %rd309, %rd57;
	min.s64 	%rd310, %rd309, %rd57;
	selp.b32 	%r584, %r583, %r66, %p217;
$L__BB7_67:
	ld.shared.u32 	%r69, [_ZN6thrust24THRUST_300001_SM_1000_NS8cuda_cub4core6detail5shmemE+120];
	ld.shared.u64 	%rd60, [_ZN6thrust24THRUST_300001_SM_1000_NS8cuda_cub4core6detail5shmemE+128];
	setp.lt.s32 	%p218, %r584, %r69;
	mov.u32 	%r636, %r69;
	mov.u64 	%rd355, %rd60;
	@%p218 bra 	$L__BB7_209;
	setp.lt.s32 	%p219, %r69, %r584;
	mov.u32 	%r636, %r584;
	mov.u64 	%rd355, %rd310;
	@%p219 bra 	$L__BB7_209;
	setp.lt.s64 	%p220, %rd310, %rd60;
	min.s64 	%rd355, %rd310, %rd60;
	selp.b32 	%r636, %r584, %r69, %p220;
	bra.uni 	$L__BB7_209;
$L__BB7_70:
	// begin inline asm
	mov.u32 %r339, %laneid;
	// end inline asm
	and.b32  	%r360, %r1, 992;
	add.s32 	%r361, %r360, 32;
	setp.gt.s32 	%p127, %r361, %r215;
	not.b32 	%r362, %r360;
	add.s32 	%r363, %r215, %r362;
	selp.b32 	%r358, %r363, 31, %p127;
	mov.b32 	%r357, 1;
	mov.b32 	%r359, -1;
	// begin inline asm
	shfl.sync.down.b32 %r340, %r572, %r357, %r358, %r359;
	// end inline asm
	// begin inline asm
	shfl.sync.down.b32 %r345, %r346, %r357, %r358, %r359;
	// end inline asm
	mov.b64 	{%r351, %r356}, %rd298;
	// begin inline asm
	shfl.sync.down.b32 %r350, %r351, %r357, %r358, %r359;
	// end inline asm
	// begin inline asm
	shfl.sync.down.b32 %r355, %r356, %r357, %r358, %r359;
	// end inline asm
	mov.b64 	%rd62, {%r350, %r355};
	setp.ge.s32 	%p128, %r339, %r358;
	mov.u64 	%rd311, %rd298;
	mov.u32 	%r585, %r572;
	@%p128 bra 	$L__BB7_74;
	setp.lt.s32 	%p129, %r572, %r340;
	mov.u64 	%rd311, %rd62;
	mov.u32 	%r585, %r340;
	@%p129 bra 	$L__BB7_74;
	setp.lt.s32 	%p130, %r340, %r572;
	mov.u64 	%rd311, %rd298;
	mov.u32 	%r585, %r572;
	@%p130 bra 	$L__BB7_74;
	setp.lt.s64 	%p131, %rd298, %rd62;
	min.s64 	%rd311, %rd298, %rd62;
	selp.b32 	%r585, %r572, %r340, %p131;
$L__BB7_74:
	mov.b32 	%r381, 2;
	mov.b32 	%r383, -1;
	// begin inline asm
	shfl.sync.down.b32 %r364, %r585, %r381, %r358, %r383;
	// end inline asm
	// begin inline asm
	shfl.sync.down.b32 %r369, %r370, %r381, %r358, %r383;
	// end inline asm
	mov.b64 	{%r375, %r380}, %rd311;
	// begin inline asm
	shfl.sync.down.b32 %r374, %r375, %r381, %r358, %r383;
	// end inline asm
	// begin inline asm
	shfl.sync.down.b32 %r379, %r380, %r381, %r358, %r383;
	// end inline asm
	mov.b64 	%rd65, {%r374, %r379};
	add.s32 	%r384, %r339, 2;
	setp.gt.s32 	%p132, %r384, %r358;
	mov.u64 	%rd312, %rd311;
	mov.u32 	%r586, %r585;
	@%p132 bra 	$L__BB7_78;
	setp.lt.s32 	%p133, %r585, %r364;
	mov.u64 	%rd312, %rd65;
	mov.u32 	%r586, %r364;
	@%p133 bra 	$L__BB7_78;
	setp.lt.s32 	%p134, %r364, %r585;
	mov.u64 	%rd312, %rd311;
	mov.u32 	%r586, %r585;
	@%p134 bra 	$L__BB7_78;
	setp.lt.s64 	%p135, %rd311, %rd65;
	min.s64 	%rd312, %rd311, %rd65;
	selp.b32 	%r586, %r585, %r364, %p135;
$L__BB7_78:
	mov.b32 	%r402, 4;
	mov.b32 	%r404, -1;
	// begin inline asm
	shfl.sync.down.b32 %r385, %r586, %r402, %r358, %r404;
	// end inline asm
	// begin inline asm
	shfl.sync.down.b32 %r390, %r391, %r402, %r358, %r404;
	// end inline asm
	mov.b64 	{%r396, %r401}, %rd312;
	// begin inline asm
	shfl.sync.down.b32 %r395, %r396, %r402, %r358, %r404;
	// end inline asm
	// begin inline asm
	shfl.sync.down.b32 %r400, %r401, %r402, %r358, %r404;
	// end inline asm
	mov.b64 	%rd68, {%r395, %r400};
	add.s32 	%r405, %r339, 4;
	setp.gt.s32 	%p136, %r405, %r358;
	mov.u32 	%r587, %r586;
	mov.u64 	%rd313, %rd312;
	@%p136 bra 	$L__BB7_82;
	setp.lt.s32 	%p137, %r586, %r385;
	mov.u32 	%r587, %r385;
	mov.u64 	%rd313, %rd68;
	@%p137 bra 	$L__BB7_82;
	setp.lt.s32 	%p138, %r385, %r586;
	mov.u32 	%r587, %r586;
	mov.u64 	%rd313, %rd312;
	@%p138 bra 	$L__BB7_82;
	setp.lt.s64 	%p139, %rd312, %rd68;
	selp.b32 	%r587, %r586, %r385, %p139;
	min.s64 	%rd313, %rd312, %rd68;
$L__BB7_82:
	mov.b32 	%r423, 8;
	mov.b32 	%r425, -1;
	// begin inline asm
	shfl.sync.down.b32 %r406, %r587, %r423, %r358, %r425;
	// end inline asm
	// begin inline asm
	shfl.sync.down.b32 %r411, %r412, %r423, %r358, %r425;
	// end inline asm
	mov.b64 	{%r417, %r422}, %rd313;
	// begin inline asm
	shfl.sync.down.b32 %r416, %r417, %r423, %r358, %r425;
	// end inline asm
	// begin inline asm
	shfl.sync.down.b32 %r421, %r422, %r423, %r358, %r425;
	// end inline asm
	mov.b64 	%rd71, {%r416, %r421};
	add.s32 	%r426, %r339, 8;
	setp.gt.s32 	%p140, %r426, %r358;
	mov.u32 	%r588, %r587;
	mov.u64 	%rd314, %rd313;
	@%p140 bra 	$L__BB7_86;
	setp.lt.s32 	%p141, %r587, %r406;
	mov.u32 	%r588, %r406;
	mov.u64 	%rd314, %rd71;
	@%p141 bra 	$L__BB7_86;
	setp.lt.s32 	%p142, %r406, %r587;
	mov.u32 	%r588, %r587;
	mov.u64 	%rd314, %rd313;
	@%p142 bra 	$L__BB7_86;
	setp.lt.s64 	%p143, %rd313, %rd71;
	selp.b32 	%r588, %r587, %r406, %p143;
	min.s64 	%rd314, %rd313, %rd71;
$L__BB7_86:
	mov.b32 	%r444, 16;
	mov.b32 	%r446, -1;
	// begin inline asm
	shfl.sync.down.b32 %r427, %r588, %r444, %r358, %r446;
	// end inline asm
	// begin inline asm
	shfl.sync.down.b32 %r432, %r433, %r444, %r358, %r446;
	// end inline asm
	mov.b64 	{%r438, %r443}, %rd314;
	// begin inline asm
	shfl.sync.down.b32 %r437, %r438, %r444, %r358, %r446;
	// end inline asm
	// begin inline asm
	shfl.sync.down.b32 %r442, %r443, %r444, %r358, %r446;
	// end inline asm
	mov.b64 	%rd74, {%r437, %r442};
	add.s32 	%r447, %r339, 16;
	setp.gt.s32 	%p144, %r447, %r358;
	mov.u32 	%r636, %r588;
	mov.u64 	%rd355, %rd314;
	@%p144 bra 	$L__BB7_90;
	setp.lt.s32 	%p145, %r588, %r427;
	mov.u32 	%r636, %r427;
	mov.u64 	%rd355, %rd74;
	@%p145 bra 	$L__BB7_90;
	setp.lt.s32 	%p146, %r427, %r588;
	mov.u32 	%r636, %r588;
	mov.u64 	%rd355, %rd314;
	@%p146 bra 	$L__BB7_90;
	setp.lt.s64 	%p147, %rd314, %rd74;
	selp.b32 	%r636, %r588, %r427, %p147;
	min.s64 	%rd355, %rd314, %rd74;
$L__BB7_90:
	setp.ne.s32 	%p148, %r339, 0;
	@%p148 bra 	$L__BB7_92;
	shr.u32 	%r448, %r1, 1;
	and.b32  	%r449, %r448, 496;
	mov.u32 	%r450, _ZN6thrust24THRUST_300001_SM_1000_NS8cuda_cub4core6detail5shmemE;
	add.s32 	%r451, %r450, %r449;
	st.shared.u32 	[%r451+8], %r636;
	st.shared.u64 	[%r451+16], %rd355;
$L__BB7_92:
	bar.sync 	0;
	setp.ne.s32 	%p149, %r1, 0;
	@%p149 bra 	$L__BB7_209;
	setp.lt.s32 	%p150, %r215, 33;
	mov.u32 	%r590, %r636;
	mov.u64 	%rd316, %rd355;
	@%p150 bra 	$L__BB7_97;
	ld.shared.u32 	%r88, [_ZN6thrust24THRUST_300001_SM_1000_NS8cuda_cub4core6detail5shmemE+24];
	ld.shared.u64 	%rd77, [_ZN6thrust24THRUST_300001_SM_1000_NS8cuda_cub4core6detail5shmemE+32];
	setp.lt.s32 	%p151, %r636, %r88;
	mov.u32 	%r590, %r88;
	mov.u64 	%rd316, %rd77;
	@%p151 bra 	$L__BB7_97;
	setp.lt.s32 	%p152, %r88, %r636;
	mov.u32 	%r590, %r636;
	mov.u64 	%rd316, %rd355;
	@%p152 bra 	$L__BB7_97;
	setp.lt.s64 	%p153, %rd355, %rd77;
	selp.b32 	%r590, %r636, %r88, %p153;
	min.s64 	%rd316, %rd355, %rd77;
$L__BB7_97:
	setp.lt.s32 	%p154, %r215, 65;
	mov.u32 	%r591, %r590;
	mov.u64 	%rd317, %rd316;
	@%p154 bra 	$L__BB7_101;
	ld.shared.u32 	%r91, [_ZN6thrust24THRUST_300001_SM_1000_NS8cuda_cub4core6detail5shmemE+40];
	ld.shared.u64 	%rd80, [_ZN6thrust24THRUST_300001_SM_1000_NS8cuda_cub4core6detail5shmemE+48];
	setp.lt.s32 	%p155, %r590, %r91;
	mov.u32 	%r591, %r91;
	mov.u64 	%rd317, %rd80;
	@%p155 bra 	$L__BB7_101;
	setp.lt.s32 	%p156, %r91, %r590;
	mov.u32 	%r591, %r590;
	mov.u64 	%rd317, %rd316;
	@%p156 bra 	$L__BB7_101;
	setp.lt.s64 	%p157, %rd316, %rd80;
	selp.b32 	%r591, %r590, %r91, %p157;
	min.s64 	%rd317, %rd316, %rd80;
$L__BB7_101:
	setp.lt.s32 	%p158, %r215, 97;
	mov.u32 	%r592, %r591;
	mov.u64 	%rd318, %rd317;
	@%p158 bra 	$L__BB7_105;
	ld.shared.u32 	%r94, [_ZN6thrust24THRUST_300001_SM_1000_NS8cuda_cub4core6detail5shmemE+56];
	ld.shared.u64 	%rd83, [_ZN6thrust24THRUST_300001_SM_1000_NS8cuda_cub4core6detail5shmemE+64];
	setp.lt.s32 	%p159, %r591, %r94;
	mov.u32 	%r592, %r94;
	mov.u64 	%rd318, %rd83;
	@%p159 bra 	$L__BB7_105;
	setp.lt.s32 	%p160, %r94, %r591;
	mov.u32 	%r592, %r591;
	mov.u64 	%rd318, %rd317;
	@%p160 bra 	$L__BB7_105;
	setp.lt.s64 	%p161, %rd317, %rd83;
	selp.b32 	%r592, %r591, %r94, %p161;
	min.s64 	%rd318, %rd317, %rd83;
$L__BB7_105:
	setp.lt.s32 	%p162, %r215, 129;
	mov.u32 	%r593, %r592;
	mov.u64 	%rd319, %rd318;
	@%p162 bra 	$L__BB7_109;
	ld.shared.u32 	%r97, [_ZN6thrust24THRUST_300001_SM_1000_NS8cuda_cub4core6detail5shmemE+72];
	ld.shared.u64 	%rd86, [_ZN6thrust24THRUST_300001_SM_1000_NS8cuda_cub4core6detail5shmemE+80];
	setp.lt.s32 	%p163, %r592, %r97;
	mov.u32 	%r593, %r97;
	mov.u64 	%rd319, %rd86;
	@%p163 bra 	$L__BB7_109;
	setp.lt.s32 	%p164, %r97, %r592;
	mov.u32 	%r593, %r592;
	mov.u64 	%rd319, %rd318;
	@%p164 bra 	$L__BB7_109;
	setp.lt.s64 	%p165, %rd318, %rd86;
	selp.b32 	%r593, %r592, %r97, %p165;
	min.s64 	%rd319, %rd318, %rd86;
$L__BB7_109:
	setp.lt.s32 	%p166, %r215, 161;
	mov.u32 	%r594, %r593;
	mov.u64 	%rd320, %rd319;
	@%p166 bra 	$L__BB7_113;
	ld.shared.u32 	%r100, [_ZN6thrust24THRUST_300001_SM_1000_NS8cuda_cub4core6detail5shmemE+88];
	ld.shared.u64 	%rd89, [_ZN6thrust24THRUST_300001_SM_1000_NS8cuda_cub4core6detail5shmemE+96];
	setp.lt.s32 	%p167, %r593, %r100;
	mov.u32 	%r594, %r100;
	mov.u64 	%rd320, %rd89;
	@%p167 bra 	$L__BB7_113;
	setp.lt.s32 	%p168, %r100, %r593;
	mov.u32 	%r594, %r593;
	mov.u64 	%rd320, %rd319;
	@%p168 bra 	$L__BB7_113;
	setp.lt.s64 	%p169, %rd319, %rd89;
	selp.b32 	%r594, %r593, %r100, %p169;
	min.s64 	%rd320, %rd319, %rd89;
$L__BB7_113:
	setp.lt.s32 	%p170, %r215, 193;
	mov.u32 	%r595, %r594;
	mov.u64 	%rd321, %rd320;
	@%p170 bra 	$L__BB7_117;
	ld.shared.u32 	%r103, [_ZN6thrust24THRUST_300001_SM_1000_NS8cuda_cub4core6detail5shmemE+104];
	ld.shared.u64 	%rd92, [_ZN6thrust24THRUST_300001_SM_1000_NS8cuda_cub4core6detail5shmemE+112];
	setp.lt.s32 	%p171, %r594, %r103;
	mov.u32 	%r595, %r103;
	mov.u64 	%rd321, %rd92;
	@%p171 bra 	$L__BB7_117;
	setp.lt.s32 	%p172, %r103, %r594;
	mov.u32 	%r595, %r594;
	mov.u64 	%rd321, %rd320;
	@%p172 bra 	$L__BB7_117;
	setp.lt.s64 	%p173, %rd320, %rd92;
	selp.b32 	%r595, %r594, %r103, %p173;
	min.s64 	%rd321, %rd320, %rd92;
$L__BB7_117:
	setp.lt.s32 	%p174, %r215, 225;
	mov.u32 	%r636, %r595;
	mov.u64 	%rd355, %rd321;
	@%p174 bra 	$L__BB7_209;
	ld.shared.u32 	%r106, [_ZN6thrust24THRUST_300001_SM_1000_NS8cuda_cub4core6detail5shmemE+120];
	ld.shared.u64 	%rd95, [_ZN6thrust24THRUST_300001_SM_1000_NS8cuda_cub4core6detail5shmemE+128];
	setp.lt.s32 	%p175, %r595, %r106;
	mov.u32 	%r636, %r106;
	mov.u64 	%rd355, %rd95;
	@%p175 bra 	$L__BB7_209;
	setp.lt.s32 	%p176, %r106, %r595;
	mov.u32 	%r636, %r595;
	mov.u64 	%rd355, %rd321;
	@%p176 bra 	$L__BB7_209;
	setp.lt.s64 	%p177, %rd321, %rd95;
	selp.b32 	%r636, %r595, %r106, %p177;
	min.s64 	%rd355, %rd321, %rd95;
	bra.uni 	$L__BB7_209;
$L__BB7_121:
	mov.u32 	%r108, %tid.x;
	mul.wide.u32 	%rd208, %r108, 16;
	add.s64 	%rd189, %rd186, %rd208;
	// begin inline asm
	ld.global.nc.u64 %rd188, [%rd189];
	// end inline asm
	add.s64 	%rd191, %rd189, 8;
	// begin inline asm
	ld.global.nc.u64 %rd190, [%rd191];
	// end inline asm
	cvt.u32.u64 	%r109, %rd188;
	add.s64 	%rd193, %rd189, 4096;
	// begin inline asm
	ld.global.nc.u64 %rd192, [%rd193];
	// end inline asm
	add.s64 	%rd195, %rd189, 4104;
	// begin inline asm
	ld.global.nc.u64 %rd322, [%rd195];
	// end inline asm
	cvt.u32.u64 	%r596, %rd192;
	add.s64 	%rd197, %rd189, 8192;
	// begin inline asm
	ld.global.nc.u64 %rd196, [%rd197];
	// end inline asm
	add.s64 	%rd199, %rd189, 8200;
	// begin inline asm
	ld.global.nc.u64 %rd323, [%rd199];
	// end inline asm
	cvt.u32.u64 	%r597, %rd196;
	add.s64 	%rd201, %rd189, 12288;
	// begin inline asm
	ld.global.nc.u64 %rd200, [%rd201];
	// end inline asm
	add.s64 	%rd203, %rd189, 12296;
	// begin inline asm
	ld.global.nc.u64 %rd324, [%rd203];
	// end inline asm
	cvt.u32.u64 	%r598, %rd200;
	add.s64 	%rd205, %rd189, 16384;
	// begin inline asm
	ld.global.nc.u64 %rd204, [%rd205];
	// end inline asm
	add.s64 	%rd207, %rd189, 16392;
	// begin inline asm
	ld.global.nc.u64 %rd342, [%rd207];
	// end inline asm
	cvt.u32.u64 	%r623, %rd204;
	setp.lt.s32 	%p3, %r109, %r596;
	@%p3 bra 	$L__BB7_123;
	setp.lt.s32 	%p4, %r596, %r109;
	setp.lt.s64 	%p5, %rd190, %rd322;
	or.pred  	%p6, %p4, %p5;
	selp.b32 	%r596, %r109, %r596, %p6;
	selp.b64 	%rd322, %rd190, %rd322, %p6;
$L__BB7_123:
	setp.lt.s32 	%p7, %r596, %r597;
	@%p7 bra 	$L__BB7_125;
	setp.lt.s32 	%p8, %r597, %r596;
	setp.lt.s64 	%p9, %rd322, %rd323;
	or.pred  	%p10, %p8, %p9;
	selp.b32 	%r597, %r596, %r597, %p10;
	selp.b64 	%rd323, %rd322, %rd323, %p10;
$L__BB7_125:
	setp.lt.s32 	%p11, %r597, %r598;
	@%p11 bra 	$L__BB7_127;
	setp.lt.s32 	%p12, %r598, %r597;
	setp.lt.s64 	%p13, %rd323, %rd324;
	or.pred  	%p14, %p12, %p13;
	selp.b32 	%r598, %r597, %r598, %p14;
	selp.b64 	%rd324, %rd323, %rd324, %p14;
$L__BB7_127:
	setp.lt.s32 	%p15, %r598, %r623;
	@%p15 bra 	$L__BB7_129;
	setp.lt.s32 	%p16, %r623, %r598;
	setp.lt.s64 	%p17, %rd324, %rd342;
	or.pred  	%p18, %p16, %p17;
	selp.b32 	%r623, %r598, %r623, %p18;
	selp.b64 	%rd342, %rd324, %rd342, %p18;
$L__BB7_129:
	setp.lt.u32 	%p19, %r215, 2560;
	mov.b32 	%r608, 1280;
	@%p19 bra 	$L__BB7_142;
	mov.b32 	%r600, 1280;
	mov.u32 	%r601, %r623;
	mov.u64 	%rd326, %rd342;
$L__BB7_131:
	add.s32 	%r218, %r600, %r108;
	mul.wide.u32 	%rd229, %r218, 16;
	add.s64 	%rd210, %rd186, %rd229;
	// begin inline asm
	ld.global.nc.u64 %rd209, [%rd210];
	// end inline asm
	add.s64 	%rd212, %rd210, 8;
	// begin inline asm
	ld.global.nc.u64 %rd327, [%rd212];
	// end inline asm
	cvt.u32.u64 	%r602, %rd209;
	add.s64 	%rd214, %rd210, 4096;
	// begin inline asm
	ld.global.nc.u64 %rd213, [%rd214];
	// end inline asm
	add.s64 	%rd216, %rd210, 4104;
	// begin inline asm
	ld.global.nc.u64 %rd328, [%rd216];
	// end inline asm
	cvt.u32.u64 	%r603, %rd213;
	add.s64 	%rd218, %rd210, 8192;
	// begin inline asm
	ld.global.nc.u64 %rd217, [%rd218];
	// end inline asm
	add.s64 	%rd220, %rd210, 8200;
	// begin inline asm
	ld.global.nc.u64 %rd329, [%rd220];
	// end inline asm
	cvt.u32.u64 	%r604, %rd217;
	add.s64 	%rd222, %rd210, 12288;
	// begin inline asm
	ld.global.nc.u64 %rd221, [%rd222];
	// end inline asm
	add.s64 	%rd224, %rd210, 12296;
	// begin inline asm
	ld.global.nc.u64 %rd330, [%rd224];
	// end inline asm
	cvt.u32.u64 	%r605, %rd221;
	add.s64 	%rd226, %rd210, 16384;
	// begin inline asm
	ld.global.nc.u64 %rd225, [%rd226];
	// end inline asm
	add.s64 	%rd228, %rd210, 16392;
	// begin inline asm
	ld.global.nc.u64 %rd342, [%rd228];
	// end inline asm
	cvt.u32.u64 	%r623, %rd225;
	setp.lt.s32 	%p20, %r601, %r602;
	@%p20 bra 	$L__BB7_133;
	setp.lt.s32 	%p21, %r602, %r601;
	setp.lt.s64 	%p22, %rd326, %rd327;
	or.pred  	%p23, %p21, %p22;
	selp.b32 	%r602, %r601, %r602, %p23;
	selp.b64 	%rd327, %rd326, %rd327, %p23;
$L__BB7_133:
	setp.lt.s32 	%p24, %r602, %r603;
	@%p24 bra 	$L__BB7_135;
	setp.lt.s32 	%p25, %r603, %r602;
	setp.lt.s64 	%p26, %rd327, %rd328;
	or.pred  	%p27, %p25, %p26;
	selp.b32 	%r603, %r602, %r603, %p27;
	selp.b64 	%rd328, %rd327, %rd328, %p27;
$L__BB7_135:
	setp.lt.s32 	%p28, %r603, %r604;
	@%p28 bra 	$L__BB7_137;
	setp.lt.s32 	%p29, %r604, %r603;
	setp.lt.s64 	%p30, %rd328, %rd329;
	or.pred  	%p31, %p29, %p30;
	selp.b32 	%r604, %r603, %r604, %p31;
	selp.b64 	%rd329, %rd328, %rd329, %p31;
$L__BB7_137:
	setp.lt.s32 	%p32, %r604, %r605;
	@%p32 bra 	$L__BB7_139;
	setp.lt.s32 	%p33, %r605, %r604;
	setp.lt.s64 	%p34, %rd329, %rd330;
	or.pred  	%p35, %p33, %p34;
	selp.b32 	%r605, %r604, %r605, %p35;
	selp.b64 	%rd330, %rd329, %rd330, %p35;
$L__BB7_139:
	setp.lt.s32 	%p36, %r605, %r623;
	@%p36 bra 	$L__BB7_141;
	setp.lt.s32 	%p37, %r623, %r605;
	setp.lt.s64 	%p38, %rd330, %rd342;
	or.pred  	%p39, %p37, %p38;
	selp.b32 	%r623, %r605, %r623, %p39;
	selp.b64 	%rd342, %rd330, %rd342, %p39;
$L__BB7_141:
	add.s32 	%r608, %r600, 1280;
	add.s32 	%r219, %r600, 2560;
	setp.le.s32 	%p40, %r219, %r215;
	mov.u32 	%r600, %r608;
	mov.u32 	%r601, %r623;
	mov.u64 	%rd326, %rd342;
	@%p40 bra 	$L__BB7_131;
$L__BB7_142:
	setp.le.s32 	%p41, %r215, %r608;
	@%p41 bra 	$L__BB7_165;
	sub.s32 	%r142, %r215, %r608;
	setp.ge.s32 	%p42, %r108, %r142;
	@%p42 bra 	$L__BB7_165;
	not.b32 	%r221, %r108;
	add.s32 	%r222, %r215, %r221;
	sub.s32 	%r143, %r222, %r608;
	and.b32  	%r223, %r143, 768;
	setp.eq.s32 	%p43, %r223, 768;
	mov.u32 	%r614, %r108;
	@%p43 bra 	$L__BB7_150;
	add.s32 	%r610, %r108, %r608;
	shr.u32 	%r224, %r143, 8;
	add.s32 	%r225, %r224, 1;
	and.b32  	%r226, %r225, 3;
	neg.s32 	%r609, %r226;
	mov.u32 	%r614, %r108;
$L__BB7_146:
	.pragma "nounroll";
	mov.u64 	%rd127, %rd342;
	mov.u32 	%r149, %r623;
	mul.wide.u32 	%rd235, %r610, 16;
	add.s64 	%rd232, %rd186, %rd235;
	// begin inline asm
	ld.global.nc.u64 %rd231, [%rd232];
	// end inline asm
	add.s64 	%rd234, %rd232, 8;
	// begin inline asm
	ld.global.nc.u64 %rd233, [%rd234];
	// end inline asm
	cvt.u32.u64 	%r150, %rd231;
	setp.lt.s32 	%p44, %r149, %r150;
	mov.u32 	%r623, %r150;
	mov.u64 	%rd342, %rd233;
	@%p44 bra 	$L__BB7_149;
	setp.lt.s32 	%p45, %r150, %r149;
	mov.u32 	%r623, %r149;
	mov.u64 	%rd342, %rd127;
	@%p45 bra 	$L__BB7_149;
	setp.lt.s64 	%p46, %rd127, %rd233;
	selp.b32 	%r623, %r149, %r150, %p46;
	min.s64 	%rd342, %rd127, %rd233;
$L__BB7_149:
	add.s32 	%r614, %r614, 256;
	add.s32 	%r610, %r610, 256;
	add.s32 	%r609, %r609, 1;
	setp.ne.s32 	%p47, %r609, 0;
	@%p47 bra 	$L__BB7_146;
$L__BB7_150:
	setp.lt.u32 	%p48, %r143, 768;
	@%p48 bra 	$L__BB7_165;
	cvt.u64.u32 	%rd236, %r614;
	cvt.u64.u32 	%rd237, %r608;
	add.s64 	%rd238, %rd236, %rd237;
	shl.b64 	%rd239, %rd238, 4;
	add.s64 	%rd240, %rd239, %rd186;
	add.s64 	%rd337, %rd240, 12296;
	add.s32 	%r617, %r614, %r608;
$L__BB7_152:
	mul.wide.u32 	%rd245, %r617, 16;
	add.s64 	%rd242, %rd186, %rd245;
	// begin inline asm
	ld.global.nc.u64 %rd241, [%rd242];
	// end inline asm
	add.s64 	%rd244, %rd242, 8;
	// begin inline asm
	ld.global.nc.u64 %rd243, [%rd244];
	// end inline asm
	cvt.u32.u64 	%r163, %rd241;
	setp.lt.s32 	%p49, %r623, %r163;
	mov.u32 	%r620, %r163;
	mov.u64 	%rd339, %rd243;
	@%p49 bra 	$L__BB7_155;
	setp.lt.s32 	%p50, %r163, %r623;
	mov.u32 	%r620, %r623;
	mov.u64 	%rd339, %rd342;
	@%p50 bra 	$L__BB7_155;
	setp.lt.s64 	%p51, %rd342, %rd243;
	selp.b32 	%r620, %r623, %r163, %p51;
	min.s64 	%rd339, %rd342, %rd243;
$L__BB7_155:
	add.s64 	%rd247, %rd337, -8200;
	// begin inline asm
	ld.global.nc.u64 %rd246, [%rd247];
	// end inline asm
	add.s64 	%rd249, %rd337, -8192;
	// begin inline asm
	ld.global.nc.u64 %rd248, [%rd249];
	// end inline asm
	cvt.u32.u64 	%r166, %rd246;
	setp.lt.s32 	%p52, %r620, %r166;
	mov.u32 	%r621, %r166;
	mov.u64 	%rd340, %rd248;
	@%p52 bra 	$L__BB7_158;
	setp.lt.s32 	%p53, %r166, %r620;
	mov.u32 	%r621, %r620;
	mov.u64 	%rd340, %rd339;
	@%p53 bra 	$L__BB7_158;
	setp.lt.s64 	%p54, %rd339, %rd248;
	selp.b32 	%r621, %r620, %r166, %p54;
	min.s64 	%rd340, %rd339, %rd248;
$L__BB7_158:
	add.s64 	%rd251, %rd337, -4104;
	// begin inline asm
	ld.global.nc.u64 %rd250, [%rd251];
	// end inline asm
	add.s64 	%rd253, %rd337, -4096;
	// begin inline asm
	ld.global.nc.u64 %rd252, [%rd253];
	// end inline asm
	cvt.u32.u64 	%r169, %rd250;
	setp.lt.s32 	%p55, %r621, %r169;
	mov.u32 	%r622, %r169;
	mov.u64 	%rd341, %rd252;
	@%p55 bra 	$L__BB7_161;
	setp.lt.s32 	%p56, %r169, %r621;
	mov.u32 	%r622, %r621;
	mov.u64 	%rd341, %rd340;
	@%p56 bra 	$L__BB7_161;
	setp.lt.s64 	%p57, %rd340, %rd252;
	selp.b32 	%r622, %r621, %r169, %p57;
	min.s64 	%rd341, %rd340, %rd252;
$L__BB7_161:
	add.s64 	%rd255, %rd337, -8;
	// begin inline asm
	ld.global.nc.u64 %rd254, [%rd255];
	// end inline asm
	// begin inline asm
	ld.global.nc.u64 %rd256, [%rd337];
	// end inline asm
	cvt.u32.u64 	%r172, %rd254;
	setp.lt.s32 	%p58, %r622, %r172;
	mov.u32 	%r623, %r172;
	mov.u64 	%rd342, %rd256;
	@%p58 bra 	$L__BB7_164;
	setp.lt.s32 	%p59, %r172, %r622;
	mov.u32 	%r623, %r622;
	mov.u64 	%rd342, %rd341;
	@%p59 bra 	$L__BB7_164;
	setp.lt.s64 	%p60, %rd341, %rd256;
	selp.b32 	%r623, %r622, %r172, %p60;
	min.s64 	%rd342, %rd341, %rd256;
$L__BB7_164:
	add.s32 	%r614, %r614, 1024;
	add.s64 	%rd337, %rd337, 16384;
	add.s32 	%r617, %r617, 1024;
	setp.lt.s32 	%p61, %r614, %r142;
	@%p61 bra 	$L__BB7_152;
$L__BB7_165:
	// begin inline asm
	mov.u32 %r227, %laneid;
	// end inline asm
	mov.b32 	%r245, 1;
	mov.b32 	%r246, 31;
	mov.b32 	%r247, -1;
	// begin inline asm
	shfl.sync.down.b32 %r228, %r623, %r245, %r246, %r247;
	// end inline asm
	// begin inline asm
	shfl.sync.down.b32 %r233, %r234, %r245, %r246, %r247;
	// end inline asm
	mov.b64 	{%r239, %r244}, %rd342;
	// begin inline asm
	shfl.sync.down.b32 %r238, %r239, %r245, %r246, %r247;
	// end inline asm
	// begin inline asm
	shfl.sync.down.b32 %r243, %r244, %r245, %r246, %r247;
	// end inline asm
	mov.b64 	%rd150, {%r238, %r243};
	setp.gt.s32 	%p62, %r227, 30;
	mov.u32 	%r625, %r623;
	mov.u64 	%rd344, %rd342;
	@%p62 bra 	$L__BB7_169;
	setp.lt.s32 	%p63, %r623, %r228;
	mov.u32 	%r625, %r228;
	mov.u64 	%rd344, %rd150;
	@%p63 bra 	$L__BB7_169;
	setp.lt.s32 	%p64, %r228, %r623;
	mov.u32 	%r625, %r623;
	mov.u64 	%rd344, %rd342;
	@%p64 bra 	$L__BB7_169;
	setp.lt.s64 	%p65, %rd342, %rd150;
	selp.b32 	%r625, %r623, %r228, %p65;
	min.s64 	%rd344, %rd342, %rd150;
$L__BB7_169:
	mov.b32 	%r265, 2;
	mov.b32 	%r266, 31;
	mov.b32 	%r267, -1;
	// begin inline asm
	shfl.sync.down.b32 %r248, %r625, %r265, %r266, %r267;
	// end inline asm
	// begin inline asm
	shfl.sync.down.b32 %r253, %r254, %r265, %r266, %r267;
	// end inline asm
	mov.b64 	{%r259, %r264}, %rd344;
	// begin inline asm
	shfl.sync.down.b32 %r258, %r259, %r265, %r266, %r267;
	// end inline asm
	// begin inline asm
	shfl.sync.down.b32 %r263, %r264, %r265, %r266, %r267;
	// end inline asm
	mov.b64 	%rd153, {%r258, %r263};
	setp.gt.s32 	%p66, %r227, 29;
	mov.u32 	%r626, %r625;
	mov.u64 	%rd345, %rd344;
	@%p66 bra 	$L__BB7_173;
	setp.lt.s32 	%p67, %r625, %r248;
	mov.u32 	%r626, %r248;
	mov.u64 	%rd345, %rd153;
	@%p67 bra 	$L__BB7_173;
	setp.lt.s32 	%p68, %r248, %r625;
	mov.u32 	%r626, %r625;
	mov.u64 	%rd345, %rd344;
	@%p68 bra 	$L__BB7_173;
	setp.lt.s64 	%p69, %rd344, %rd153;
	selp.b32 	%r626, %r625, %r248, %p69;
	min.s64 	%rd345, %rd344, %rd153;
$L__BB7_173:
	mov.b32 	%r285, 4;
	mov.b32 	%r286, 31;
	mov.b32 	%r287, -1;
	// begin inline asm
	shfl.sync.down.b32 %r268, %r626, %r285, %r286, %r287;
	// end inline asm
	// begin inline asm
	shfl.sync.down.b32 %r273, %r274, %r285, %r286, %r287;
	// end inline asm
	mov.b64 	{%r279, %r284}, %rd345;
	// begin inline asm
	shfl.sync.down.b32 %r278, %r279, %r285, %r286, %r287;
	// end inline asm
	// begin inline asm
	shfl.sync.down.b32 %r283, %r284, %r285, %r286, %r287;
	// end inline asm
	mov.b64 	%rd156, {%r278, %r283};
	setp.gt.s32 	%p70, %r227, 27;
	mov.u32 	%r627, %r626;
	mov.u64 	%rd346, %rd345;
	@%p70 bra 	$L__BB7_177;
	setp.lt.s32 	%p71, %r626, %r268;
	mov.u32 	%r627, %r268;
	mov.u64 	%rd346, %rd156;
	@%p71 bra 	$L__BB7_177;
	setp.lt.s32 	%p72, %r268, %r626;
	mov.u32 	%r627, %r626;
	mov.u64 	%rd346, %rd345;
	@%p72 bra 	$L__BB7_177;
	setp.lt.s64 	%p73, %rd345, %rd156;
	selp.b32 	%r627, %r626, %r268, %p73;
	min.s64 	%rd346, %rd345, %rd156;
$L__BB7_177:
	mov.b32 	%r305, 8;
	mov.b32 	%r306, 31;
	mov.b32 	%r307, -1;
	// begin inline asm
	shfl.sync.down.b32 %r288, %r627, %r305, %r306, %r307;
	// end inline asm
	// begin inline asm
	shfl.sync.down.b32 %r293, %r294, %r305, %r306, %r307;
	// end inline asm
	mov.b64 	{%r299, %r304}, %rd346;
	// begin inline asm
	shfl.sync.down.b32 %r298, %r299, %r305, %r306, %r307;
	// end inline asm
	// begin inline asm
	shfl.sync.down.b32 %r303, %r304, %r305, %r306, %r307;
	// end inline asm
	mov.b64 	%rd159, {%r298, %r303};
	setp.gt.s32 	%p74, %r227, 23;
	mov.u32 	%r628, %r627;
	mov.u64 	%rd347, %rd346;
	@%p74 bra 	$L__BB7_181;
	setp.lt.s32 	%p75, %r627, %r288;
	mov.u32 	%r628, %r288;
	mov.u64 	%rd347, %rd159;
	@%p75 bra 	$L__BB7_181;
	setp.lt.s32 	%p76, %r288, %r627;
	mov.u32 	%r628, %r627;
	mov.u64 	%rd347, %rd346;
	@%p76 bra 	$L__BB7_181;
	setp.lt.s64 	%p77, %rd346, %rd159;
	selp.b32 	%r628, %r627, %r288, %p77;
	min.s64 	%rd347, %rd346, %rd159;
$L__BB7_181:
	mov.b32 	%r325, 16;
	mov.b32 	%r326, 31;
	mov.b32 	%r327, -1;
	// begin inline asm
	shfl.sync.down.b32 %r308, %r628, %r325, %r326, %r327;
	// end inline asm
	// begin inline asm
	shfl.sync.down.b32 %r313, %r314, %r325, %r326, %r327;
	// end inline asm
	mov.b64 	{%r319, %r324}, %rd347;
	// begin inline asm
	shfl.sync.down.b32 %r318, %r319, %r325, %r326, %r327;
	// end inline asm
	// begin inline asm
	shfl.sync.down.b32 %r323, %r324, %r325, %r326, %r327;
	// end inline asm
	mov.b64 	%rd162, {%r318, %r323};
	setp.gt.s32 	%p78, %r227, 15;
	mov.u32 	%r636, %r628;
	mov.u64 	%rd355, %rd347;
	@%p78 bra 	$L__BB7_185;
	setp.lt.s32 	%p79, %r628, %r308;
	mov.u32 	%r636, %r308;
	mov.u64 	%rd355, %rd162;
	@%p79 bra 	$L__BB7_185;
	setp.lt.s32 	%p80, %r308, %r628;
	mov.u32 	%r636, %r628;
	mov.u64 	%rd355, %rd347;
	@%p80 bra 	$L__BB7_185;
	setp.lt.s64 	%p81, %rd347, %rd162;
	selp.b32 	%r636, %r628, %r308, %p81;
	min.s64 	%rd355, %rd347, %rd162;
$L__BB7_185:
	setp.ne.s32 	%p82, %r227, 0;
	@%p82 bra 	$L__BB7_187;
	shr.u32 	%r328, %r108, 1;
	and.b32  	%r329, %r328, 496;
	mov.u32 	%r330, _ZN6thrust24THRUST_300001_SM_1000_NS8cuda_cub4core6detail5shmemE;
	add.s32 	%r331, %r330, %r329;
	st.shared.u32 	[%r331+8], %r636;
	st.shared.u64 	[%r331+16], %rd355;
$L__BB7_187:
	bar.sync 	0;
	setp.ne.s32 	%p83, %r108, 0;
	@%p83 bra 	$L__BB7_209;
	ld.shared.u32 	%r194, [_ZN6thrust24THRUST_300001_SM_1000_NS8cuda_cub4core6detail5shmemE+24];
	ld.shared.u64 	%rd165, [_ZN6thrust24THRUST_300001_SM_1000_NS8cuda_cub4core6detail5shmemE+32];
	setp.lt.s32 	%p84, %r636, %r194;
	mov.u32 	%r630, %r194;
	mov.u64 	%rd349, %rd165;
	@%p84 bra 	$L__BB7_191;
	setp.lt.s32 	%p85, %r194, %r636;
	mov.u32 	%r630, %r636;
	mov.u64 	%rd349, %rd355;
	@%p85 bra 	$L__BB7_191;
	setp.lt.s64 	%p86, %rd355, %rd165;
	selp.b32 	%r630, %r636, %r194, %p86;
	min.s64 	%rd349, %rd355, %rd165;
$L__BB7_191:
	ld.shared.u32 	%r197, [_ZN6thrust24THRUST_300001_SM_1000_NS8cuda_cub4core6detail5shmemE+40];
	ld.shared.u64 	%rd168, [_ZN6thrust24THRUST_300001_SM_1000_NS8cuda_cub4core6detail5shmemE+48];
	setp.lt.s32 	%p87, %r630, %r197;
	mov.u32 	%r631, %r197;
	mov.u64 	%rd350, %rd168;
	@%p87 bra 	$L__BB7_194;
	setp.lt.s32 	%p88, %r197, %r630;
	mov.u32 	%r631, %r630;
	mov.u64 	%rd350, %rd349;
	@%p88 bra 	$L__BB7_194;
	setp.lt.s64 	%p89, %rd349, %rd168;
	selp.b32 	%r631, %r630, %r197, %p89;
	min.s64 	%rd350, %rd349, %rd168;
$L__BB7_194:
	ld.shared.u32 	%r200, [_ZN6thrust24THRUST_300001_SM_1000_NS8cuda_cub4core6detail5shmemE+56];
	ld.shared.u64 	%rd171, [_ZN6thrust24THRUST_300001_SM_1000_NS8cuda_cub4core6detail5shmemE+64];
	setp.lt.s32 	%p90, %r631, %r200;
	mov.u32 	%r632, %r200;
	mov.u64 	%rd351, %rd171;
	@%p90 bra 	$L__BB7_197;
	setp.lt.s32 	%p91, %r200, %r631;
	mov.u32 	%r632, %r631;
	mov.u64 	%rd351, %rd350;
	@%p91 bra 	$L__BB7_197;
	setp.lt.s64 	%p92, %rd350, %rd171;
	selp.b32 	%r632, %r631, %r200, %p92;
	min.s64 	%rd351, %rd350, %rd171;
$L__BB7_197:
	ld.shared.u32 	%r203, [_ZN6thrust24THRUST_300001_SM_1000_NS8cuda_cub4core6detail5shmemE+72];
	ld.shared.u64 	%rd174, [_ZN6thrust24THRUST_300001_SM_1000_NS8cuda_cub4core6detail5shmemE+80];
	setp.lt.s32 	%p93, %r632, %r203;
	mov.u32 	%r633, %r203;
	mov.u64 	%rd352, %rd174;
	@%p93 bra 	$L__BB7_200;
	setp.lt.s32 	%p94, %r203, %r632;
	mov.u32 	%r633, %r632;
	mov.u64 	%rd352, %rd351;
	@%p94 bra 	$L__BB7_200;
	setp.lt.s64 	%p95, %rd351, %rd174;
	selp.b32 	%r633, %r632, %r203, %p95;
	min.s64 	%rd352, %rd351, %rd174;
$L__BB7_200:
	ld.shared.u32 	%r206, [_ZN6thrust24THRUST_300001_SM_1000_NS8cuda_cub4core6detail5shmemE+88];
	ld.shared.u64 	%rd177, [_ZN6thrust24THRUST_300001_SM_1000_NS8cuda_cub4core6detail5shmemE+96];
	setp.lt.s32 	%p96, %r633, %r206;
	mov.u32 	%r634, %r206;
	mov.u64 	%rd353, %rd177;
	@%p96 bra 	$L__BB7_203;
	setp.lt.s32 	%p97, %r206, %r633;
	mov.u32 	%r634, %r633;
	mov.u64 	%rd353, %rd352;
	@%p97 bra 	$L__BB7_203;
	setp.lt.s64 	%p98, %rd352, %rd177;
	selp.b32 	%r634, %r633, %r206, %p98;
	min.s64 	%rd353, %rd352, %rd177;
$L__BB7_203:
	ld.shared.u32 	%r209, [_ZN6thrust24THRUST_300001_SM_1000_NS8cuda_cub4core6detail5shmemE+104];
	ld.shared.u64 	%rd180, [_ZN6thrust24THRUST_300001_SM_1000_NS8cuda_cub4core6detail5shmemE+112];
	setp.lt.s32 	%p99, %r634, %r209;
	mov.u32 	%r635, %r209;
	mov.u64 	%rd354, %rd180;
	@%p99 bra 	$L__BB7_206;
	setp.lt.s32 	%p100, %r209, %r634;
	mov.u32 	%r635, %r634;
	mov.u64 	%rd354, %rd353;
	@%p100 bra 	$L__BB7_206;
	setp.lt.s64 	%p101, %rd353, %rd180;
	selp.b32 	%r635, %r634, %r209, %p101;
	min.s64 	%rd354, %rd353, %rd180;
$L__BB7_206:
	ld.shared.u32 	%r212, [_ZN6thrust24THRUST_300001_SM_1000_NS8cuda_cub4core6detail5shmemE+120];
	ld.shared.u64 	%rd183, [_ZN6thrust24THRUST_300001_SM_1000_NS8cuda_cub4core6detail5shmemE+128];
	setp.lt.s32 	%p102, %r635, %r212;
	mov.u32 	%r636, %r212;
	mov.u64 	%rd355, %rd183;
	@%p102 bra 	$L__BB7_209;
	setp.lt.s32 	%p103, %r212, %r635;
	mov.u32 	%r636, %r635;
	mov.u64 	%rd355, %rd354;
	@%p103 bra 	$L__BB7_209;
	setp.lt.s64 	%p104, %rd354, %rd183;
	selp.b32 	%r636, %r635, %r212, %p104;
	min.s64 	%rd355, %rd354, %rd183;
$L__BB7_209:
	mov.u32 	%r557, %tid.x;
	setp.ne.s32 	%p221, %r557, 0;
	@%p221 bra 	$L__BB7_211;
	cvta.to.global.u64 	%rd287, %rd187;
	st.global.u32 	[%rd287], %r636;
	st.global.u64 	[%rd287+8], %rd355;
$L__BB7_211:
	ret;

}
	// .globl	_ZN6thrust24THRUST_300001_SM_1000_NS8cuda_cub4core6detail13_kernel_agentINS1_8__reduce11ReduceAgentINS0_12zip_iteratorIN4cuda3std3__45tupleIJNS0_10device_ptrIiEENS0_17counting_iteratorIlNS0_11use_defaultESF_SF_EEEEEEEPNSB_IJilEEESJ_lNS1_9__extrema9arg_max_fIilNSA_4lessIiEEEEEEJSI_SK_lSP_EEEvDpT0_
.visible .entry _ZN6thrust24THRUST_300001_SM_1000_NS8cuda_cub4core6detail13_kernel_agentINS1_8__reduce11ReduceAgentINS0_12zip_iteratorIN4cuda3std3__45tupleIJNS0_10device_ptrIiEENS0_17counting_iteratorIlNS0_11use_defaultESF_SF_EEEEEEEPNSB_IJilEEESJ_lNS1_9__extrema9arg_max_fIilNSA_4lessIiEEEEEEJSI_SK_lSP_EEEvDpT0_(
	.param .align 8 .b8 _ZN6thrust24THRUST_300001_SM_1000_NS8cuda_cub4core6detail13_kernel_agentINS1_8__reduce11ReduceAgentINS0_12zip_iteratorIN4cuda3std3__45tupleIJNS0_10device_ptrIiEENS0_17counting_iteratorIlNS0_11use_defaultESF_SF_EEEEEEEPNSB_IJilEEESJ_lNS1_9__extrema9arg_max_fIilNSA_4lessIiEEEEEEJSI_SK_lSP_EEEvDpT0__param_0[16],
	.param .u64 .ptr .align 1 _ZN6thrust24THRUST_300001_SM_1000_NS8cuda_cub4core6detail13_kernel_agentINS1_8__reduce11ReduceAgentINS0_12zip_iteratorIN4cuda3std3__45tupleIJNS0_10device_ptrIiEENS0_17counting_iteratorIlNS0_11use_defaultESF_SF_EEEEEEEPNSB_IJilEEESJ_lNS1_9__extrema9arg_max_fIilNSA_4lessIiEEEEEEJSI_SK_lSP_EEEvDpT0__param_1,
	.param .u64 _ZN6thrust24THRUST_300001_SM_1000_NS8cuda_cub4core6detail13_kernel_agentINS1_8__reduce11ReduceAgentINS0_12zip_iteratorIN4cuda3std3__45tupleIJNS0_10device_ptrIiEENS0_17counting_iteratorIlNS0_11use_defaultESF_SF_EEEEEEEPNSB_IJilEEESJ_lNS1_9__extrema9arg_max_fIilNSA_4lessIiEEEEEEJSI_SK_lSP_EEEvDpT0__param_2,
	.param .align 1 .b8 _ZN6thrust24THRUST_300001_SM_1000_NS8cuda_cub4core6detail13_kernel_agentINS1_8__reduce11ReduceAgentINS0_12zip_iteratorIN4cuda3std3__45tupleIJNS0_10device_ptrIiEENS0_17counting_iteratorIlNS0_11use_defaultESF_SF_EEEEEEEPNSB_IJilEEESJ_lNS1_9__extrema9arg_max_fIilNSA_4lessIiEEEEEEJSI_SK_lSP_EEEvDpT0__param_3[1]
)
.maxntid 256
{
	.reg .pred 	%p<213>;
	.reg .b32 	%r<632>;
	.reg .b64 	%rd<307>;

	ld.param.u64 	%rd192, [_ZN6thrust24THRUST_300001_SM_1000_NS8cuda_cub4core6detail13_kernel_agentINS1_8__reduce11ReduceAgentINS0_12zip_iteratorIN4cuda3std3__45tupleIJNS0_10device_ptrIiEENS0_17counting_iteratorIlNS0_11use_defaultESF_SF_EEEEEEEPNSB_IJilEEESJ_lNS1_9__extrema9arg_max_fIilNSA_4lessIiEEEEEEJSI_SK_lSP_EEEvDpT0__param_0+8];
	ld.param.u64 	%rd191, [_ZN6thrust24THRUST_300001_SM_1000_NS8cuda_cub4core6detail13_kernel_agentINS1_8__reduce11ReduceAgentINS0_12zip_iteratorIN4cuda3std3__45tupleIJNS0_10device_ptrIiEENS0_17counting_iteratorIlNS0_11use_defaultESF_SF_EEEEEEEPNSB_IJilEEESJ_lNS1_9__extrema9arg_max_fIilNSA_4lessIiEEEEEEJSI_SK_lSP_EEEvDpT0__param_0];
	ld.param.u64 	%rd194, [_ZN6thrust24THRUST_300001_SM_1000_NS8cuda_cub4core6detail13_kernel_agentINS1_8__reduce11ReduceAgentINS0_12zip_iteratorIN4cuda3std3__45tupleIJNS0_10device_ptrIiEENS0_17counting_iteratorIlNS0_11use_defaultESF_SF_EEEEEEEPNSB_IJilEEESJ_lNS1_9__extrema9arg_max_fIilNSA_4lessIiEEEEEEJSI_SK_lSP_EEEvDpT0__param_2];
	setp.eq.s64 	%p1, %rd194, 0;
	@%p1 bra 	$L__BB8_206;
	cvta.to.global.u64 	%rd1, %rd191;
	setp.gt.s64 	%p2, %rd194, 1279;
	@%p2 bra 	$L__BB8_122;
	cvt.u32.u64 	%r1, %rd194;
	mov.u32 	%r2, %tid.x;
	setp.ge.s32 	%p96, %r2, %r1;
	mov.b32 	%r574, 0;
	mov.b64 	%rd249, 0;
	mov.u32 	%r566, %r2;
	@%p96 bra 	$L__BB8_4;
	cvt.u64.u32 	%rd225, %r2;
	mul.wide.u32 	%rd226, %r2, 4;
	add.s64 	%rd227, %rd1, %rd226;
	add.s64 	%rd249, %rd192, %rd225;
	ld.global.u32 	%r574, [%rd227];
	add.s32 	%r566, %r2, 256;
$L__BB8_4:
	setp.ge.s32 	%p97, %r566, %r1;
	@%p97 bra 	$L__BB8_26;
	not.b32 	%r332, %r566;
	add.s32 	%r7, %r332, %r1;
	and.b32  	%r333, %r7, 768;
	setp.eq.s32 	%p98, %r333, 768;
	@%p98 bra 	$L__BB8_11;
	cvt.u64.u32 	%rd229, %r566;
	add.s64 	%rd240, %rd192, %rd229;
	mul.wide.u32 	%rd230, %r566, 4;
	add.s64 	%rd239, %rd1, %rd230;
	shr.u32 	%r334, %r7, 8;
	add.s32 	%r335, %r334, 1;
	and.b32  	%r336, %r335, 3;
	neg.s32 	%r562, %r336;
$L__BB8_7:
	.pragma "nounroll";
	mov.u64 	%rd9, %rd249;
	mov.u32 	%r11, %r574;
	ld.global.u32 	%r12, [%rd239];
	setp.lt.s32 	%p99, %r11, %r12;
	mov.u64 	%rd249, %rd240;
	mov.u32 	%r574, %r12;
	@%p99 bra 	$L__BB8_10;
	setp.lt.s32 	%p100, %r12, %r11;
	mov.u64 	%rd249, %rd9;
	mov.u32 	%r574, %r11;
	@%p100 bra 	$L__BB8_10;
	setp.lt.s64 	%p101, %rd9, %rd240;
	min.s64 	%rd249, %rd9, %rd240;
	selp.b32 	%r574, %r11, %r12, %p101;
$L__BB8_10:
	add.s32 	%r566, %r566, 256;
	add.s64 	%rd240, %rd240, 256;
	add.s64 	%rd239, %rd239, 1024;
	add.s32 	%r562, %r562, 1;
	setp.ne.s32 	%p102, %r562, 0;
	@%p102 bra 	$L__BB8_7;
$L__BB8_11:
	setp.lt.u32 	%p103, %r7, 768;
	@%p103 bra 	$L__BB8_26;
	add.s32 	%r569, %r566, 512;
$L__BB8_13:
	mov.u32 	%r21, %r569;
	add.s32 	%r337, %r21, -512;
	cvt.s64.s32 	%rd231, %r337;
	mul.wide.s32 	%rd232, %r337, 4;
	add.s64 	%rd17, %rd1, %rd232;
	add.s64 	%rd18, %rd192, %rd231;
	ld.global.u32 	%r23, [%rd17];
	setp.lt.s32 	%p104, %r574, %r23;
	mov.u64 	%rd246, %rd18;
	mov.u32 	%r571, %r23;
	@%p104 bra 	$L__BB8_16;
	setp.lt.s32 	%p105, %r23, %r574;
	mov.u64 	%rd246, %rd249;
	mov.u32 	%r571, %r574;
	@%p105 bra 	$L__BB8_16;
	setp.lt.s64 	%p106, %rd249, %rd18;
	min.s64 	%rd246, %rd249, %rd18;
	selp.b32 	%r571, %r574, %r23, %p106;
$L__BB8_16:
	add.s32 	%r338, %r21, -256;
	cvt.s64.s32 	%rd233, %r338;
	add.s64 	%rd21, %rd192, %rd233;
	ld.global.u32 	%r26, [%rd17+1024];
	setp.lt.s32 	%p107, %r571, %r26;
	mov.u64 	%rd247, %rd21;
	mov.u32 	%r572, %r26;
	@%p107 bra 	$L__BB8_19;
	setp.lt.s32 	%p108, %r26, %r571;
	mov.u64 	%rd247, %rd246;
	mov.u32 	%r572, %r571;
	@%p108 bra 	$L__BB8_19;
	setp.lt.s64 	%p109, %rd246, %rd21;
	min.s64 	%rd247, %rd246, %rd21;
	selp.b32 	%r572, %r571, %r26, %p109;
$L__BB8_19:
	cvt.s64.s32 	%rd234, %r21;
	add.s64 	%rd24, %rd192, %rd234;
	ld.global.u32 	%r29, [%rd17+2048];
	setp.lt.s32 	%p110, %r572, %r29;
	mov.u64 	%rd248, %rd24;
	mov.u32 	%r573, %r29;
	@%p110 bra 	$L__BB8_22;
	setp.lt.s32 	%p111, %r29, %r572;
	mov.u64 	%rd248, %rd247;
	mov.u32 	%r573, %r572;
	@%p111 bra 	$L__BB8_22;
	setp.lt.s64 	%p112, %rd247, %rd24;
	min.s64 	%rd248, %rd247, %rd24;
	selp.b32 	%r573, %r572, %r29, %p112;
$L__BB8_22:
	add.s32 	%r339, %r21, 256;
	cvt.s64.s32 	%rd235, %r339;
	add.s64 	%rd27, %rd192, %rd235;
	ld.global.u32 	%r32, [%rd17+3072];
	setp.lt.s32 	%p113, %r573, %r32;
	mov.u64 	%rd249, %rd27;
	mov.u32 	%r574, %r32;
	@%p113 bra 	$L__BB8_25;
	setp.lt.s32 	%p114, %r32, %r573;
	mov.u64 	%rd249, %rd248;
	mov.u32 	%r574, %r573;
	@%p114 bra 	$L__BB8_25;
	setp.lt.s64 	%p115, %rd248, %rd27;
	min.s64 	%rd249, %rd248, %rd27;
	selp.b32 	%r574, %r573, %r32, %p115;
$L__BB8_25:
	add.s32 	%r569, %r21, 1024;
	add.s32 	%r340, %r21, 512;
	setp.lt.s32 	%p116, %r340, %r1;
	@%p116 bra 	$L__BB8_13;
$L__BB8_26:
	setp.lt.s32 	%p117, %r1, 256;
	@%p117 bra 	$L__BB8_71;
	// begin inline asm
	mov.u32 %r454, %laneid;
	// end inline asm
	mov.b32 	%r472, 1;
	mov.b32 	%r473, 31;
	mov.b32 	%r474, -1;
	// begin inline asm
	shfl.sync.down.b32 %r455, %r574, %r472, %r473, %r474;
	// end inline asm
	// begin inline asm
	shfl.sync.down.b32 %r460, %r461, %r472, %r473, %r474;
	// end inline asm
	mov.b64 	{%r466, %r471}, %rd249;
	// begin inline asm
	shfl.sync.down.b32 %r465, %r466, %r472, %r473, %r474;
	// end inline asm
	// begin inline asm
	shfl.sync.down.b32 %r470, %r471, %r472, %r473, %r474;
	// end inline asm
	mov.b64 	%rd31, {%r465, %r470};
	setp.gt.s32 	%p169, %r454, 30;
	mov.u64 	%rd251, %rd249;
	mov.u32 	%r576, %r574;
	@%p169 bra 	$L__BB8_31;
	setp.lt.s32 	%p170, %r574, %r455;
	mov.u64 	%rd251, %rd31;
	mov.u32 	%r576, %r455;
	@%p170 bra 	$L__BB8_31;
	setp.lt.s32 	%p171, %r455, %r574;
	mov.u64 	%rd251, %rd249;
	mov.u32 	%r576, %r574;
	@%p171 bra 	$L__BB8_31;
	setp.lt.s64 	%p172, %rd249, %rd31;
	min.s64 	%rd251, %rd249, %rd31;
	selp.b32 	%r576, %r574, %r455, %p172;
$L__BB8_31:
	mov.b32 	%r492, 2;
	mov.b32 	%r493, 31;
	mov.b32 	%r494, -1;
	// begin inline asm
	shfl.sync.down.b32 %r475, %r576, %r492, %r493, %r494;
	// end inline asm
	// begin inline asm
	shfl.sync.down.b32 %r480, %r481, %r492, %r493, %r494;
	// end inline asm
	mov.b64 	{%r486, %r491}, %rd251;
	// begin inline asm
	shfl.sync.down.b32 %r485, %r486, %r492, %r493, %r494;
	// end inline asm
	// begin inline asm
	shfl.sync.down.b32 %r490, %r491, %r492, %r493, %r494;
	// end inline asm
	mov.b64 	%rd34, {%r485, %r490};
	setp.gt.s32 	%p173, %r454, 29;
	mov.u64 	%rd252, %rd251;
	mov.u32 	%r577, %r576;
	@%p173 bra 	$L__BB8_35;
	setp.lt.s32 	%p174, %r576, %r475;
	mov.u64 	%rd252, %rd34;
	mov.u32 	%r577, %r475;
	@%p174 bra 	$L__BB8_35;
	setp.lt.s32 	%p175, %r475, %r576;
	mov.u64 	%rd252, %rd251;
	mov.u32 	%r577, %r576;
	@%p175 bra 	$L__BB8_35;
	setp.lt.s64 	%p176, %rd251, %rd34;
	min.s64 	%rd252, %rd251, %rd34;
	selp.b32 	%r577, %r576, %r475, %p176;
$L__BB8_35:
	mov.b32 	%r512, 4;
	mov.b32 	%r513, 31;
	mov.b32 	%r514, -1;
	// begin inline asm
	shfl.sync.down.b32 %r495, %r577, %r512, %r513, %r514;
	// end inline asm
	// begin inline asm
	shfl.sync.down.b32 %r500, %r501, %r512, %r513, %r514;
	// end inline asm
	mov.b64 	{%r506, %r511}, %rd252;
	// begin inline asm
	shfl.sync.down.b32 %r505, %r506, %r512, %r513, %r514;
	// end inline asm
	// begin inline asm
	shfl.sync.down.b32 %r510, %r511, %r512, %r513, %r514;
	// end inline asm
	mov.b64 	%rd37, {%r505, %r510};
	setp.gt.s32 	%p177, %r454, 27;
	mov.u64 	%rd253, %rd252;
	mov.u32 	%r578, %r577;
	@%p177 bra 	$L__BB8_39;
	setp.lt.s32 	%p178, %r577, %r495;
	mov.u64 	%rd253, %rd37;
	mov.u32 	%r578, %r495;
	@%p178 bra 	$L__BB8_39;
	setp.lt.s32 	%p179, %r495, %r577;
	mov.u64 	%rd253, %rd252;
	mov.u32 	%r578, %r577;
	@%p179 bra 	$L__BB8_39;
	setp.lt.s64 	%p180, %rd252, %rd37;
	min.s64 	%rd253, %rd252, %rd37;
	selp.b32 	%r578, %r577, %r495, %p180;
$L__BB8_39:
	mov.b32 	%r532, 8;
	mov.b32 	%r533, 31;
	mov.b32 	%r534, -1;
	// begin inline asm
	shfl.sync.down.b32 %r515, %r578, %r532, %r533, %r534;
	// end inline asm
	// begin inline asm
	shfl.sync.down.b32 %r520, %r521, %r532, %r533, %r534;
	// end inline asm
	mov.b64 	{%r526, %r531}, %rd253;
	// begin inline asm
	shfl.sync.down.b32 %r525, %r526, %r532, %r533, %r534;
	// end inline asm
	// begin inline asm
	shfl.sync.down.b32 %r530, %r531, %r532, %r533, %r534;
	// end inline asm
	mov.b64 	%rd40, {%r525, %r530};
	setp.gt.s32 	%p181, %r454, 23;
	mov.u64 	%rd254, %rd253;
	mov.u32 	%r579, %r578;
	@%p181 bra 	$L__BB8_43;
	setp.lt.s32 	%p182, %r578, %r515;
	mov.u64 	%rd254, %rd40;
	mov.u32 	%r579, %r515;
	@%p182 bra 	$L__BB8_43;
	setp.lt.s32 	%p183, %r515, %r578;
	mov.u64 	%rd254, %rd253;
	mov.u32 	%r579, %r578;
	@%p183 bra 	$L__BB8_43;
	setp.lt.s64 	%p184, %rd253, %rd40;
	min.s64 	%rd254, %rd253, %rd40;
	selp.b32 	%r579, %r578, %r515, %p184;
$L__BB8_43:
	mov.b32 	%r552, 16;
	mov.b32 	%r553, 31;
	mov.b32 	%r554, -1;
	// begin inline asm
	shfl.sync.down.b32 %r535, %r579, %r552, %r553, %r554;
	// end inline asm
	// begin inline asm
	shfl.sync.down.b32 %r540, %r541, %r552, %r553, %r554;
	// end inline asm
	mov.b64 	{%r546, %r551}, %rd254;
	// begin inline asm
	shfl.sync.down.b32 %r545, %r546, %r552, %r553, %r554;
	// end inline asm
	// begin inline asm
	shfl.sync.down.b32 %r550, %r551, %r552, %r553, %r554;
	// end inline asm
	mov.b64 	%rd43, {%r545, %r550};
	setp.gt.s32 	%p185, %r454, 15;
	mov.u64 	%rd306, %rd254;
	mov.u32 	%r631, %r579;
	@%p185 bra 	$L__BB8_47;
	setp.lt.s32 	%p186, %r579, %r535;
	mov.u64 	%rd306, %rd43;
	mov.u32 	%r631, %r535;
	@%p186 bra 	$L__BB8_47;
	setp.lt.s32 	%p187, %r535, %r579;
	mov.u64 	%rd306, %rd254;
	mov.u32 	%r631, %r579;
	@%p187 bra 	$L__BB8_47;
	setp.lt.s64 	%p188, %rd254, %rd43;
	min.s64 	%rd306, %rd254, %rd43;
	selp.b32 	%r631, %r579, %r535, %p188;
$L__BB8_47:
	setp.ne.s32 	%p189, %r454, 0;
	@%p189 bra 	$L__BB8_49;
	shr.u32 	%r555, %r2, 1;
	and.b32  	%r556, %r555, 496;
	mov.u32 	%r557, _ZN6thrust24THRUST_300001_SM_1000_NS8cuda_cub4core6detail5shmemE;
	add.s32 	%r558, %r557, %r556;
	st.shared.u32 	[%r558+8], %r631;
	st.shared.u64 	[%r558+16], %rd306;
$L__BB8_49:
	bar.sync 	0;
	setp.ne.s32 	%p190, %r2, 0;
	@%p190 bra 	$L__BB8_204;
	ld.shared.u32 	%r53, [_ZN6thrust24THRUST_300001_SM_1000_NS8cuda_cub4core6detail5shmemE+24];
	ld.shared.u64 	%rd46, [_ZN6thrust24THRUST_300001_SM_1000_NS8cuda_cub4core6detail5shmemE+32];
	setp.lt.s32 	%p191, %r631, %r53;
	mov.u64 	%rd256, %rd46;
	mov.u32 	%r581, %r53;
	@%p191 bra 	$L__BB8_53;
	setp.lt.s32 	%p192, %r53, %r631;
	mov.u64 	%rd256, %rd306;
	mov.u32 	%r581, %r631;
	@%p192 bra 	$L__BB8_53;
	setp.lt.s64 	%p193, %rd306, %rd46;
	min.s64 	%rd256, %rd306, %rd46;
	selp.b32 	%r581, %r631, %r53, %p193;
$L__BB8_53:
	ld.shared.u32 	%r56, [_ZN6thrust24THRUST_300001_SM_1000_NS8cuda_cub4core6detail5shmemE+40];
	ld.shared.u64 	%rd49, [_ZN6thrust24THRUST_300001_SM_1000_NS8cuda_cub4core6detail5shmemE+48];
	setp.lt.s32 	%p194, %r581, %r56;
	mov.u64 	%rd257, %rd49;
	mov.u32 	%r582, %r56;
	@%p194 bra 	$L__BB8_56;
	setp.lt.s32 	%p195, %r56, %r581;
	mov.u64 	%rd257, %rd256;
	mov.u32 	%r582, %r581;
	@%p195 bra 	$L__BB8_56;
	setp.lt.s64 	%p196, %rd256, %rd49;
	min.s64 	%rd257, %rd256, %rd49;
	selp.b32 	%r582, %r581, %r56, %p196;
$L__BB8_56:
	ld.shared.u32 	%r59, [_ZN6thrust24THRUST_300001_SM_1000_NS8cuda_cub4core6detail5shmemE+56];
	ld.shared.u64 	%rd52, [_ZN6thrust24THRUST_300001_SM_1000_NS8cuda_cub4core6detail5shmemE+64];
	setp.lt.s32 	%p197, %r582, %r59;
	mov.u64 	%rd258, %rd52;
	mov.u32 	%r583, %r59;
	@%p197 bra 	$L__BB8_59;
	setp.lt.s32 	%p198, %r59, %r582;
	mov.u64 	%rd258, %rd257;
	mov.u32 	%r583, %r582;
	@%p198 bra 	$L__BB8_59;
	setp.lt.s64 	%p199, %rd257, %rd52;
	min.s64 	%rd258, %rd257, %rd52;
	selp.b32 	%r583, %r582, %r59, %p199;
$L__BB8_59:
	ld.shared.u32 	%r62, [_ZN6thrust24THRUST_300001_SM_1000_NS8cuda_cub4core6detail5shmemE+72];
	ld.shared.u64 	%rd55, [_ZN6thrust24THRUST_300001_SM_1000_NS8cuda_cub4core6detail5shmemE+80];
	setp.lt.s32 	%p200, %r583, %r62;
	mov.u64 	%rd259, %rd55;
	mov.u32 	%r584, %r62;
	@%p200 bra 	$L__BB8_62;
	setp.lt.s32 	%p201, %r62, %r583;
	mov.u64 	%rd259, %rd258;
	mov.u32 	%r584, %r583;
	@%p201 bra 	$L__BB8_62;
	setp.lt.s64 	%p202, %rd258, %rd55;
	min.s64 	%rd259, %rd258, %rd55;
	selp.b32 	%r584, %r583, %r62, %p202;
$L__BB8_62:
	ld.shared.u32 	%r65, [_ZN6thrust24THRUST_300001_SM_1000_NS8cuda_cub4core6detail5shmemE+88];
	ld.shared.u64 	%rd58, [_ZN6thrust24THRUST_300001_SM_1000_NS8cuda_cub4core6detail5shmemE+96];
	setp.lt.s32 	%p203, %r584, %r65;
	mov.u64 	%rd260, %rd58;
	mov.u32 	%r585, %r65;
	@%p203 bra 	$L__BB8_65;
	setp.lt.s32 	%p204, %r65, %r584;
	mov.u64 	%rd260, %rd259;
	mov.u32 	%r585, %r584;
	@%p204 bra 	$L__BB8_65;
	setp.lt.s64 	%p205, %rd259, %rd58;
	min.s64 	%rd260, %rd259, %rd58;
	selp.b32 	%r585, %r584, %r65, %p205;
$L__BB8_65:
	ld.shared.u32 	%r68, [_ZN6thrust24THRUST_300001_SM_1000_NS8cuda_cub4core6detail5shmemE+104];
	ld.shared.u64 	%rd61, [_ZN6thrust24THRUST_300001_SM_1000_NS8cuda_cub4core6detail5shmemE+112];
	setp.lt.s32 	%p206, %r585, %r68;
	mov.u64 	%rd261, %rd61;
	mov.u32 	%r586, %r68;
	@%p206 bra 	$L__BB8_68;
	setp.lt.s32 	%p207, %r68, %r585;
	mov.u64 	%rd261, %rd260;
	mov.u32 	%r586, %r585;
	@%p207 bra 	$L__BB8_68;
	setp.lt.s64 	%p208, %rd260, %rd61;
	min.s64 	%rd261, %rd260, %rd61;
	selp.b32 	%r586, %r585, %r68, %p208;
$L__BB8_68:
	ld.shared.u32 	%r71, [_ZN6thrust24THRUST_300001_SM_1000_NS8cuda_cub4core6detail5shmemE+120];
	ld.shared.u64 	%rd64, [_ZN6thrust24THRUST_300001_SM_1000_NS8cuda_cub4core6detail5shmemE+128];
	setp.lt.s32 	%p209, %r586, %r71;
	mov.u32 	%r631, %r71;
	mov.u64 	%rd306, %rd64;
	@%p209 bra 	$L__BB8_204;
	setp.lt.s32 	%p210, %r71, %r586;
	mov.u32 	%r631, %r586;
	mov.u64 	%rd306, %rd261;
	@%p210 bra 	$L__BB8_204;
	setp.lt.s64 	%p211, %rd261, %rd64;
	min.s64 	%rd306, %rd261, %rd64;
	selp.b32 	%r631, %r586, %r71, %p211;
	bra.uni 	$L__BB8_204;
$L__BB8_71:
	// begin inline asm
	mov.u32 %r341, %laneid;
	// end inline asm
	and.b32  	%r362, %r2, 992;
	add.s32 	%r363, %r362, 32;
	setp.gt.s32 	%p118, %r363, %r1;
	not.b32 	%r364, %r362;
	add.s32 	%r365, %r1, %r364;
	selp.b32 	%r360, %r365, 31, %p118;
	mov.b32 	%r359, 1;
	mov.b32 	%r361, -1;
	// begin inline asm
	shfl.sync.down.b32 %r342, %r574, %r359, %r360, %r361;
	// end inline asm
	// begin inline asm
	shfl.sync.down.b32 %r347, %r348, %r359, %r360, %r361;
	// end inline asm
	mov.b64 	{%r353, %r358}, %rd249;
	// begin inline asm
	shfl.sync.down.b32 %r352, %r353, %r359, %r360, %r361;
	// end inline asm
	// begin inline asm
	shfl.sync.down.b32 %r357, %r358, %r359, %r360, %r361;
	// end inline asm
	mov.b64 	%rd66, {%r352, %r357};
	setp.ge.s32 	%p119, %r341, %r360;
	mov.u32 	%r587, %r574;
	mov.u64 	%rd262, %rd249;
	@%p119 bra 	$L__BB8_75;
	setp.lt.s32 	%p120, %r574, %r342;
	mov.u32 	%r587, %r342;
	mov.u64 	%rd262, %rd66;
	@%p120 bra 	$L__BB8_75;
	setp.lt.s32 	%p121, %r342, %r574;
	mov.u32 	%r587, %r574;
	mov.u64 	%rd262, %rd249;
	@%p121 bra 	$L__BB8_75;
	setp.lt.s64 	%p122, %rd249, %rd66;
	selp.b32 	%r587, %r574, %r342, %p122;
	min.s64 	%rd262, %rd249, %rd66;
$L__BB8_75:
	mov.b32 	%r383, 2;
	mov.b32 	%r385, -1;
	// begin inline asm
	shfl.sync.down.b32 %r366, %r587, %r383, %r360, %r385;
	// end inline asm
	// begin inline asm
	shfl.sync.down.b32 %r371, %r372, %r383, %r360, %r385;
	// end inline asm
	mov.b64 	{%r377, %r382}, %rd262;
	// begin inline asm
	shfl.sync.down.b32 %r376, %r377, %r383, %r360, %r385;
	// end inline asm
	// begin inline asm
	shfl.sync.down.b32 %r381, %r382, %r383, %r360, %r385;
	// end inline asm
	mov.b64 	%rd69, {%r376, %r381};
	add.s32 	%r386, %r341, 2;
	setp.gt.s32 	%p123, %r386, %r360;
	mov.u32 	%r588, %r587;
	mov.u64 	%rd263, %rd262;
	@%p123 bra 	$L__BB8_79;
	setp.lt.s32 	%p124, %r587, %r366;
	mov.u32 	%r588, %r366;
	mov.u64 	%rd263, %rd69;
	@%p124 bra 	$L__BB8_79;
	setp.lt.s32 	%p125, %r366, %r587;
	mov.u32 	%r588, %r587;
	mov.u64 	%rd263, %rd262;
	@%p125 bra 	$L__BB8_79;
	setp.lt.s64 	%p126, %rd262, %rd69;
	selp.b32 	%r588, %r587, %r366, %p126;
	min.s64 	%rd263, %rd262, %rd69;
$L__BB8_79:
	mov.b32 	%r404, 4;
	mov.b32 	%r406, -1;
	// begin inline asm
	shfl.sync.down.b32 %r387, %r588, %r404, %r360, %r406;
	// end inline asm
	// begin inline asm
	shfl.sync.down.b32 %r392, %r393, %r404, %r360, %r406;
	// end inline asm
	mov.b64 	{%r398, %r403}, %rd263;
	// begin inline asm
	shfl.sync.down.b32 %r397, %r398, %r404, %r360, %r406;
	// end inline asm
	// begin inline asm
	shfl.sync.down.b32 %r402, %r403, %r404, %r360, %r406;
	// end inline asm
	mov.b64 	%rd72, {%r397, %r402};
	add.s32 	%r407, %r341, 4;
	setp.gt.s32 	%p127, %r407, %r360;
	mov.u32 	%r589, %r588;
	mov.u64 	%rd264, %rd263;
	@%p127 bra 	$L__BB8_83;
	setp.lt.s32 	%p128, %r588, %r387;
	mov.u32 	%r589, %r387;
	mov.u64 	%rd264, %rd72;
	@%p128 bra 	$L__BB8_83;
	setp.lt.s32 	%p129, %r387, %r588;
	mov.u32 	%r589, %r588;
	mov.u64 	%rd264, %rd263;
	@%p129 bra 	$L__BB8_83;
	setp.lt.s64 	%p130, %rd263, %rd72;
	selp.b32 	%r589, %r588, %r387, %p130;
	min.s64 	%rd264, %rd263, %rd72;
$L__BB8_83:
	mov.b32 	%r425, 8;
	mov.b32 	%r427, -1;
	// begin inline asm
	shfl.sync.down.b32 %r408, %r589, %r425, %r360, %r427;
	// end inline asm
	// begin inline asm
	shfl.sync.down.b32 %r413, %r414, %r425, %r360, %r427;
	// end inline asm
	mov.b64 	{%r419, %r424}, %rd264;
	// begin inline asm
	shfl.sync.down.b32 %r418, %r419, %r425, %r360, %r427;
	// end inline asm
	// begin inline asm
	shfl.sync.down.b32 %r423, %r424, %r425, %r360, %r427;
	// end inline asm
	mov.b64 	%rd75, {%r418, %r423};
	add.s32 	%r428, %r341, 8;
	setp.gt.s32 	%p131, %r428, %r360;
	mov.u32 	%r590, %r589;
	mov.u64 	%rd265, %rd264;
	@%p131 bra 	$L__BB8_87;
	setp.lt.s32 	%p132, %r589, %r408;
	mov.u32 	%r590, %r408;
	mov.u64 	%rd265, %rd75;
	@%p132 bra 	$L__BB8_87;
	setp.lt.s32 	%p133, %r408, %r589;
	mov.u32 	%r590, %r589;
	mov.u64 	%rd265, %rd264;
	@%p133 bra 	$L__BB8_87;
	setp.lt.s64 	%p134, %rd264, %rd75;
	selp.b32 	%r590, %r589, %r408, %p134;
	min.s64 	%rd265, %rd264, %rd75;
$L__BB8_87:
	mov.b32 	%r446, 16;
	mov.b32 	%r448, -1;
	// begin inline asm
	shfl.sync.down.b32 %r429, %r590, %r446, %r360, %r448;
	// end inline asm
	// begin inline asm
	shfl.sync.down.b32 %r434, %r435, %r446, %r360, %r448;
	// end inline asm
	mov.b64 	{%r440, %r445}, %rd265;
	// begin inline asm
	shfl.sync.down.b32 %r439, %r440, %r446, %r360, %r448;
	// end inline asm
	// begin inline asm
	shfl.sync.down.b32 %r444, %r445, %r446, %r360, %r448;
	// end inline asm
	mov.b64 	%rd78, {%r439, %r444};
	add.s32 	%r449, %r341, 16;
	setp.gt.s32 	%p135, %r449, %r360;
	mov.u32 	%r631, %r590;
	mov.u64 	%rd306, %rd265;
	@%p135 bra 	$L__BB8_91;
	setp.lt.s32 	%p136, %r590, %r429;
	mov.u32 	%r631, %r429;
	mov.u64 	%rd306, %rd78;
	@%p136 bra 	$L__BB8_91;
	setp.lt.s32 	%p137, %r429, %r590;
	mov.u32 	%r631, %r590;
	mov.u64 	%rd306, %rd265;
	@%p137 bra 	$L__BB8_91;
	setp.lt.s64 	%p138, %rd265, %rd78;
	selp.b32 	%r631, %r590, %r429, %p138;
	min.s64 	%rd306, %rd265, %rd78;
$L__BB8_91:
	setp.ne.s32 	%p139, %r341, 0;
	@%p139 bra 	$L__BB8_93;
	shr.u32 	%r450, %r2, 1;
	and.b32  	%r451, %r450, 496;
	mov.u32 	%r452, _ZN6thrust24THRUST_300001_SM_1000_NS8cuda_cub4core6detail5shmemE;
	add.s32 	%r453, %r452, %r451;
	st.shared.u32 	[%r453+8], %r631;
	st.shared.u64 	[%r453+16], %rd306;
$L__BB8_93:
	bar.sync 	0;
	setp.ne.s32 	%p140, %r2, 0;
	@%p140 bra 	$L__BB8_204;
	setp.lt.s32 	%p141, %r1, 33;
	mov.u32 	%r592, %r631;
	mov.u64 	%rd267, %rd306;
	@%p141 bra 	$L__BB8_98;
	ld.shared.u32 	%r90, [_ZN6thrust24THRUST_300001_SM_1000_NS8cuda_cub4core6detail5shmemE+24];
	ld.shared.u64 	%rd81, [_ZN6thrust24THRUST_300001_SM_1000_NS8cuda_cub4core6detail5shmemE+32];
	setp.lt.s32 	%p142, %r631, %r90;
	mov.u32 	%r592, %r90;
	mov.u64 	%rd267, %rd81;
	@%p142 bra 	$L__BB8_98;
	setp.lt.s32 	%p143, %r90, %r631;
	mov.u32 	%r592, %r631;
	mov.u64 	%rd267, %rd306;
	@%p143 bra 	$L__BB8_98;
	setp.lt.s64 	%p144, %rd306, %rd81;
	selp.b32 	%r592, %r631, %r90, %p144;
	min.s64 	%rd267, %rd306, %rd81;
$L__BB8_98:
	setp.lt.s32 	%p145, %r1, 65;
	mov.u32 	%r593, %r592;
	mov.u64 	%rd268, %rd267;
	@%p145 bra 	$L__BB8_102;
	ld.shared.u32 	%r93, [_ZN6thrust24THRUST_300001_SM_1000_NS8cuda_cub4core6detail5shmemE+40];
	ld.shared.u64 	%rd84, [_ZN6thrust24THRUST_300001_SM_1000_NS8cuda_cub4core6detail5shmemE+48];
	setp.lt.s32 	%p146, %r592, %r93;
	mov.u32 	%r593, %r93;
	mov.u64 	%rd268, %rd84;
	@%p146 bra 	$L__BB8_102;
	setp.lt.s32 	%p147, %r93, %r592;
	mov.u32 	%r593, %r592;
	mov.u64 	%rd268, %rd267;
	@%p147 bra 	$L__BB8_102;
	setp.lt.s64 	%p148, %rd267, %rd84;
	selp.b32 	%r593, %r592, %r93, %p148;
	min.s64 	%rd268, %rd267, %rd84;
$L__BB8_102:
	setp.lt.s32 	%p149, %r1, 97;
	mov.u32 	%r594, %r593;
	mov.u64 	%rd269, %rd268;
	@%p149 bra 	$L__BB8_106;
	ld.shared.u32 	%r96, [_ZN6thrust24THRUST_300001_SM_1000_NS8cuda_cub4core6detail5shmemE+56];
	ld.shared.u64 	%rd87, [_ZN6thrust24THRUST_300001_SM_1000_NS8cuda_cub4core6detail5shmemE+64];
	setp.lt.s32 	%p150, %r593, %r96;
	mov.u32 	%r594, %r96;
	mov.u64 	%rd269, %rd87;
	@%p150 bra 	$L__BB8_106;
	setp.lt.s32 	%p151, %r96, %r593;
	mov.u32 	%r594, %r593;
	mov.u64 	%rd269, %rd268;
	@%p151 bra 	$L__BB8_106;
	setp.lt.s64 	%p152, %rd268, %rd87;
	selp.b32 	%r594, %r593, %r96, %p152;
	min.s64 	%rd269, %rd268, %rd87;
$L__BB8_106:
	setp.lt.s32 	%p153, %r1, 129;
	mov.u32 	%r595, %r594;
	mov.u64 	%rd270, %rd269;
	@%p153 bra 	$L__BB8_110;
	ld.shared.u32 	%r99, [_ZN6thrust24THRUST_300001_SM_1000_NS8cuda_cub4core6detail5shmemE+72];
	ld.shared.u64 	%rd90, [_ZN6thrust24THRUST_300001_SM_1000_NS8cuda_cub4core6detail5shmemE+80];
	setp.lt.s32 	%p154, %r594, %r99;
	mov.u32 	%r595, %r99;
	mov.u64 	%rd270, %rd90;
	@%p154 bra 	$L__BB8_110;
	setp.lt.s32 	%p155, %r99, %r594;
	mov.u32 	%r595, %r594;
	mov.u64 	%rd270, %rd269;
	@%p155 bra 	$L__BB8_110;
	setp.lt.s64 	%p156, %rd269, %rd90;
	selp.b32 	%r595, %r594, %r99, %p156;
	min.s64 	%rd270, %rd269, %rd90;
$L__BB8_110:
	setp.lt.s32 	%p157, %r1, 161;
	mov.u32 	%r596, %r595;
	mov.u64 	%rd271, %rd270;
	@%p157 bra 	$L__BB8_114;
	ld.shared.u32 	%r102, [_ZN6thrust24THRUST_300001_SM_1000_NS8cuda_cub4core6detail5shmemE+88];
	ld.shared.u64 	%rd93, [_ZN6thrust24THRUST_300001_SM_1000_NS8cuda_cub4core6detail5shmemE+96];
	setp.lt.s32 	%p158, %r595, %r102;
	mov.u32 	%r596, %r102;
	mov.u64 	%rd271, %rd93;
	@%p158 bra 	$L__BB8_114;
	setp.lt.s32 	%p159, %r102, %r595;
	mov.u32 	%r596, %r595;
	mov.u64 	%rd271, %rd270;
	@%p159 bra 	$L__BB8_114;
	setp.lt.s64 	%p160, %rd270, %rd93;
	selp.b32 	%r596, %r595, %r102, %p160;
	min.s64 	%rd271, %rd270, %rd93;
$L__BB8_114:
	setp.lt.s32 	%p161, %r1, 193;
	mov.u32 	%r597, %r596;
	mov.u64 	%rd272, %rd271;
	@%p161 bra 	$L__BB8_118;
	ld.shared.u32 	%r105, [_ZN6thrust24THRUST_300001_SM_1000_NS8cuda_cub4core6detail5shmemE+104];
	ld.shared.u64 	%rd96, [_ZN6thrust24THRUST_300001_SM_1000_NS8cuda_cub4core6detail5shmemE+112];
	setp.lt.s32 	%p162, %r596, %r105;
	mov.u32 	%r597, %r105;
	mov.u64 	%rd272, %rd96;
	@%p162 bra 	$L__BB8_118;
	setp.lt.s32 	%p163, %r105, %r596;
	mov.u32 	%r597, %r596;
	mov.u64 	%rd272, %rd271;
	@%p163 bra 	$L__BB8_118;
	setp.lt.s64 	%p164, %rd271, %rd96;
	selp.b32 	%r597, %r596, %r105, %p164;
	min.s64 	%rd272, %rd271, %rd96;
$L__BB8_118:
	setp.lt.s32 	%p165, %r1, 225;
	mov.u32 	%r631, %r597;
	mov.u64 	%rd306, %rd272;
	@%p165 bra 	$L__BB8_204;
	ld.shared.u32 	%r108, [_ZN6thrust24THRUST_300001_SM_1000_NS8cuda_cub4core6detail5shmemE+120];
	ld.shared.u64 	%rd99, [_ZN6thrust24THRUST_300001_SM_1000_NS8cuda_cub4core6detail5shmemE+128];
	setp.lt.s32 	%p166, %r597, %r108;
	mov.u32 	%r631, %r108;
	mov.u64 	%rd306, %rd99;
	@%p166 bra 	$L__BB8_204;
	setp.lt.s32 	%p167, %r108, %r597;
	mov.u32 	%r631, %r597;
	mov.u64 	%rd306, %rd272;
	@%p167 bra 	$L__BB8_204;
	setp.lt.s64 	%p168, %rd272, %rd99;
	selp.b32 	%r631, %r597, %r108, %p168;
	min.s64 	%rd306, %rd272, %rd99;
	bra.uni 	$L__BB8_204;
$L__BB8_122:
	mov.u32 	%r110, %tid.x;
	cvt.u64.u32 	%rd101, %r110;
	mul.wide.u32 	%rd195, %r110, 4;
	add.s64 	%rd102, %rd1, %rd195;
	ld.global.u32 	%r200, [%rd102];
	add.s32 	%r201, %r110, 256;
	cvt.u64.u32 	%rd196, %r201;
	ld.global.u32 	%r202, [%rd102+1024];
	add.s32 	%r203, %r110, 512;
	cvt.u64.u32 	%rd197, %r203;
	ld.global.u32 	%r204, [%rd102+2048];
	add.s32 	%r205, %r110, 768;
	cvt.u64.u32 	%rd198, %r205;
	ld.global.u32 	%r206, [%rd102+3072];
	or.b32  	%r207, %r110, 1024;
	cvt.u64.u32 	%rd103, %r207;
	add.s64 	%rd293, %rd192, %rd103;
	ld.global.u32 	%r618, [%rd102+4096];
	setp.lt.s32 	%p3, %r200, %r202;
	max.s32 	%r208, %r200, %r202;
	selp.b64 	%rd199, %rd196, %rd101, %p3;
	setp.lt.s32 	%p4, %r208, %r204;
	max.s32 	%r209, %r208, %r204;
	selp.b64 	%rd200, %rd197, %rd199, %p4;
	setp.lt.s32 	%p5, %r209, %r206;
	max.s32 	%r112, %r209, %r206;
	selp.b64 	%rd105, %rd198, %rd200, %p5;
	setp.lt.s32 	%p6, %r112, %r618;
	@%p6 bra 	$L__BB8_124;
	setp.lt.s32 	%p7, %r618, %r112;
	setp.lt.u64 	%p8, %rd105, %rd103;
	or.pred  	%p9, %p7, %p8;
	selp.b32 	%r618, %r112, %r618, %p9;
	add.s64 	%rd201, %rd192, %rd105;
	selp.b64 	%rd293, %rd201, %rd293, %p9;
$L__BB8_124:
	setp.lt.u64 	%p10, %rd194, 2560;
	mov.b64 	%rd282, 1280;
	@%p10 bra 	$L__BB8_137;
	mov.b64 	%rd274, 1280;
	mov.u32 	%r599, %r618;
$L__BB8_126:
	add.s64 	%rd204, %rd274, %rd101;
	shl.b64 	%rd205, %rd274, 2;
	add.s64 	%rd206, %rd102, %rd205;
	add.s64 	%rd110, %rd204, %rd192;
	ld.global.u32 	%r600, [%rd206];
	ld.global.u32 	%r601, [%rd206+1024];
	add.s64 	%rd278, %rd110, 512;
	ld.global.u32 	%r602, [%rd206+2048];
	add.s64 	%rd279, %rd110, 768;
	ld.global.u32 	%r603, [%rd206+3072];
	ld.global.u32 	%r618, [%rd206+4096];
	setp.lt.s32 	%p11, %r599, %r600;
	mov.u64 	%rd276, %rd110;
	@%p11 bra 	$L__BB8_128;
	setp.lt.s32 	%p12, %r600, %r599;
	setp.lt.s64 	%p13, %rd293, %rd110;
	or.pred  	%p14, %p12, %p13;
	selp.b32 	%r600, %r599, %r600, %p14;
	selp.b64 	%rd276, %rd293, %rd110, %p14;
$L__BB8_128:
	add.s64 	%rd277, %rd110, 256;
	setp.lt.s32 	%p15, %r600, %r601;
	@%p15 bra 	$L__BB8_130;
	setp.lt.s32 	%p16, %r601, %r600;
	setp.lt.s64 	%p17, %rd276, %rd277;
	or.pred  	%p18, %p16, %p17;
	selp.b32 	%r601, %r600, %r601, %p18;
	selp.b64 	%rd277, %rd276, %rd277, %p18;
$L__BB8_130:
	setp.lt.s32 	%p19, %r601, %r602;
	@%p19 bra 	$L__BB8_132;
	setp.lt.s32 	%p20, %r602, %r601;
	setp.lt.s64 	%p21, %rd277, %rd278;
	or.pred  	%p22, %p20, %p21;
	selp.b32 	%r602, %r601, %r602, %p22;
	selp.b64 	%rd278, %rd277, %rd278, %p22;
$L__BB8_132:
	setp.lt.s32 	%p23, %r602, %r603;
	@%p23 bra 	$L__BB8_134;
	setp.lt.s32 	%p24, %r603, %r602;
	setp.lt.s64 	%p25, %rd278, %rd279;
	or.pred  	%p26, %p24, %p25;
	selp.b32 	%r603, %r602, %r603, %p26;
	selp.b64 	%rd279, %rd278, %rd279, %p26;
$L__BB8_134:
	add.s64 	%rd210, %rd204, %rd192;
	add.s64 	%rd293, %rd210, 1024;
	setp.lt.s32 	%p27, %r603, %r618;
	@%p27 bra 	$L__BB8_136;
	setp.lt.s32 	%p28, %r618, %r603;
	setp.lt.s64 	%p29, %rd279, %rd293;
	or.pred  	%p30, %p28, %p29;
	selp.b32 	%r618, %r603, %r618, %p30;
	selp.b64 	%rd293, %rd279, %rd293, %p30;
$L__BB8_136:
	add.s64 	%rd282, %rd274, 1280;
	add.s64 	%rd211, %rd274, 2560;
	setp.le.s64 	%p31, %rd211, %rd194;
	mov.u64 	%rd274, %rd282;
	mov.u32 	%r599, %r618;
	@%p31 bra 	$L__BB8_126;
$L__BB8_137:
	setp.le.s64 	%p32, %rd194, %rd282;
	@%p32 bra 	$L__BB8_160;
	cvt.u32.u64 	%r210, %rd282;
	cvt.u32.u64 	%r211, %rd194;
	sub.s32 	%r132, %r211, %r210;
	setp.ge.s32 	%p33, %r110, %r132;
	@%p33 bra 	$L__BB8_160;
	cvta.to.global.u64 	%rd128, %rd191;
	not.b32 	%r214, %r110;
	add.s32 	%r215, %r214, %r211;
	sub.s32 	%r133, %r215, %r210;
	and.b32  	%r217, %r133, 768;
	setp.eq.s32 	%p34, %r217, 768;
	mov.u32 	%r610, %r110;
	@%p34 bra 	$L__BB8_145;
	add.s64 	%rd213, %rd282, %rd101;
	add.s64 	%rd284, %rd213, %rd192;
	shl.b64 	%rd214, %rd213, 2;
	add.s64 	%rd283, %rd128, %rd214;
	shr.u32 	%r218, %r133, 8;
	add.s32 	%r219, %r218, 1;
	and.b32  	%r220, %r219, 3;
	neg.s32 	%r606, %r220;
	mov.u32 	%r610, %r110;
$L__BB8_141:
	.pragma "nounroll";
	mov.u64 	%rd133, %rd293;
	mov.u32 	%r137, %r618;
	ld.global.u32 	%r138, [%rd283];
	setp.lt.s32 	%p35, %r137, %r138;
	mov.u32 	%r618, %r138;
	mov.u64 	%rd293, %rd284;
	@%p35 bra 	$L__BB8_144;
	setp.lt.s32 	%p36, %r138, %r137;
	mov.u32 	%r618, %r137;
	mov.u64 	%rd293, %rd133;
	@%p36 bra 	$L__BB8_144;
	setp.lt.s64 	%p37, %rd133, %rd284;
	selp.b32 	%r618, %r137, %r138, %p37;
	min.s64 	%rd293, %rd133, %rd284;
$L__BB8_144:
	add.s32 	%r610, %r610, 256;
	add.s64 	%rd284, %rd284, 256;
	add.s64 	%rd283, %rd283, 1024;
	add.s32 	%r606, %r606, 1;
	setp.ne.s32 	%p38, %r606, 0;
	@%p38 bra 	$L__BB8_141;
$L__BB8_145:
	setp.lt.u32 	%p39, %r133, 768;
	@%p39 bra 	$L__BB8_160;
	add.s32 	%r613, %r610, 512;
$L__BB8_147:
	mov.u32 	%r147, %r613;
	add.s32 	%r221, %r147, -512;
	cvt.u64.u32 	%rd215, %r221;
	add.s64 	%rd216, %rd282, %rd215;
	shl.b64 	%rd217, %rd216, 2;
	add.s64 	%rd141, %rd128, %rd217;
	add.s64 	%rd142, %rd216, %rd192;
	ld.global.u32 	%r149, [%rd141];
	setp.lt.s32 	%p40, %r618, %r149;
	mov.u32 	%r615, %r149;
	mov.u64 	%rd290, %rd142;
	@%p40 bra 	$L__BB8_150;
	setp.lt.s32 	%p41, %r149, %r618;
	mov.u32 	%r615, %r618;
	mov.u64 	%rd290, %rd293;
	@%p41 bra 	$L__BB8_150;
	setp.lt.s64 	%p42, %rd293, %rd142;
	selp.b32 	%r615, %r618, %r149, %p42;
	min.s64 	%rd290, %rd293, %rd142;
$L__BB8_150:
	add.s32 	%r222, %r147, -256;
	cvt.u64.u32 	%rd218, %r222;
	add.s64 	%rd219, %rd282, %rd218;
	add.s64 	%rd145, %rd219, %rd192;
	ld.global.u32 	%r152, [%rd141+1024];
	setp.lt.s32 	%p43, %r615, %r152;
	mov.u32 	%r616, %r152;
	mov.u64 	%rd291, %rd145;
	@%p43 bra 	$L__BB8_153;
	setp.lt.s32 	%p44, %r152, %r615;
	mov.u32 	%r616, %r615;
	mov.u64 	%rd291, %rd290;
	@%p44 bra 	$L__BB8_153;
	setp.lt.s64 	%p45, %rd290, %rd145;
	selp.b32 	%r616, %r615, %r152, %p45;
	min.s64 	%rd291, %rd290, %rd145;
$L__BB8_153:
	cvt.u64.u32 	%rd220, %r147;
	add.s64 	%rd221, %rd282, %rd220;
	add.s64 	%rd148, %rd221, %rd192;
	ld.global.u32 	%r155, [%rd141+2048];
	setp.lt.s32 	%p46, %r616, %r155;
	mov.u32 	%r617, %r155;
	mov.u64 	%rd292, %rd148;
	@%p46 bra 	$L__BB8_156;
	setp.lt.s32 	%p47, %r155, %r616;
	mov.u32 	%r617, %r616;
	mov.u64 	%rd292, %rd291;
	@%p47 bra 	$L__BB8_156;
	setp.lt.s64 	%p48, %rd291, %rd148;
	selp.b32 	%r617, %r616, %r155, %p48;
	min.s64 	%rd292, %rd291, %rd148;
$L__BB8_156:
	add.s32 	%r223, %r147, 256;
	cvt.u64.u32 	%rd222, %r223;
	add.s64 	%rd223, %rd282, %rd222;
	add.s64 	%rd151, %rd223, %rd192;
	ld.global.u32 	%r158, [%rd141+3072];
	setp.lt.s32 	%p49, %r617, %r158;
	mov.u32 	%r618, %r158;
	mov.u64 	%rd293, %rd151;
	@%p49 bra 	$L__BB8_159;
	setp.lt.s32 	%p50, %r158, %r617;
	mov.u32 	%r618, %r617;
	mov.u64 	%rd293, %rd292;
	@%p50 bra 	$L__BB8_159;
	setp.lt.s64 	%p51, %rd292, %rd151;
	selp.b32 	%r618, %r617, %r158, %p51;
	min.s64 	%rd293, %rd292, %rd151;
$L__BB8_159:
	add.s32 	%r613, %r147, 1024;
	add.s32 	%r224, %r147, 512;
	setp.lt.s32 	%p52, %r224, %r132;
	@%p52 bra 	$L__BB8_147;
$L__BB8_160:
	// begin inline asm
	mov.u32 %r225, %laneid;
	// end inline asm
	mov.b32 	%r243, 1;
	mov.b32 	%r244, 31;
	mov.b32 	%r245, -1;
	// begin inline asm
	shfl.sync.down.b32 %r226, %r618, %r243, %r244, %r245;
	// end inline asm
	// begin inline asm
	shfl.sync.down.b32 %r231, %r232, %r243, %r244, %r245;
	// end inline asm
	mov.b64 	{%r237, %r242}, %rd293;
	// begin inline asm
	shfl.sync.down.b32 %r236, %r237, %r243, %r244, %r245;
	// end inline asm
	// begin inline asm
	shfl.sync.down.b32 %r241, %r242, %r243, %r244, %r245;
	// end inline asm
	mov.b64 	%rd155, {%r236, %r241};
	setp.gt.s32 	%p53, %r225, 30;
	mov.u32 	%r620, %r618;
	mov.u64 	%rd295, %rd293;
	@%p53 bra 	$L__BB8_164;
	setp.lt.s32 	%p54, %r618, %r226;
	mov.u32 	%r620, %r226;
	mov.u64 	%rd295, %rd155;
	@%p54 bra 	$L__BB8_164;
	setp.lt.s32 	%p55, %r226, %r618;
	mov.u32 	%r620, %r618;
	mov.u64 	%rd295, %rd293;
	@%p55 bra 	$L__BB8_164;
	setp.lt.s64 	%p56, %rd293, %rd155;
	selp.b32 	%r620, %r618, %r226, %p56;
	min.s64 	%rd295, %rd293, %rd155;
$L__BB8_164:
	mov.b32 	%r263, 2;
	mov.b32 	%r264, 31;
	mov.b32 	%r265, -1;
	// begin inline asm
	shfl.sync.down.b32 %r246, %r620, %r263, %r264, %r265;
	// end inline asm
	// begin inline asm
	shfl.sync.down.b32 %r251, %r252, %r263, %r264, %r265;
	// end inline asm
	mov.b64 	{%r257, %r262}, %rd295;
	// begin inline asm
	shfl.sync.down.b32 %r256, %r257, %r263, %r264, %r265;
	// end inline asm
	// begin inline asm
	shfl.sync.down.b32 %r261, %r262, %r263, %r264, %r265;
	// end inline asm
	mov.b64 	%rd158, {%r256, %r261};
	setp.gt.s32 	%p57, %r225, 29;
	mov.u32 	%r621, %r620;
	mov.u64 	%rd296, %rd295;
	@%p57 bra 	$L__BB8_168;
	setp.lt.s32 	%p58, %r620, %r246;
	mov.u32 	%r621, %r246;
	mov.u64 	%rd296, %rd158;
	@%p58 bra 	$L__BB8_168;
	setp.lt.s32 	%p59, %r246, %r620;
	mov.u32 	%r621, %r620;
	mov.u64 	%rd296, %rd295;
	@%p59 bra 	$L__BB8_168;
	setp.lt.s64 	%p60, %rd295, %rd158;
	selp.b32 	%r621, %r620, %r246, %p60;
	min.s64 	%rd296, %rd295, %rd158;
$L__BB8_168:
	mov.b32 	%r283, 4;
	mov.b32 	%r284, 31;
	mov.b32 	%r285, -1;
	// begin inline asm
	shfl.sync.down.b32 %r266, %r621, %r283, %r284, %r285;
	// end inline asm
	// begin inline asm
	shfl.sync.down.b32 %r271, %r272, %r283, %r284, %r285;
	// end inline asm
	mov.b64 	{%r277, %r282}, %rd296;
	// begin inline asm
	shfl.sync.down.b32 %r276, %r277, %r283, %r284, %r285;
	// end inline asm
	// begin inline asm
	shfl.sync.down.b32 %r281, %r282, %r283, %r284, %r285;
	// end inline asm
	mov.b64 	%rd161, {%r276, %r281};
	setp.gt.s32 	%p61, %r225, 27;
	mov.u32 	%r622, %r621;
	mov.u64 	%rd297, %rd296;
	@%p61 bra 	$L__BB8_172;
	setp.lt.s32 	%p62, %r621, %r266;
	mov.u32 	%r622, %r266;
	mov.u64 	%rd297, %rd161;
	@%p62 bra 	$L__BB8_172;
	setp.lt.s32 	%p63, %r266, %r621;
	mov.u32 	%r622, %r621;
	mov.u64 	%rd297, %rd296;
	@%p63 bra 	$L__BB8_172;
	setp.lt.s64 	%p64, %rd296, %rd161;
	selp.b32 	%r622, %r621, %r266, %p64;
	min.s64 	%rd297, %rd296, %rd161;
$L__BB8_172:
	mov.b32 	%r303, 8;
	mov.b32 	%r304, 31;
	mov.b32 	%r305, -1;
	// begin inline asm
	shfl.sync.down.b32 %r286, %r622, %r303, %r304, %r305;
	// end inline asm
	// begin inline asm
	shfl.sync.down.b32 %r291, %r292, %r303, %r304, %r305;
	// end inline asm
	mov.b64 	{%r297, %r302}, %rd297;
	// begin inline asm
	shfl.sync.down.b32 %r296, %r297, %r303, %r304, %r305;
	// end inline asm
	// begin inline asm
	shfl.sync.down.b32 %r301, %r302, %r303, %r304, %r305;
	// end inline asm
	mov.b64 	%rd164, {%r296, %r301};
	setp.gt.s32 	%p65, %r225, 23;
	mov.u32 	%r623, %r622;
	mov.u64 	%rd298, %rd297;
	@%p65 bra 	$L__BB8_176;
	setp.lt.s32 	%p66, %r622, %r286;
	mov.u32 	%r623, %r286;
	mov.u64 	%rd298, %rd164;
	@%p66 bra 	$L__BB8_176;
	setp.lt.s32 	%p67, %r286, %r622;
	mov.u32 	%r623, %r622;
	mov.u64 	%rd298, %rd297;
	@%p67 bra 	$L__BB8_176;
	setp.lt.s64 	%p68, %rd297, %rd164;
	selp.b32 	%r623, %r622, %r286, %p68;
	min.s64 	%rd298, %rd297, %rd164;
$L__BB8_176:
	mov.b32 	%r323, 16;
	mov.b32 	%r324, 31;
	mov.b32 	%r325, -1;
	// begin inline asm
	shfl.sync.down.b32 %r306, %r623, %r323, %r324, %r325;
	// end inline asm
	// begin inline asm
	shfl.sync.down.b32 %r311, %r312, %r323, %r324, %r325;
	// end inline asm
	mov.b64 	{%r317, %r322}, %rd298;
	// begin inline asm
	shfl.sync.down.b32 %r316, %r317, %r323, %r324, %r325;
	// end inline asm
	// begin inline asm
	shfl.sync.down.b32 %r321, %r322, %r323, %r324, %r325;
	// end inline asm
	mov.b64 	%rd167, {%r316, %r321};
	setp.gt.s32 	%p69, %r225, 15;
	mov.u32 	%r631, %r623;
	mov.u64 	%rd306, %rd298;
	@%p69 bra 	$L__BB8_180;
	setp.lt.s32 	%p70, %r623, %r306;
	mov.u32 	%r631, %r306;
	mov.u64 	%rd306, %rd167;
	@%p70 bra 	$L__BB8_180;
	setp.lt.s32 	%p71, %r306, %r623;
	mov.u32 	%r631, %r623;
	mov.u64 	%rd306, %rd298;
	@%p71 bra 	$L__BB8_180;
	setp.lt.s64 	%p72, %rd298, %rd167;
	selp.b32 	%r631, %r623, %r306, %p72;
	min.s64 	%rd306, %rd298, %rd167;
$L__BB8_180:
	setp.ne.s32 	%p73, %r225, 0;
	@%p73 bra 	$L__BB8_182;
	shr.u32 	%r326, %r110, 1;
	and.b32  	%r327, %r326, 496;
	mov.u32 	%r328, _ZN6thrust24THRUST_300001_SM_1000_NS8cuda_cub4core6detail5shmemE;
	add.s32 	%r329, %r328, %r327;
	st.shared.u32 	[%r329+8], %r631;
	st.shared.u64 	[%r329+16], %rd306;
$L__BB8_182:
	bar.sync 	0;
	setp.ne.s32 	%p74, %r110, 0;
	@%p74 bra 	$L__BB8_204;
	ld.shared.u32 	%r179, [_ZN6thrust24THRUST_300001_SM_1000_NS8cuda_cub4core6detail5shmemE+24];
	ld.shared.u64 	%rd170, [_ZN6thrust24THRUST_300001_SM_1000_NS8cuda_cub4core6detail5shmemE+32];
	setp.lt.s32 	%p75, %r631, %r179;
	mov.u32 	%r625, %r179;
	mov.u64 	%rd300, %rd170;
	@%p75 bra 	$L__BB8_186;
	setp.lt.s32 	%p76, %r179, %r631;
	mov.u32 	%r625, %r631;
	mov.u64 	%rd300, %rd306;
	@%p76 bra 	$L__BB8_186;
	setp.lt.s64 	%p77, %rd306, %rd170;
	selp.b32 	%r625, %r631, %r179, %p77;
	min.s64 	%rd300, %rd306, %rd170;
$L__BB8_186:
	ld.shared.u32 	%r182, [_ZN6thrust24THRUST_300001_SM_1000_NS8cuda_cub4core6detail5shmemE+40];
	ld.shared.u64 	%rd173, [_ZN6thrust24THRUST_300001_SM_1000_NS8cuda_cub4core6detail5shmemE+48];
	setp.lt.s32 	%p78, %r625, %r182;
	mov.u32 	%r626, %r182;
	mov.u64 	%rd301, %rd173;
	@%p78 bra 	$L__BB8_189;
	setp.lt.s32 	%p79, %r182, %r625;
	mov.u32 	%r626, %r625;
	mov.u64 	%rd301, %rd300;
	@%p79 bra 	$L__BB8_189;
	setp.lt.s64 	%p80, %rd300, %rd173;
	selp.b32 	%r626, %r625, %r182, %p80;
	min.s64 	%rd301, %rd300, %rd173;
$L__BB8_189:
	ld.shared.u32 	%r185, [_ZN6thrust24THRUST_300001_SM_1000_NS8cuda_cub4core6detail5shmemE+56];
	ld.shared.u64 	%rd176, [_ZN6thrust24THRUST_300001_SM_1000_NS8cuda_cub4core6detail5shmemE+64];
	setp.lt.s32 	%p81, %r626, %r185;
	mov.u32 	%r627, %r185;
	mov.u64 	%rd302, %rd176;
	@%p81 bra 	$L__BB8_192;
	setp.lt.s32 	%p82, %r185, %r626;
	mov.u32 	%r627, %r626;
	mov.u64 	%rd302, %rd301;
	@%p82 bra 	$L__BB8_192;
	setp.lt.s64 	%p83, %rd301, %rd176;
	selp.b32 	%r627, %r626, %r185, %p83;
	min.s64 	%rd302, %rd301, %rd176;
$L__BB8_192:
	ld.shared.u32 	%r188, [_ZN6thrust24THRUST_300001_SM_1000_NS8cuda_cub4core6detail5shmemE+72];
	ld.shared.u64 	%rd179, [_ZN6thrust24THRUST_300001_SM_1000_NS8cuda_cub4core6detail5shmemE+80];
	setp.lt.s32 	%p84, %r627, %r188;
	mov.u32 	%r628, %r188;
	mov.u64 	%rd303, %rd179;
	@%p84 bra 	$L__BB8_195;
	setp.lt.s32 	%p85, %r188, %r627;
	mov.u32 	%r628, %r627;
	mov.u64 	%rd303, %rd302;
	@%p85 bra 	$L__BB8_195;
	setp.lt.s64 	%p86, %rd302, %rd179;
	selp.b32 	%r628, %r627, %r188, %p86;
	min.s64 	%rd303, %rd302, %rd179;
$L__BB8_195:
	ld.shared.u32 	%r191, [_ZN6thrust24THRUST_300001_SM_1000_NS8cuda_cub4core6detail5shmemE+88];
	ld.shared.u64 	%rd182, [_ZN6thrust24THRUST_300001_SM_1000_NS8cuda_cub4core6detail5shmemE+96];
	setp.lt.s32 	%p87, %r628, %r191;
	mov.u32 	%r629, %r191;
	mov.u64 	%rd304, %rd182;
	@%p87 bra 	$L__BB8_198;
	setp.lt.s32 	%p88, %r191, %r628;
	mov.u32 	%r629, %r628;
	mov.u64 	%rd304, %rd303;
	@%p88 bra 	$L__BB8_198;
	setp.lt.s64 	%p89, %rd303, %rd182;
	selp.b32 	%r629, %r628, %r191, %p89;
	min.s64 	%rd304, %rd303, %rd182;
$L__BB8_198:
	ld.shared.u32 	%r194, [_ZN6thrust24THRUST_300001_SM_1000_NS8cuda_cub4core6detail5shmemE+104];
	ld.shared.u64 	%rd185, [_ZN6thrust24THRUST_300001_SM_1000_NS8cuda_cub4core6detail5shmemE+112];
	setp.lt.s32 	%p90, %r629, %r194;
	mov.u32 	%r630, %r194;
	mov.u64 	%rd305, %rd185;
	@%p90 bra 	$L__BB8_201;
	setp.lt.s32 	%p91, %r194, %r629;
	mov.u32 	%r630, %r629;
	mov.u64 	%rd305, %rd304;
	@%p91 bra 	$L__BB8_201;
	setp.lt.s64 	%p92, %rd304, %rd185;
	selp.b32 	%r630, %r629, %r194, %p92;
	min.s64 	%rd305, %rd304, %rd185;
$L__BB8_201:
	ld.shared.u32 	%r197, [_ZN6thrust24THRUST_300001_SM_1000_NS8cuda_cub4core6detail5shmemE+120];
	ld.shared.u64 	%rd188, [_ZN6thrust24THRUST_300001_SM_1000_NS8cuda_cub4core6detail5shmemE+128];
	setp.lt.s32 	%p93, %r630, %r197;
	mov.u32 	%r631, %r197;
	mov.u64 	%rd306, %rd188;
	@%p93 bra 	$L__BB8_204;
	setp.lt.s32 	%p94, %r197, %r630;
	mov.u32 	%r631, %r630;
	mov.u64 	%rd306, %rd305;
	@%p94 bra 	$L__BB8_204;
	setp.lt.s64 	%p95, %rd305, %rd188;
	selp.b32 	%r631, %r630, %r197, %p95;
	min.s64 	%rd306, %rd305, %rd188;
$L__BB8_204:
	mov.u32 	%r559, %tid.x;
	setp.ne.s32 	%p212, %r559, 0;
	@%p212 bra 	$L__BB8_206;
	ld.param.u64 	%rd237, [_ZN6thrust24THRUST_300001_SM_1000_NS8cuda_cub4core6detail13_kernel_agentINS1_8__reduce11ReduceAgentINS0_12zip_iteratorIN4cuda3std3__45tupleIJNS0_10device_ptrIiEENS0_17counting_iteratorIlNS0_11use_defaultESF_SF_EEEEEEEPNSB_IJilEEESJ_lNS1_9__extrema9arg_max_fIilNSA_4lessIiEEEEEEJSI_SK_lSP_EEEvDpT0__param_1];
	cvta.to.global.u64 	%rd236, %rd237;
	st.global.u32 	[%rd236], %r631;
	st.global.u64 	[%rd236+8], %rd306;
$L__BB8_206:
	ret;

}
	// .globl	_ZN6thrust24THRUST_300001_SM_1000_NS8cuda_cub4core6detail13_kernel_agentINS1_8__reduce11ReduceAgentINS0_12zip_iteratorIN4cuda3std3__45tupleIJNS0_10device_ptrIiEENS0_17counting_iteratorIlNS0_11use_defaultESF_SF_EEEEEEEPNSB_IJilEEESJ_lNS1_9__extrema9arg_max_fIilNSA_4lessIiEEEEEEJSI_SK_lN3cub18CUB_300001_SM_100013GridEvenShareIlEENSS_9GridQueueIyEESP_EEEvDpT0_
.visible .entry _ZN6thrust24THRUST_300001_SM_1000_NS8cuda_cub4core6detail13_kernel_agentINS1_8__reduce11ReduceAgentINS0_12zip_iteratorIN4cuda3std3__45tupleIJNS0_10device_ptrIiEENS0_17counting_iteratorIlNS0_11use_defaultESF_SF_EEEEEEEPNSB_IJilEEESJ_lNS1_9__extrema9arg_max_fIilNSA_4lessIiEEEEEEJSI_SK_lN3cub18CUB_300001_SM_100013GridEvenShareIlEENSS_9GridQueueIyEESP_EEEvDpT0_(
	.param .align 8 .b8 _ZN6thrust24THRUST_300001_SM_1000_NS8cuda_cub4core6detail13_kernel_agentINS1_8__reduce11ReduceAgentINS0_12zip_iteratorIN4cuda3std3__45tupleIJNS0_10device_ptrIiEENS0_17counting_iteratorIlNS0_11use_defaultESF_SF_EEEEEEEPNSB_IJilEEESJ_lNS1_9__extrema9arg_max_fIilNSA_4lessIiEEEEEEJSI_SK_lN3cub18CUB_300001_SM_100013GridEvenShareIlEENSS_9GridQueueIyEESP_EEEvDpT0__param_0[16],
	.param .u64 .ptr .align 1 _ZN6thrust24THRUST_300001_SM_1000_NS8cuda_cub4core6detail13_kernel_agentINS1_8__reduce11ReduceAgentINS0_12zip_iteratorIN4cuda3std3__45tupleIJNS0_10device_ptrIiEENS0_17counting_iteratorIlNS0_11use_defaultESF_SF_EEEEEEEPNSB_IJilEEESJ_lNS1_9__extrema9arg_max_fIilNSA_4lessIiEEEEEEJSI_SK_lN3cub18CUB_300001_SM_100013GridEvenShareIlEENSS_9GridQueueIyEESP_EEEvDpT0__param_1,
	.param .u64 _ZN6thrust24THRUST_300001_SM_1000_NS8cuda_cub4core6detail13_kernel_agentINS1_8__reduce11ReduceAgentINS0_12zip_iteratorIN4cuda3std3__45tupleIJNS0_10device_ptrIiEENS0_17counting_iteratorIlNS0_11use_defaultESF_SF_EEEEEEEPNSB_IJilEEESJ_lNS1_9__extrema9arg_max_fIilNSA_4lessIiEEEEEEJSI_SK_lN3cub18CUB_300001_SM_100013GridEvenShareIlEENSS_9GridQueueIyEESP_EEEvDpT0__param_2,
	.param .align 8 .b8 _ZN6thrust24THRUST_300001_SM_1000_NS8cuda_cub4core6detail13_kernel_agentINS1_8__reduce11ReduceAgentINS0_12zip_iteratorIN4cuda3std3__45tupleIJNS0_10device_ptrIiEENS0_17counting_iteratorIlNS0_11use_defaultESF_SF_EEEEEEEPNSB_IJilEEESJ_lNS1_9__extrema9arg_max_fIilNSA_4lessIiEEEEEEJSI_SK_lN3cub18CUB_300001_SM_100013GridEvenShareIlEENSS_9GridQueueIyEESP_EEEvDpT0__param_3[72],
	.param .align 8 .b8 _ZN6thrust24THRUST_300001_SM_1000_NS8cuda_cub4core6detail13_kernel_agentINS1_8__reduce11ReduceAgentINS0_12zip_iteratorIN4cuda3std3__45tupleIJNS0_10device_ptrIiEENS0_17counting_iteratorIlNS0_11use_defaultESF_SF_EEEEEEEPNSB_IJilEEESJ_lNS1_9__extrema9arg_max_fIilNSA_4lessIiEEEEEEJSI_SK_lN3cub18CUB_300001_SM_100013GridEvenShareIlEENSS_9GridQueueIyEESP_EEEvDpT0__param_4[8],
	.param .align 1 .b8 _ZN6thrust24THRUST_300001_SM_1000_NS8cuda_cub4core6detail13_kernel_agentINS1_8__reduce11ReduceAgentINS0_12zip_iteratorIN4cuda3std3__45tupleIJNS0_10device_ptrIiEENS0_17counting_iteratorIlNS0_11use_defaultESF_SF_EEEEEEEPNSB_IJilEEESJ_lNS1_9__extrema9arg_max_fIilNSA_4lessIiEEEEEEJSI_SK_lN3cub18CUB_300001_SM_100013GridEvenShareIlEENSS_9GridQueueIyEESP_EEEvDpT0__param_5[1]
)
.maxntid 256
{
	.reg .pred 	%p<215>;
	.reg .b32 	%r<640>;
	.reg .b64 	%rd<324>;

	ld.param.u64 	%rd196, [_ZN6thrust24THRUST_300001_SM_1000_NS8cuda_cub4core6detail13_kernel_agentINS1_8__reduce11ReduceAgentINS0_12zip_iteratorIN4cuda3std3__45tupleIJNS0_10device_ptrIiEENS0_17counting_iteratorIlNS0_11use_defaultESF_SF_EEEEEEEPNSB_IJilEEESJ_lNS1_9__extrema9arg_max_fIilNSA_4lessIiEEEEEEJSI_SK_lN3cub18CUB_300001_SM_100013GridEvenShareIlEENSS_9GridQueueIyEESP_EEEvDpT0__param_0+8];
	ld.param.u64 	%rd195, [_ZN6thrust24THRUST_300001_SM_1000_NS8cuda_cub4core6detail13_kernel_agentINS1_8__reduce11ReduceAgentINS0_12zip_iteratorIN4cuda3std3__45tupleIJNS0_10device_ptrIiEENS0_17counting_iteratorIlNS0_11use_defaultESF_SF_EEEEEEEPNSB_IJilEEESJ_lNS1_9__extrema9arg_max_fIilNSA_4lessIiEEEEEEJSI_SK_lN3cub18CUB_300001_SM_100013GridEvenShareIlEENSS_9GridQueueIyEESP_EEEvDpT0__param_0];
	ld.param.u64 	%rd199, [_ZN6thrust24THRUST_300001_SM_1000_NS8cuda_cub4core6detail13_kernel_agentINS1_8__reduce11ReduceAgentINS0_12zip_iteratorIN4cuda3std3__45tupleIJNS0_10device_ptrIiEENS0_17counting_iteratorIlNS0_11use_defaultESF_SF_EEEEEEEPNSB_IJilEEESJ_lNS1_9__extrema9arg_max_fIilNSA_4lessIiEEEEEEJSI_SK_lN3cub18CUB_300001_SM_100013GridEvenShareIlEENSS_9GridQueueIyEESP_EEEvDpT0__param_4];
	ld.param.u64 	%rd198, [_ZN6thrust24THRUST_300001_SM_1000_NS8cuda_cub4core6detail13_kernel_agentINS1_8__reduce11ReduceAgentINS0_12zip_iteratorIN4cuda3std3__45tupleIJNS0_10device_ptrIiEENS0_17counting_iteratorIlNS0_11use_defaultESF_SF_EEEEEEEPNSB_IJilEEESJ_lNS1_9__extrema9arg_max_fIilNSA_4lessIiEEEEEEJSI_SK_lN3cub18CUB_300001_SM_100013GridEvenShareIlEENSS_9GridQueueIyEESP_EEEvDpT0__param_2];
	cvta.to.global.u64 	%rd1, %rd199;
	cvta.to.global.u64 	%rd2, %rd195;
	mov.u32 	%r1, %ctaid.x;
	mul.lo.s32 	%r202, %r1, 1280;
	cvt.u64.u32 	%rd4, %r202;
	mov.u32 	%r203, %nctaid.x;
	mul.lo.s32 	%r204, %r203, 1280;
	cvt.u64.u32 	%rd5, %r204;
	add.s64 	%rd200, %rd4, 1280;
	setp.le.s64 	%p1, %rd200, %rd198;
	@%p1 bra 	$L__BB9_121;
	cvt.u32.u64 	%r336, %rd4;
	cvt.u32.u64 	%r2, %rd198;
	sub.s32 	%r3, %r2, %r336;
	mov.u32 	%r4, %tid.x;
	setp.ge.s32 	%p98, %r4, %r3;
	mov.b32 	%r582, 0;
	mov.b64 	%rd266, 0;
	mov.u32 	%r574, %r4;
	@%p98 bra 	$L__BB9_3;
	cvt.u64.u32 	%rd234, %r4;
	add.s64 	%rd235, %rd4, %rd234;
	shl.b64 	%rd236, %rd235, 2;
	add.s64 	%rd237, %rd2, %rd236;
	add.s64 	%rd266, %rd196, %rd235;
	ld.global.u32 	%r582, [%rd237];
	add.s32 	%r574, %r4, 256;
$L__BB9_3:
	setp.ge.s32 	%p99, %r574, %r3;
	@%p99 bra 	$L__BB9_25;
	not.b32 	%r339, %r574;
	add.s32 	%r340, %r339, %r2;
	sub.s32 	%r9, %r340, %r336;
	and.b32  	%r341, %r9, 768;
	setp.eq.s32 	%p100, %r341, 768;
	@%p100 bra 	$L__BB9_10;
	cvt.u64.u32 	%rd239, %r574;
	add.s64 	%rd240, %rd239, %rd4;
	add.s64 	%rd257, %rd240, %rd196;
	shl.b64 	%rd241, %rd240, 2;
	add.s64 	%rd256, %rd2, %rd241;
	shr.u32 	%r342, %r9, 8;
	add.s32 	%r343, %r342, 1;
	and.b32  	%r344, %r343, 3;
	neg.s32 	%r570, %r344;
$L__BB9_6:
	.pragma "nounroll";
	mov.u64 	%rd12, %rd266;
	mov.u32 	%r13, %r582;
	ld.global.u32 	%r14, [%rd256];
	setp.lt.s32 	%p101, %r13, %r14;
	mov.u64 	%rd266, %rd257;
	mov.u32 	%r582, %r14;
	@%p101 bra 	$L__BB9_9;
	setp.lt.s32 	%p102, %r14, %r13;
	mov.u64 	%rd266, %rd12;
	mov.u32 	%r582, %r13;
	@%p102 bra 	$L__BB9_9;
	setp.lt.s64 	%p103, %rd12, %rd257;
	min.s64 	%rd266, %rd12, %rd257;
	selp.b32 	%r582, %r13, %r14, %p103;
$L__BB9_9:
	add.s32 	%r574, %r574, 256;
	add.s64 	%rd257, %rd257, 256;
	add.s64 	%rd256, %rd256, 1024;
	add.s32 	%r570, %r570, 1;
	setp.ne.s32 	%p104, %r570, 0;
	@%p104 bra 	$L__BB9_6;
$L__BB9_10:
	setp.lt.u32 	%p105, %r9, 768;
	@%p105 bra 	$L__BB9_25;
	add.s32 	%r577, %r574, 512;
$L__BB9_12:
	mov.u32 	%r23, %r577;
	add.s32 	%r345, %r23, -512;
	cvt.s64.s32 	%rd242, %r345;
	add.s64 	%rd243, %rd242, %rd4;
	shl.b64 	%rd244, %rd243, 2;
	add.s64 	%rd20, %rd2, %rd244;
	add.s64 	%rd21, %rd243, %rd196;
	ld.global.u32 	%r25, [%rd20];
	setp.lt.s32 	%p106, %r582, %r25;
	mov.u64 	%rd263, %rd21;
	mov.u32 	%r579, %r25;
	@%p106 bra 	$L__BB9_15;
	setp.lt.s32 	%p107, %r25, %r582;
	mov.u64 	%rd263, %rd266;
	mov.u32 	%r579, %r582;
	@%p107 bra 	$L__BB9_15;
	setp.lt.s64 	%p108, %rd266, %rd21;
	min.s64 	%rd263, %rd266, %rd21;
	selp.b32 	%r579, %r582, %r25, %p108;
$L__BB9_15:
	add.s32 	%r346, %r23, -256;
	cvt.s64.s32 	%rd245, %r346;
	add.s64 	%rd246, %rd245, %rd4;
	add.s64 	%rd24, %rd246, %rd196;
	ld.global.u32 	%r28, [%rd20+1024];
	setp.lt.s32 	%p109, %r579, %r28;
	mov.u64 	%rd264, %rd24;
	mov.u32 	%r580, %r28;
	@%p109 bra 	$L__BB9_18;
	setp.lt.s32 	%p110, %r28, %r579;
	mov.u64 	%rd264, %rd263;
	mov.u32 	%r580, %r579;
	@%p110 bra 	$L__BB9_18;
	setp.lt.s64 	%p111, %rd263, %rd24;
	min.s64 	%rd264, %rd263, %rd24;
	selp.b32 	%r580, %r579, %r28, %p111;
$L__BB9_18:
	cvt.s64.s32 	%rd247, %r23;
	add.s64 	%rd248, %rd247, %rd4;
	add.s64 	%rd27, %rd248, %rd196;
	ld.global.u32 	%r31, [%rd20+2048];
	setp.lt.s32 	%p112, %r580, %r31;
	mov.u64 	%rd265, %rd27;
	mov.u32 	%r581, %r31;
	@%p112 bra 	$L__BB9_21;
	setp.lt.s32 	%p113, %r31, %r580;
	mov.u64 	%rd265, %rd264;
	mov.u32 	%r581, %r580;
	@%p113 bra 	$L__BB9_21;
	setp.lt.s64 	%p114, %rd264, %rd27;
	min.s64 	%rd265, %rd264, %rd27;
	selp.b32 	%r581, %r580, %r31, %p114;
$L__BB9_21:
	add.s32 	%r347, %r23, 256;
	cvt.s64.s32 	%rd249, %r347;
	add.s64 	%rd250, %rd249, %rd4;
	add.s64 	%rd30, %rd250, %rd196;
	ld.global.u32 	%r34, [%rd20+3072];
	setp.lt.s32 	%p115, %r581, %r34;
	mov.u64 	%rd266, %rd30;
	mov.u32 	%r582, %r34;
	@%p115 bra 	$L__BB9_24;
	setp.lt.s32 	%p116, %r34, %r581;
	mov.u64 	%rd266, %rd265;
	mov.u32 	%r582, %r581;
	@%p116 bra 	$L__BB9_24;
	setp.lt.s64 	%p117, %rd265, %rd30;
	min.s64 	%rd266, %rd265, %rd30;
	selp.b32 	%r582, %r581, %r34, %p117;
$L__BB9_24:
	add.s32 	%r577, %r23, 1024;
	add.s32 	%r348, %r23, 512;
	setp.lt.s32 	%p118, %r348, %r3;
	@%p118 bra 	$L__BB9_12;
$L__BB9_25:
	setp.lt.s32 	%p119, %r3, 256;
	@%p119 bra 	$L__BB9_70;
	// begin inline asm
	mov.u32 %r462, %laneid;
	// end inline asm
	mov.b32 	%r480, 1;
	mov.b32 	%r481, 31;
	mov.b32 	%r482, -1;
	// begin inline asm
	shfl.sync.down.b32 %r463, %r582, %r480, %r481, %r482;
	// end inline asm
	// begin inline asm
	shfl.sync.down.b32 %r468, %r469, %r480, %r481, %r482;
	// end inline asm
	mov.b64 	{%r474, %r479}, %rd266;
	// begin inline asm
	shfl.sync.down.b32 %r473, %r474, %r480, %r481, %r482;
	// end inline asm
	// begin inline asm
	shfl.sync.down.b32 %r478, %r479, %r480, %r481, %r482;
	// end inline asm
	mov.b64 	%rd34, {%r473, %r478};
	setp.gt.s32 	%p171, %r462, 30;
	mov.u64 	%rd268, %rd266;
	mov.u32 	%r584, %r582;
	@%p171 bra 	$L__BB9_30;
	setp.lt.s32 	%p172, %r582, %r463;
	mov.u64 	%rd268, %rd34;
	mov.u32 	%r584, %r463;
	@%p172 bra 	$L__BB9_30;
	setp.lt.s32 	%p173, %r463, %r582;
	mov.u64 	%rd268, %rd266;
	mov.u32 	%r584, %r582;
	@%p173 bra 	$L__BB9_30;
	setp.lt.s64 	%p174, %rd266, %rd34;
	min.s64 	%rd268, %rd266, %rd34;
	selp.b32 	%r584, %r582, %r463, %p174;
$L__BB9_30:
	mov.b32 	%r500, 2;
	mov.b32 	%r501, 31;
	mov.b32 	%r502, -1;
	// begin inline asm
	shfl.sync.down.b32 %r483, %r584, %r500, %r501, %r502;
	// end inline asm
	// begin inline asm
	shfl.sync.down.b32 %r488, %r489, %r500, %r501, %r502;
	// end inline asm
	mov.b64 	{%r494, %r499}, %rd268;
	// begin inline asm
	shfl.sync.down.b32 %r493, %r494, %r500, %r501, %r502;
	// end inline asm
	// begin inline asm
	shfl.sync.down.b32 %r498, %r499, %r500, %r501, %r502;
	// end inline asm
	mov.b64 	%rd37, {%r493, %r498};
	setp.gt.s32 	%p175, %r462, 29;
	mov.u64 	%rd269, %rd268;
	mov.u32 	%r585, %r584;
	@%p175 bra 	$L__BB9_34;
	setp.lt.s32 	%p176, %r584, %r483;
	mov.u64 	%rd269, %rd37;
	mov.u32 	%r585, %r483;
	@%p176 bra 	$L__BB9_34;
	setp.lt.s32 	%p177, %r483, %r584;
	mov.u64 	%rd269, %rd268;
	mov.u32 	%r585, %r584;
	@%p177 bra 	$L__BB9_34;
	setp.lt.s64 	%p178, %rd268, %rd37;
	min.s64 	%rd269, %rd268, %rd37;
	selp.b32 	%r585, %r584, %r483, %p178;
$L__BB9_34:
	mov.b32 	%r520, 4;
	mov.b32 	%r521, 31;
	mov.b32 	%r522, -1;
	// begin inline asm
	shfl.sync.down.b32 %r503, %r585, %r520, %r521, %r522;
	// end inline asm
	// begin inline asm
	shfl.sync.down.b32 %r508, %r509, %r520, %r521, %r522;
	// end inline asm
	mov.b64 	{%r514, %r519}, %rd269;
	// begin inline asm
	shfl.sync.down.b32 %r513, %r514, %r520, %r521, %r522;
	// end inline asm
	// begin inline asm
	shfl.sync.down.b32 %r518, %r519, %r520, %r521, %r522;
	// end inline asm
	mov.b64 	%rd40, {%r513, %r518};
	setp.gt.s32 	%p179, %r462, 27;
	mov.u64 	%rd270, %rd269;
	mov.u32 	%r586, %r585;
	@%p179 bra 	$L__BB9_38;
	setp.lt.s32 	%p180, %r585, %r503;
	mov.u64 	%rd270, %rd40;
	mov.u32 	%r586, %r503;
	@%p180 bra 	$L__BB9_38;
	setp.lt.s32 	%p181, %r503, %r585;
	mov.u64 	%rd270, %rd269;
	mov.u32 	%r586, %r585;
	@%p181 bra 	$L__BB9_38;
	setp.lt.s64 	%p182, %rd269, %rd40;
	min.s64 	%rd270, %rd269, %rd40;
	selp.b32 	%r586, %r585, %r503, %p182;
$L__BB9_38:
	mov.b32 	%r540, 8;
	mov.b32 	%r541, 31;
	mov.b32 	%r542, -1;
	// begin inline asm
	shfl.sync.down.b32 %r523, %r586, %r540, %r541, %r542;
	// end inline asm
	// begin inline asm
	shfl.sync.down.b32 %r528, %r529, %r540, %r541, %r542;
	// end inline asm
	mov.b64 	{%r534, %r539}, %rd270;
	// begin inline asm
	shfl.sync.down.b32 %r533, %r534, %r540, %r541, %r542;
	// end inline asm
	// begin inline asm
	shfl.sync.down.b32 %r538, %r539, %r540, %r541, %r542;
	// end inline asm
	mov.b64 	%rd43, {%r533, %r538};
	setp.gt.s32 	%p183, %r462, 23;
	mov.u64 	%rd271, %rd270;
	mov.u32 	%r587, %r586;
	@%p183 bra 	$L__BB9_42;
	setp.lt.s32 	%p184, %r586, %r523;
	mov.u64 	%rd271, %rd43;
	mov.u32 	%r587, %r523;
	@%p184 bra 	$L__BB9_42;
	setp.lt.s32 	%p185, %r523, %r586;
	mov.u64 	%rd271, %rd270;
	mov.u32 	%r587, %r586;
	@%p185 bra 	$L__BB9_42;
	setp.lt.s64 	%p186, %rd270, %rd43;
	min.s64 	%rd271, %rd270, %rd43;
	selp.b32 	%r587, %r586, %r523, %p186;
$L__BB9_42:
	mov.b32 	%r560, 16;
	mov.b32 	%r561, 31;
	mov.b32 	%r562, -1;
	// begin inline asm
	shfl.sync.down.b32 %r543, %r587, %r560, %r561, %r562;
	// end inline asm
	// begin inline asm
	shfl.sync.down.b32 %r548, %r549, %r560, %r561, %r562;
	// end inline asm
	mov.b64 	{%r554, %r559}, %rd271;
	// begin inline asm
	shfl.sync.down.b32 %r553, %r554, %r560, %r561, %r562;
	// end inline asm
	// begin inline asm
	shfl.sync.down.b32 %r558, %r559, %r560, %r561, %r562;
	// end inline asm
	mov.b64 	%rd46, {%r553, %r558};
	setp.gt.s32 	%p187, %r462, 15;
	mov.u64 	%rd323, %rd271;
	mov.u32 	%r639, %r587;
	@%p187 bra 	$L__BB9_46;
	setp.lt.s32 	%p188, %r587, %r543;
	mov.u64 	%rd323, %rd46;
	mov.u32 	%r639, %r543;
	@%p188 bra 	$L__BB9_46;
	setp.lt.s32 	%p189, %r543, %r587;
	mov.u64 	%rd323, %rd271;
	mov.u32 	%r639, %r587;
	@%p189 bra 	$L__BB9_46;
	setp.lt.s64 	%p190, %rd271, %rd46;
	min.s64 	%rd323, %rd271, %rd46;
	selp.b32 	%r639, %r587, %r543, %p190;
$L__BB9_46:
	setp.ne.s32 	%p191, %r462, 0;
	@%p191 bra 	$L__BB9_48;
	shr.u32 	%r563, %r4, 1;
	and.b32  	%r564, %r563, 496;
	mov.u32 	%r565, _ZN6thrust24THRUST_300001_SM_1000_NS8cuda_cub4core6detail5shmemE;
	add.s32 	%r566, %r565, %r564;
	st.shared.u32 	[%r566+8], %r639;
	st.shared.u64 	[%r566+16], %rd323;
$L__BB9_48:
	bar.sync 	0;
	setp.ne.s32 	%p192, %r4, 0;
	@%p192 bra 	$L__BB9_208;
	ld.shared.u32 	%r55, [_ZN6thrust24THRUST_300001_SM_1000_NS8cuda_cub4core6detail5shmemE+24];
	ld.shared.u64 	%rd49, [_ZN6thrust24THRUST_300001_SM_1000_NS8cuda_cub4core6detail5shmemE+32];
	setp.lt.s32 	%p193, %r639, %r55;
	mov.u64 	%rd273, %rd49;
	mov.u32 	%r589, %r55;
	@%p193 bra 	$L__BB9_52;
	setp.lt.s32 	%p194, %r55, %r639;
	mov.u64 	%rd273, %rd323;
	mov.u32 	%r589, %r639;
	@%p194 bra 	$L__BB9_52;
	setp.lt.s64 	%p195, %rd323, %rd49;
	min.s64 	%rd273, %rd323, %rd49;
	selp.b32 	%r589, %r639, %r55, %p195;
$L__BB9_52:
	ld.shared.u32 	%r58, [_ZN6thrust24THRUST_300001_SM_1000_NS8cuda_cub4core6detail5shmemE+40];
	ld.shared.u64 	%rd52, [_ZN6thrust24THRUST_300001_SM_1000_NS8cuda_cub4core6detail5shmemE+48];
	setp.lt.s32 	%p196, %r589, %r58;
	mov.u64 	%rd274, %rd52;
	mov.u32 	%r590, %r58;
	@%p196 bra 	$L__BB9_55;
	setp.lt.s32 	%p197, %r58, %r589;
	mov.u64 	%rd274, %rd273;
	mov.u32 	%r590, %r589;
	@%p197 bra 	$L__BB9_55;
	setp.lt.s64 	%p198, %rd273, %rd52;
	min.s64 	%rd274, %rd273, %rd52;
	selp.b32 	%r590, %r589, %r58, %p198;
$L__BB9_55:
	ld.shared.u32 	%r61, [_ZN6thrust24THRUST_300001_SM_1000_NS8cuda_cub4core6detail5shmemE+56];
	ld.shared.u64 	%rd55, [_ZN6thrust24THRUST_300001_SM_1000_NS8cuda_cub4core6detail5shmemE+64];
	setp.lt.s32 	%p199, %r590, %r61;
	mov.u64 	%rd275, %rd55;
	mov.u32 	%r591, %r61;
	@%p199 bra 	$L__BB9_58;
	setp.lt.s32 	%p200, %r61, %r590;
	mov.u64 	%rd275, %rd274;
	mov.u32 	%r591, %r590;
	@%p200 bra 	$L__BB9_58;
	setp.lt.s64 	%p201, %rd274, %rd55;
	min.s64 	%rd275, %rd274, %rd55;
	selp.b32 	%r591, %r590, %r61, %p201;
$L__BB9_58:
	ld.shared.u32 	%r64, [_ZN6thrust24THRUST_300001_SM_1000_NS8cuda_cub4core6detail5shmemE+72];
	ld.shared.u64 	%rd58, [_ZN6thrust24THRUST_300001_SM_1000_NS8cuda_cub4core6detail5shmemE+80];
	setp.lt.s32 	%p202, %r591, %r64;
	mov.u64 	%rd276, %rd58;
	mov.u32 	%r592, %r64;
	@%p202 bra 	$L__BB9_61;
	setp.lt.s32 	%p203, %r64, %r591;
	mov.u64 	%rd276, %rd275;
	mov.u32 	%r592, %r591;
	@%p203 bra 	$L__BB9_61;
	setp.lt.s64 	%p204, %rd275, %rd58;
	min.s64 	%rd276, %rd275, %rd58;
	selp.b32 	%r592, %r591, %r64, %p204;
$L__BB9_61:
	ld.shared.u32 	%r67, [_ZN6thrust24THRUST_300001_SM_1000_NS8cuda_cub4core6detail5shmemE+88];
	ld.shared.u64 	%rd61, [_ZN6thrust24THRUST_300001_SM_1000_NS8cuda_cub4core6detail5shmemE+96];
	setp.lt.s32 	%p205, %r592, %r67;
	mov.u32 	%r593, %r67;
	mov.u64 	%rd277, %rd61;
	@%p205 bra 	$L__BB9_64;
	setp.lt.s32 	%p206, %r67, %r592;
	mov.u32 	%r593, %r592;
	mov.u64 	%rd277, %rd276;
	@%p206 bra 	$L__BB9_64;
	setp.lt.s64 	%p207, %rd276, %rd61;
	selp.b32 	%r593, %r592, %r67, %p207;
	min.s64 	%rd277, %rd276, %rd61;
$L__BB9_64:
	ld.shared.u32 	%r70, [_ZN6thrust24THRUST_300001_SM_1000_NS8cuda_cub4core6detail5shmemE+104];
	ld.shared.u64 	%rd64, [_ZN6thrust24THRUST_300001_SM_1000_NS8cuda_cub4core6detail5shmemE+112];
	setp.lt.s32 	%p208, %r593, %r70;
	mov.u32 	%r594, %r70;
	mov.u64 	%rd278, %rd64;
	@%p208 bra 	$L__BB9_67;
	setp.lt.s32 	%p209, %r70, %r593;
	mov.u32 	%r594, %r593;
	mov.u64 	%rd278, %rd277;
	@%p209 bra 	$L__BB9_67;
	setp.lt.s64 	%p210, %rd277, %rd64;
	selp.b32 	%r594, %r593, %r70, %p210;
	min.s64 	%rd278, %rd277, %rd64;
$L__BB9_67:
	ld.shared.u32 	%r73, [_ZN6thrust24THRUST_300001_SM_1000_NS8cuda_cub4core6detail5shmemE+120];
	ld.shared.u64 	%rd67, [_ZN6thrust24THRUST_300001_SM_1000_NS8cuda_cub4core6detail5shmemE+128];
	setp.lt.s32 	%p211, %r594, %r73;
	mov.u32 	%r639, %r73;
	mov.u64 	%rd323, %rd67;
	@%p211 bra 	$L__BB9_208;
	setp.lt.s32 	%p212, %r73, %r594;
	mov.u32 	%r639, %r594;
	mov.u64 	%rd323, %rd278;
	@%p212 bra 	$L__BB9_208;
	setp.lt.s64 	%p213, %rd278, %rd67;
	selp.b32 	%r639, %r594, %r73, %p213;
	min.s64 	%rd323, %rd278, %rd67;
	bra.uni 	$L__BB9_208;
$L__BB9_70:
	// begin inline asm
	mov.u32 %r349, %laneid;
	// end inline asm
	and.b32  	%r370, %r4, 992;
	add.s32 	%r371, %r370, 32;
	setp.gt.s32 	%p120, %r371, %r3;
	not.b32 	%r372, %r370;
	add.s32 	%r373, %r3, %r372;
	selp.b32 	%r368, %r373, 31, %p120;
	mov.b32 	%r367, 1;
	mov.b32 	%r369, -1;
	// begin inline asm
	shfl.sync.down.b32 %r350, %r582, %r367, %r368, %r369;
	// end inline asm
	// begin inline asm
	shfl.sync.down.b32 %r355, %r356, %r367, %r368, %r369;
	// end inline asm
	mov.b64 	{%r361, %r366}, %rd266;
	// begin inline asm
	shfl.sync.down.b32 %r360, %r361, %r367, %r368, %r369;
	// end inline asm
	// begin inline asm
	shfl.sync.down.b32 %r365, %r366, %r367, %r368, %r369;
	// end inline asm
	mov.b64 	%rd69, {%r360, %r365};
	setp.ge.s32 	%p121, %r349, %r368;
	mov.u32 	%r595, %r582;
	mov.u64 	%rd279, %rd266;
	@%p121 bra 	$L__BB9_74;
	setp.lt.s32 	%p122, %r582, %r350;
	mov.u32 	%r595, %r350;
	mov.u64 	%rd279, %rd69;
	@%p122 bra 	$L__BB9_74;
	setp.lt.s32 	%p123, %r350, %r582;
	mov.u32 	%r595, %r582;
	mov.u64 	%rd279, %rd266;
	@%p123 bra 	$L__BB9_74;
	setp.lt.s64 	%p124, %rd266, %rd69;
	selp.b32 	%r595, %r582, %r350, %p124;
	min.s64 	%rd279, %rd266, %rd69;
$L__BB9_74:
	mov.b32 	%r391, 2;
	mov.b32 	%r393, -1;
	// begin inline asm
	shfl.sync.down.b32 %r374, %r595, %r391, %r368, %r393;
	// end inline asm
	// begin inline asm
	shfl.sync.down.b32 %r379, %r380, %r391, %r368, %r393;
	// end inline asm
	mov.b64 	{%r385, %r390}, %rd279;
	// begin inline asm
	shfl.sync.down.b32 %r384, %r385, %r391, %r368, %r393;
	// end inline asm
	// begin inline asm
	shfl.sync.down.b32 %r389, %r390, %r391, %r368, %r393;
	// end inline asm
	mov.b64 	%rd72, {%r384, %r389};
	add.s32 	%r394, %r349, 2;
	setp.gt.s32 	%p125, %r394, %r368;
	mov.u32 	%r596, %r595;
	mov.u64 	%rd280, %rd279;
	@%p125 bra 	$L__BB9_78;
	setp.lt.s32 	%p126, %r595, %r374;
	mov.u32 	%r596, %r374;
	mov.u64 	%rd280, %rd72;
	@%p126 bra 	$L__BB9_78;
	setp.lt.s32 	%p127, %r374, %r595;
	mov.u32 	%r596, %r595;
	mov.u64 	%rd280, %rd279;
	@%p127 bra 	$L__BB9_78;
	setp.lt.s64 	%p128, %rd279, %rd72;
	selp.b32 	%r596, %r595, %r374, %p128;
	min.s64 	%rd280, %rd279, %rd72;
$L__BB9_78:
	mov.b32 	%r412, 4;
	mov.b32 	%r414, -1;
	// begin inline asm
	shfl.sync.down.b32 %r395, %r596, %r412, %r368, %r414;
	// end inline asm
	// begin inline asm
	shfl.sync.down.b32 %r400, %r401, %r412, %r368, %r414;
	// end inline asm
	mov.b64 	{%r406, %r411}, %rd280;
	// begin inline asm
	shfl.sync.down.b32 %r405, %r406, %r412, %r368, %r414;
	// end inline asm
	// begin inline asm
	shfl.sync.down.b32 %r410, %r411, %r412, %r368, %r414;
	// end inline asm
	mov.b64 	%rd75, {%r405, %r410};
	add.s32 	%r415, %r349, 4;
	setp.gt.s32 	%p129, %r415, %r368;
	mov.u32 	%r597, %r596;
	mov.u64 	%rd281, %rd280;
	@%p129 bra 	$L__BB9_82;
	setp.lt.s32 	%p130, %r596, %r395;
	mov.u32 	%r597, %r395;
	mov.u64 	%rd281, %rd75;
	@%p130 bra 	$L__BB9_82;
	setp.lt.s32 	%p131, %r395, %r596;
	mov.u32 	%r597, %r596;
	mov.u64 	%rd281, %rd280;
	@%p131 bra 	$L__BB9_82;
	setp.lt.s64 	%p132, %rd280, %rd75;
	selp.b32 	%r597, %r596, %r395, %p132;
	min.s64 	%rd281, %rd280, %rd75;
$L__BB9_82:
	mov.b32 	%r433, 8;
	mov.b32 	%r435, -1;
	// begin inline asm
	shfl.sync.down.b32 %r416, %r597, %r433, %r368, %r435;
	// end inline asm
	// begin inline asm
	shfl.sync.down.b32 %r421, %r422, %r433, %r368, %r435;
	// end inline asm
	mov.b64 	{%r427, %r432}, %rd281;
	// begin inline asm
	shfl.sync.down.b32 %r426, %r427, %r433, %r368, %r435;
	// end inline asm
	// begin inline asm
	shfl.sync.down.b32 %r431, %r432, %r433, %r368, %r435;
	// end inline asm
	mov.b64 	%rd78, {%r426, %r431};
	add.s32 	%r436, %r349, 8;
	setp.gt.s32 	%p133, %r436, %r368;
	mov.u32 	%r598, %r597;
	mov.u64 	%rd282, %rd281;
	@%p133 bra 	$L__BB9_86;
	setp.lt.s32 	%p134, %r597, %r416;
	mov.u32 	%r598, %r416;
	mov.u64 	%rd282, %rd78;
	@%p134 bra 	$L__BB9_86;
	setp.lt.s32 	%p135, %r416, %r597;
	mov.u32 	%r598, %r597;
	mov.u64 	%rd282, %rd281;
	@%p135 bra 	$L__BB9_86;
	setp.lt.s64 	%p136, %rd281, %rd78;
	selp.b32 	%r598, %r597, %r416, %p136;
	min.s64 	%rd282, %rd281, %rd78;
$L__BB9_86:
	mov.b32 	%r454, 16;
	mov.b32 	%r456, -1;
	// begin inline asm
	shfl.sync.down.b32 %r437, %r598, %r454, %r368, %r456;
	// end inline asm
	// begin inline asm
	shfl.sync.down.b32 %r442, %r443, %r454, %r368, %r456;
	// end inline asm
	mov.b64 	{%r448, %r453}, %rd282;
	// begin inline asm
	shfl.sync.down.b32 %r447, %r448, %r454, %r368, %r456;
	// end inline asm
	// begin inline asm
	shfl.sync.down.b32 %r452, %r453, %r454, %r368, %r456;
	// end inline asm
	mov.b64 	%rd81, {%r447, %r452};
	add.s32 	%r457, %r349, 16;
	setp.gt.s32 	%p137, %r457, %r368;
	mov.u32 	%r639, %r598;
	mov.u64 	%rd323, %rd282;
	@%p137 bra 	$L__BB9_90;
	setp.lt.s32 	%p138, %r598, %r437;
	mov.u32 	%r639, %r437;
	mov.u64 	%rd323, %rd81;
	@%p138 bra 	$L__BB9_90;
	setp.lt.s32 	%p139, %r437, %r598;
	mov.u32 	%r639, %r598;
	mov.u64 	%rd323, %rd282;
	@%p139 bra 	$L__BB9_90;
	setp.lt.s64 	%p140, %rd282, %rd81;
	selp.b32 	%r639, %r598, %r437, %p140;
	min.s64 	%rd323, %rd282, %rd81;
$L__BB9_90:
	setp.ne.s32 	%p141, %r349, 0;
	@%p141 bra 	$L__BB9_92;
	shr.u32 	%r458, %r4, 1;
	and.b32  	%r459, %r458, 496;
	mov.u32 	%r460, _ZN6thrust24THRUST_300001_SM_1000_NS8cuda_cub4core6detail5shmemE;
	add.s32 	%r461, %r460, %r459;
	st.shared.u32 	[%r461+8], %r639;
	st.shared.u64 	[%r461+16], %rd323;
$L__BB9_92:
	bar.sync 	0;
	setp.ne.s32 	%p142, %r4, 0;
	@%p142 bra 	$L__BB9_208;
	setp.lt.s32 	%p143, %r3, 33;
	mov.u32 	%r600, %r639;
	mov.u64 	%rd284, %rd323;
	@%p143 bra 	$L__BB9_97;
	ld.shared.u32 	%r92, [_ZN6thrust24THRUST_300001_SM_1000_NS8cuda_cub4core6detail5shmemE+24];
	ld.shared.u64 	%rd84, [_ZN6thrust24THRUST_300001_SM_1000_NS8cuda_cub4core6detail5shmemE+32];
	setp.lt.s32 	%p144, %r639, %r92;
	mov.u32 	%r600, %r92;
	mov.u64 	%rd284, %rd84;
	@%p144 bra 	$L__BB9_97;
	setp.lt.s32 	%p145, %r92, %r639;
	mov.u32 	%r600, %r639;
	mov.u64 	%rd284, %rd323;
	@%p145 bra 	$L__BB9_97;
	setp.lt.s64 	%p146, %rd323, %rd84;
	selp.b32 	%r600, %r639, %r92, %p146;
	min.s64 	%rd284, %rd323, %rd84;
$L__BB9_97:
	setp.lt.s32 	%p147, %r3, 65;
	mov.u32 	%r601, %r600;
	mov.u64 	%rd285, %rd284;
	@%p147 bra 	$L__BB9_101;
	ld.shared.u32 	%r95, [_ZN6thrust24THRUST_300001_SM_1000_NS8cuda_cub4core6detail5shmemE+40];
	ld.shared.u64 	%rd87, [_ZN6thrust24THRUST_300001_SM_1000_NS8cuda_cub4core6detail5shmemE+48];
	setp.lt.s32 	%p148, %r600, %r95;
	mov.u32 	%r601, %r95;
	mov.u64 	%rd285, %rd87;
	@%p148 bra 	$L__BB9_101;
	setp.lt.s32 	%p149, %r95, %r600;
	mov.u32 	%r601, %r600;
	mov.u64 	%rd285, %rd284;
	@%p149 bra 	$L__BB9_101;
	setp.lt.s64 	%p150, %rd284, %rd87;
	selp.b32 	%r601, %r600, %r95, %p150;
	min.s64 	%rd285, %rd284, %rd87;
$L__BB9_101:
	setp.lt.s32 	%p151, %r3, 97;
	mov.u32 	%r602, %r601;
	mov.u64 	%rd286, %rd285;
	@%p151 bra 	$L__BB9_105;
	ld.shared.u32 	%r98, [_ZN6thrust24THRUST_300001_SM_1000_NS8cuda_cub4core6detail5shmemE+56];
	ld.shared.u64 	%rd90, [_ZN6thrust24THRUST_300001_SM_1000_NS8cuda_cub4core6detail5shmemE+64];
	setp.lt.s32 	%p152, %r601, %r98;
	mov.u32 	%r602, %r98;
	mov.u64 	%rd286, %rd90;
	@%p152 bra 	$L__BB9_105;
	setp.lt.s32 	%p153, %r98, %r601;
	mov.u32 	%r602, %r601;
	mov.u64 	%rd286, %rd285;
	@%p153 bra 	$L__BB9_105;
	setp.lt.s64 	%p154, %rd285, %rd90;
	selp.b32 	%r602, %r601, %r98, %p154;
	min.s64 	%rd286, %rd285, %rd90;
$L__BB9_105:
	setp.lt.s32 	%p155, %r3, 129;
	mov.u32 	%r603, %r602;
	mov.u64 	%rd287, %rd286;
	@%p155 bra 	$L__BB9_109;
	ld.shared.u32 	%r101, [_ZN6thrust24THRUST_300001_SM_1000_NS8cuda_cub4core6detail5shmemE+72];
	ld.shared.u64 	%rd93, [_ZN6thrust24THRUST_300001_SM_1000_NS8cuda_cub4core6detail5shmemE+80];
	setp.lt.s32 	%p156, %r602, %r101;
	mov.u32 	%r603, %r101;
	mov.u64 	%rd287, %rd93;
	@%p156 bra 	$L__BB9_109;
	setp.lt.s32 	%p157, %r101, %r602;
	mov.u32 	%r603, %r602;
	mov.u64 	%rd287, %rd286;
	@%p157 bra 	$L__BB9_109;
	setp.lt.s64 	%p158, %rd286, %rd93;
	selp.b32 	%r603, %r602, %r101, %p158;
	min.s64 	%rd287, %rd286, %rd93;
$L__BB9_109:
	setp.lt.s32 	%p159, %r3, 161;
	mov.u32 	%r604, %r603;
	mov.u64 	%rd288, %rd287;
	@%p159 bra 	$L__BB9_113;
	ld.shared.u32 	%r104, [_ZN6thrust24THRUST_300001_SM_1000_NS8cuda_cub4core6detail5shmemE+88];
	ld.shared.u64 	%rd96, [_ZN6thrust24THRUST_300001_SM_1000_NS8cuda_cub4core6detail5shmemE+96];
	setp.lt.s32 	%p160, %r603, %r104;
	mov.u32 	%r604, %r104;
	mov.u64 	%rd288, %rd96;
	@%p160 bra 	$L__BB9_113;
	setp.lt.s32 	%p161, %r104, %r603;
	mov.u32 	%r604, %r603;
	mov.u64 	%rd288, %rd287;
	@%p161 bra 	$L__BB9_113;
	setp.lt.s64 	%p162, %rd287, %rd96;
	selp.b32 	%r604, %r603, %r104, %p162;
	min.s64 	%rd288, %rd287, %rd96;
$L__BB9_113:
	setp.lt.s32 	%p163, %r3, 193;
	mov.u32 	%r605, %r604;
	mov.u64 	%rd289, %rd288;
	@%p163 bra 	$L__BB9_117;
	ld.shared.u32 	%r107, [_ZN6thrust24THRUST_300001_SM_1000_NS8cuda_cub4core6detail5shmemE+104];
	ld.shared.u64 	%rd99, [_ZN6thrust24THRUST_300001_SM_1000_NS8cuda_cub4core6detail5shmemE+112];
	setp.lt.s32 	%p164, %r604, %r107;
	mov.u32 	%r605, %r107;
	mov.u64 	%rd289, %rd99;
	@%p164 bra 	$L__BB9_117;
	setp.lt.s32 	%p165, %r107, %r604;
	mov.u32 	%r605, %r604;
	mov.u64 	%rd289, %rd288;
	@%p165 bra 	$L__BB9_117;
	setp.lt.s64 	%p166, %rd288, %rd99;
	selp.b32 	%r605, %r604, %r107, %p166;
	min.s64 	%rd289, %rd288, %rd99;
$L__BB9_117:
	setp.lt.s32 	%p167, %r3, 225;
	mov.u32 	%r639, %r605;
	mov.u64 	%rd323, %rd289;
	@%p167 bra 	$L__BB9_208;
	ld.shared.u32 	%r110, [_ZN6thrust24THRUST_300001_SM_1000_NS8cuda_cub4core6detail5shmemE+120];
	ld.shared.u64 	%rd102, [_ZN6thrust24THRUST_300001_SM_1000_NS8cuda_cub4core6detail5shmemE+128];
	setp.lt.s32 	%p168, %r605, %r110;
	mov.u32 	%r639, %r110;
	mov.u64 	%rd323, %rd102;
	@%p168 bra 	$L__BB9_208;
	setp.lt.s32 	%p169, %r110, %r605;
	mov.u32 	%r639, %r605;
	mov.u64 	%rd323, %rd289;
	@%p169 bra 	$L__BB9_208;
	setp.lt.s64 	%p170, %rd289, %rd102;
	selp.b32 	%r639, %r605, %r110, %p170;
	min.s64 	%rd323, %rd289, %rd102;
	bra.uni 	$L__BB9_208;
$L__BB9_121:
	mov.u32 	%r112, %tid.x;
	add.s64 	%rd104, %rd196, %rd4;
	cvt.u64.u32 	%rd105, %r112;
	add.s64 	%rd201, %rd105, %rd4;
	cvta.to.global.u64 	%rd202, %rd195;
	shl.b64 	%rd203, %rd201, 2;
	add.s64 	%rd204, %rd202, %rd203;
	ld.global.u32 	%r205, [%rd204];
	add.s32 	%r206, %r112, 256;
	cvt.u64.u32 	%rd205, %r206;
	ld.global.u32 	%r207, [%rd204+1024];
	add.s32 	%r208, %r112, 512;
	cvt.u64.u32 	%rd206, %r208;
	ld.global.u32 	%r209, [%rd204+2048];
	add.s32 	%r210, %r112, 768;
	cvt.u64.u32 	%rd207, %r210;
	ld.global.u32 	%r211, [%rd204+3072];
	or.b32  	%r212, %r112, 1024;
	cvt.u64.u32 	%rd106, %r212;
	add.s64 	%rd311, %rd104, %rd106;
	ld.global.u32 	%r627, [%rd204+4096];
	setp.lt.s32 	%p2, %r205, %r207;
	max.s32 	%r213, %r205, %r207;
	selp.b64 	%rd208, %rd205, %rd105, %p2;
	setp.lt.s32 	%p3, %r213, %r209;
	max.s32 	%r214, %r213, %r209;
	selp.b64 	%rd209, %rd206, %rd208, %p3;
	setp.lt.s32 	%p4, %r214, %r211;
	max.s32 	%r114, %r214, %r211;
	selp.b64 	%rd108, %rd207, %rd209, %p4;
	setp.lt.s32 	%p5, %r114, %r627;
	@%p5 bra 	$L__BB9_123;
	setp.lt.s32 	%p6, %r627, %r114;
	setp.lt.u64 	%p7, %rd108, %rd106;
	or.pred  	%p8, %p6, %p7;
	selp.b32 	%r627, %r114, %r627, %p8;
	add.s64 	%rd210, %rd104, %rd108;
	selp.b64 	%rd311, %rd210, %rd311, %p8;
$L__BB9_123:
	setp.le.u64 	%p9, %rd198, %rd5;
	@%p9 bra 	$L__BB9_164;
	setp.ne.s32 	%p10, %r112, 0;
	@%p10 bra 	$L__BB9_126;
	atom.global.add.u64 	%rd211, [%rd1+8], 1280;
	add.s64 	%rd212, %rd211, %rd5;
	st.shared.u64 	[_ZN6thrust24THRUST_300001_SM_1000_NS8cuda_cub4core6detail5shmemE+152], %rd212;
$L__BB9_126:
	bar.sync 	0;
	ld.shared.u64 	%rd299, [_ZN6thrust24THRUST_300001_SM_1000_NS8cuda_cub4core6detail5shmemE+152];
	add.s64 	%rd213, %rd299, 1280;
	setp.gt.s64 	%p11, %rd213, %rd198;
	@%p11 bra 	$L__BB9_141;
	mov.u32 	%r607, %r627;
	mov.u64 	%rd292, %rd311;
$L__BB9_128:
	add.s64 	%rd214, %rd299, %rd105;
	cvta.to.global.u64 	%rd215, %rd195;
	shl.b64 	%rd216, %rd214, 2;
	add.s64 	%rd217, %rd215, %rd216;
	add.s64 	%rd293, %rd214, %rd196;
	ld.global.u32 	%r608, [%rd217];
	add.s64 	%rd294, %rd293, 256;
	ld.global.u32 	%r609, [%rd217+1024];
	add.s64 	%rd295, %rd293, 512;
	ld.global.u32 	%r610, [%rd217+2048];
	add.s64 	%rd296, %rd293, 768;
	ld.global.u32 	%r611, [%rd217+3072];
	add.s64 	%rd311, %rd293, 1024;
	ld.global.u32 	%r627, [%rd217+4096];
	setp.lt.s32 	%p12, %r607, %r608;
	@%p12 bra 	$L__BB9_130;
	setp.lt.s32 	%p13, %r608, %r607;
	setp.lt.s64 	%p14, %rd292, %rd293;
	or.pred  	%p15, %p13, %p14;
	selp.b32 	%r608, %r607, %r608, %p15;
	selp.b64 	%rd293, %rd292, %rd293, %p15;
$L__BB9_130:
	setp.lt.s32 	%p16, %r608, %r609;
	@%p16 bra 	$L__BB9_132;
	setp.lt.s32 	%p17, %r609, %r608;
	setp.lt.s64 	%p18, %rd293, %rd294;
	or.pred  	%p19, %p17, %p18;
	selp.b32 	%r609, %r608, %r609, %p19;
	selp.b64 	%rd294, %rd293, %rd294, %p19;
$L__BB9_132:
	setp.lt.s32 	%p20, %r609, %r610;
	@%p20 bra 	$L__BB9_134;
	setp.lt.s32 	%p21, %r610, %r609;
	setp.lt.s64 	%p22, %rd294, %rd295;
	or.pred  	%p23, %p21, %p22;
	selp.b32 	%r610, %r609, %r610, %p23;
	selp.b64 	%rd295, %rd294, %rd295, %p23;
$L__BB9_134:
	setp.lt.s32 	%p24, %r610, %r611;
	@%p24 bra 	$L__BB9_136;
	setp.lt.s32 	%p25, %r611, %r610;
	setp.lt.s64 	%p26, %rd295, %rd296;
	or.pred  	%p27, %p25, %p26;
	selp.b32 	%r611, %r610, %r611, %p27;
	selp.b64 	%rd296, %rd295, %rd296, %p27;
$L__BB9_136:
	setp.lt.s32 	%p28, %r611, %r627;
	@%p28 bra 	$L__BB9_138;
	setp.lt.s32 	%p29, %r627, %r611;
	setp.lt.s64 	%p30, %rd296, %rd311;
	or.pred  	%p31, %p29, %p30;
	selp.b32 	%r627, %r611, %r627, %p31;
	selp.b64 	%rd311, %rd296, %rd311, %p31;
$L__BB9_138:
	setp.ne.s32 	%p32, %r112, 0;
	bar.sync 	0;
	@%p32 bra 	$L__BB9_140;
	atom.global.add.u64 	%rd218, [%rd1+8], 1280;
	add.s64 	%rd219, %rd218, %rd5;
	st.shared.u64 	[_ZN6thrust24THRUST_300001_SM_1000_NS8cuda_cub4core6detail5shmemE+152], %rd219;
$L__BB9_140:
	bar.sync 	0;
	ld.shared.u64 	%rd299, [_ZN6thrust24THRUST_300001_SM_1000_NS8cuda_cub4core6detail5shmemE+152];
	add.s64 	%rd220, %rd299, 1280;
	setp.le.s64 	%p33, %rd220, %rd198;
	mov.u32 	%r607, %r627;
	mov.u64 	%rd292, %rd311;
	@%p33 bra 	$L__BB9_128;
$L__BB9_141:
	setp.le.s64 	%p34, %rd198, %rd299;
	@%p34 bra 	$L__BB9_164;
	cvt.u32.u64 	%r215, %rd299;
	cvt.u32.u64 	%r216, %rd198;
	sub.s32 	%r134, %r216, %r215;
	setp.ge.s32 	%p35, %r112, %r134;
	@%p35 bra 	$L__BB9_164;
	cvta.to.global.u64 	%rd132, %rd195;
	not.b32 	%r219, %r112;
	add.s32 	%r220, %r219, %r216;
	sub.s32 	%r135, %r220, %r215;
	and.b32  	%r222, %r135, 768;
	setp.eq.s32 	%p36, %r222, 768;
	mov.u32 	%r618, %r112;
	@%p36 bra 	$L__BB9_149;
	add.s64 	%rd222, %rd299, %rd105;
	add.s64 	%rd301, %rd222, %rd196;
	shl.b64 	%rd223, %rd222, 2;
	add.s64 	%rd300, %rd132, %rd223;
	shr.u32 	%r223, %r135, 8;
	add.s32 	%r224, %r223, 1;
	and.b32  	%r225, %r224, 3;
	neg.s32 	%r614, %r225;
	mov.u32 	%r618, %r112;
$L__BB9_145:
	.pragma "nounroll";
	mov.u64 	%rd137, %rd311;
	mov.u32 	%r139, %r627;
	ld.global.u32 	%r140, [%rd300];
	setp.lt.s32 	%p37, %r139, %r140;
	mov.u32 	%r627, %r140;
	mov.u64 	%rd311, %rd301;
	@%p37 bra 	$L__BB9_148;
	setp.lt.s32 	%p38, %r140, %r139;
	mov.u32 	%r627, %r139;
	mov.u64 	%rd311, %rd137;
	@%p38 bra 	$L__BB9_148;
	setp.lt.s64 	%p39, %rd137, %rd301;
	selp.b32 	%r627, %r139, %r140, %p39;
	min.s64 	%rd311, %rd137, %rd301;
$L__BB9_148:
	add.s32 	%r618, %r618, 256;
	add.s64 	%rd301, %rd301, 256;
	add.s64 	%rd300, %rd300, 1024;
	add.s32 	%r614, %r614, 1;
	setp.ne.s32 	%p40, %r614, 0;
	@%p40 bra 	$L__BB9_145;
$L__BB9_149:
	setp.lt.u32 	%p41, %r135, 768;
	@%p41 bra 	$L__BB9_164;
	add.s32 	%r621, %r618, 512;
$L__BB9_151:
	mov.u32 	%r149, %r621;
	add.s32 	%r226, %r149, -512;
	cvt.u64.u32 	%rd224, %r226;
	add.s64 	%rd225, %rd299, %rd224;
	shl.b64 	%rd226, %rd225, 2;
	add.s64 	%rd145, %rd132, %rd226;
	add.s64 	%rd146, %rd225, %rd196;
	ld.global.u32 	%r151, [%rd145];
	setp.lt.s32 	%p42, %r627, %r151;
	mov.u32 	%r623, %r151;
	mov.u64 	%rd307, %rd146;
	@%p42 bra 	$L__BB9_154;
	setp.lt.s32 	%p43, %r151, %r627;
	mov.u32 	%r623, %r627;
	mov.u64 	%rd307, %rd311;
	@%p43 bra 	$L__BB9_154;
	setp.lt.s64 	%p44, %rd311, %rd146;
	selp.b32 	%r623, %r627, %r151, %p44;
	min.s64 	%rd307, %rd311, %rd146;
$L__BB9_154:
	add.s32 	%r227, %r149, -256;
	cvt.u64.u32 	%rd227, %r227;
	add.s64 	%rd228, %rd299, %rd227;
	add.s64 	%rd149, %rd228, %rd196;
	ld.global.u32 	%r154, [%rd145+1024];
	setp.lt.s32 	%p45, %r623, %r154;
	mov.u32 	%r624, %r154;
	mov.u64 	%rd308, %rd149;
	@%p45 bra 	$L__BB9_157;
	setp.lt.s32 	%p46, %r154, %r623;
	mov.u32 	%r624, %r623;
	mov.u64 	%rd308, %rd307;
	@%p46 bra 	$L__BB9_157;
	setp.lt.s64 	%p47, %rd307, %rd149;
	selp.b32 	%r624, %r623, %r154, %p47;
	min.s64 	%rd308, %rd307, %rd149;
$L__BB9_157:
	cvt.u64.u32 	%rd229, %r149;
	add.s64 	%rd230, %rd299, %rd229;
	add.s64 	%rd152, %rd230, %rd196;
	ld.global.u32 	%r157, [%rd145+2048];
	setp.lt.s32 	%p48, %r624, %r157;
	mov.u32 	%r625, %r157;
	mov.u64 	%rd309, %rd152;
	@%p48 bra 	$L__BB9_160;
	setp.lt.s32 	%p49, %r157, %r624;
	mov.u32 	%r625, %r624;
	mov.u64 	%rd309, %rd308;
	@%p49 bra 	$L__BB9_160;
	setp.lt.s64 	%p50, %rd308, %rd152;
	selp.b32 	%r625, %r624, %r157, %p50;
	min.s64 	%rd309, %rd308, %rd152;
$L__BB9_160:
	add.s32 	%r228, %r149, 256;
	cvt.u64.u32 	%rd231, %r228;
	add.s64 	%rd232, %rd299, %rd231;
	add.s64 	%rd155, %rd232, %rd196;
	ld.global.u32 	%r160, [%rd145+3072];
	setp.lt.s32 	%p51, %r625, %r160;
	mov.u32 	%r627, %r160;
	mov.u64 	%rd311, %rd155;
	@%p51 bra 	$L__BB9_163;
	setp.lt.s32 	%p52, %r160, %r625;
	mov.u32 	%r627, %r625;
	mov.u64 	%rd311, %rd309;
	@%p52 bra 	$L__BB9_163;
	setp.lt.s64 	%p53, %rd309, %rd155;
	selp.b32 	%r627, %r625, %r160, %p53;
	min.s64 	%rd311, %rd309, %rd155;
$L__BB9_163:
	add.s32 	%r621, %r149, 1024;
	add.s32 	%r229, %r149, 512;
	setp.lt.s32 	%p54, %r229, %r134;
	@%p54 bra 	$L__BB9_151;
$L__BB9_164:
	// begin inline asm
	mov.u32 %r230, %laneid;
	// end inline asm
	mov.b32 	%r248, 1;
	mov.b32 	%r249, 31;
	mov.b32 	%r250, -1;
	// begin inline asm
	shfl.sync.down.b32 %r231, %r627, %r248, %r249, %r250;
	// end inline asm
	// begin inline asm
	shfl.sync.down.b32 %r236, %r237, %r248, %r249, %r250;
	// end inline asm
	mov.b64 	{%r242, %r247}, %rd311;
	// begin inline asm
	shfl.sync.down.b32 %r241, %r242, %r248, %r249, %r250;
	// end inline asm
	// begin inline asm
	shfl.sync.down.b32 %r246, %r247, %r248, %r249, %r250;
	// end inline asm
	mov.b64 	%rd159, {%r241, %r246};
	setp.gt.s32 	%p55, %r230, 30;
	mov.u32 	%r628, %r627;
	mov.u64 	%rd312, %rd311;
	@%p55 bra 	$L__BB9_168;
	setp.lt.s32 	%p56, %r627, %r231;
	mov.u32 	%r628, %r231;
	mov.u64 	%rd312, %rd159;
	@%p56 bra 	$L__BB9_168;
	setp.lt.s32 	%p57, %r231, %r627;
	mov.u32 	%r628, %r627;
	mov.u64 	%rd312, %rd311;
	@%p57 bra 	$L__BB9_168;
	setp.lt.s64 	%p58, %rd311, %rd159;
	selp.b32 	%r628, %r627, %r231, %p58;
	min.s64 	%rd312, %rd311, %rd159;
$L__BB9_168:
	mov.b32 	%r268, 2;
	mov.b32 	%r269, 31;
	mov.b32 	%r270, -1;
	// begin inline asm
	shfl.sync.down.b32 %r251, %r628, %r268, %r269, %r270;
	// end inline asm
	// begin inline asm
	shfl.sync.down.b32 %r256, %r257, %r268, %r269, %r270;
	// end inline asm
	mov.b64 	{%r262, %r267}, %rd312;
	// begin inline asm
	shfl.sync.down.b32 %r261, %r262, %r268, %r269, %r270;
	// end inline asm
	// begin inline asm
	shfl.sync.down.b32 %r266, %r267, %r268, %r269, %r270;
	// end inline asm
	mov.b64 	%rd162, {%r261, %r266};
	setp.gt.s32 	%p59, %r230, 29;
	mov.u32 	%r629, %r628;
	mov.u64 	%rd313, %rd312;
	@%p59 bra 	$L__BB9_172;
	setp.lt.s32 	%p60, %r628, %r251;
	mov.u32 	%r629, %r251;
	mov.u64 	%rd313, %rd162;
	@%p60 bra 	$L__BB9_172;
	setp.lt.s32 	%p61, %r251, %r628;
	mov.u32 	%r629, %r628;
	mov.u64 	%rd313, %rd312;
	@%p61 bra 	$L__BB9_172;
	setp.lt.s64 	%p62, %rd312, %rd162;
	selp.b32 	%r629, %r628, %r251, %p62;
	min.s64 	%rd313, %rd312, %rd162;
$L__BB9_172:
	mov.b32 	%r288, 4;
	mov.b32 	%r289, 31;
	mov.b32 	%r290, -1;
	// begin inline asm
	shfl.sync.down.b32 %r271, %r629, %r288, %r289, %r290;
	// end inline asm
	// begin inline asm
	shfl.sync.down.b32 %r276, %r277, %r288, %r289, %r290;
	// end inline asm
	mov.b64 	{%r282, %r287}, %rd313;
	// begin inline asm
	shfl.sync.down.b32 %r281, %r282, %r288, %r289, %r290;
	// end inline asm
	// begin inline asm
	shfl.sync.down.b32 %r286, %r287, %r288, %r289, %r290;
	// end inline asm
	mov.b64 	%rd165, {%r281, %r286};
	setp.gt.s32 	%p63, %r230, 27;
	mov.u32 	%r630, %r629;
	mov.u64 	%rd314, %rd313;
	@%p63 bra 	$L__BB9_176;
	setp.lt.s32 	%p64, %r629, %r271;
	mov.u32 	%r630, %r271;
	mov.u64 	%rd314, %rd165;
	@%p64 bra 	$L__BB9_176;
	setp.lt.s32 	%p65, %r271, %r629;
	mov.u32 	%r630, %r629;
	mov.u64 	%rd314, %rd313;
	@%p65 bra 	$L__BB9_176;
	setp.lt.s64 	%p66, %rd313, %rd165;
	selp.b32 	%r630, %r629, %r271, %p66;
	min.s64 	%rd314, %rd313, %rd165;
$L__BB9_176:
	mov.b32 	%r308, 8;
	mov.b32 	%r309, 31;
	mov.b32 	%r310, -1;
	// begin inline asm
	shfl.sync.down.b32 %r291, %r630, %r308, %r309, %r310;
	// end inline asm
	// begin inline asm
	shfl.sync.down.b32 %r296, %r297, %r308, %r309, %r310;
	// end inline asm
	mov.b64 	{%r302, %r307}, %rd314;
	// begin inline asm
	shfl.sync.down.b32 %r301, %r302, %r308, %r309, %r310;
	// end inline asm
	// begin inline asm
	shfl.sync.down.b32 %r306, %r307, %r308, %r309, %r310;
	// end inline asm
	mov.b64 	%rd168, {%r301, %r306};
	setp.gt.s32 	%p67, %r230, 23;
	mov.u32 	%r631, %r630;
	mov.u64 	%rd315, %rd314;
	@%p67 bra 	$L__BB9_180;
	setp.lt.s32 	%p68, %r630, %r291;
	mov.u32 	%r631, %r291;
	mov.u64 	%rd315, %rd168;
	@%p68 bra 	$L__BB9_180;
	setp.lt.s32 	%p69, %r291, %r630;
	mov.u32 	%r631, %r630;
	mov.u64 	%rd315, %rd314;
	@%p69 bra 	$L__BB9_180;
	setp.lt.s64 	%p70, %rd314, %rd168;
	selp.b32 	%r631, %r630, %r291, %p70;
	min.s64 	%rd315, %rd314, %rd168;
$L__BB9_180:
	mov.b32 	%r328, 16;
	mov.b32 	%r329, 31;
	mov.b32 	%r330, -1;
	// begin inline asm
	shfl.sync.down.b32 %r311, %r631, %r328, %r329, %r330;
	// end inline asm
	// begin inline asm
	shfl.sync.down.b32 %r316, %r317, %r328, %r329, %r330;
	// end inline asm
	mov.b64 	{%r322, %r327}, %rd315;
	// begin inline asm
	shfl.sync.down.b32 %r321, %r322, %r328, %r329, %r330;
	// end inline asm
	// begin inline asm
	shfl.sync.down.b32 %r326, %r327, %r328, %r329, %r330;
	// end inline asm
	mov.b64 	%rd171, {%r321, %r326};
	setp.gt.s32 	%p71, %r230, 15;
	mov.u32 	%r639, %r631;
	mov.u64 	%rd323, %rd315;
	@%p71 bra 	$L__BB9_184;
	setp.lt.s32 	%p72, %r631, %r311;
	mov.u32 	%r639, %r311;
	mov.u64 	%rd323, %rd171;
	@%p72 bra 	$L__BB9_184;
	setp.lt.s32 	%p73, %r311, %r631;
	mov.u32 	%r639, %r631;
	mov.u64 	%rd323, %rd315;
	@%p73 bra 	$L__BB9_184;
	setp.lt.s64 	%p74, %rd315, %rd171;
	selp.b32 	%r639, %r631, %r311, %p74;
	min.s64 	%rd323, %rd315, %rd171;
$L__BB9_184:
	setp.ne.s32 	%p75, %r230, 0;
	@%p75 bra 	$L__BB9_186;
	shr.u32 	%r331, %r112, 1;
	and.b32  	%r332, %r331, 496;
	mov.u32 	%r333, _ZN6thrust24THRUST_300001_SM_1000_NS8cuda_cub4core6detail5shmemE;
	add.s32 	%r334, %r333, %r332;
	st.shared.u32 	[%r334+8], %r639;
	st.shared.u64 	[%r334+16], %rd323;
$L__BB9_186:
	bar.sync 	0;
	setp.ne.s32 	%p76, %r112, 0;
	@%p76 bra 	$L__BB9_208;
	ld.shared.u32 	%r181, [_ZN6thrust24THRUST_300001_SM_1000_NS8cuda_cub4core6detail5shmemE+24];
	ld.shared.u64 	%rd174, [_ZN6thrust24THRUST_300001_SM_1000_NS8cuda_cub4core6detail5shmemE+32];
	setp.lt.s32 	%p77, %r639, %r181;
	mov.u32 	%r633, %r181;
	mov.u64 	%rd317, %rd174;
	@%p77 bra 	$L__BB9_190;
	setp.lt.s32 	%p78, %r181, %r639;
	mov.u32 	%r633, %r639;
	mov.u64 	%rd317, %rd323;
	@%p78 bra 	$L__BB9_190;
	setp.lt.s64 	%p79, %rd323, %rd174;
	selp.b32 	%r633, %r639, %r181, %p79;
	min.s64 	%rd317, %rd323, %rd174;
$L__BB9_190:
	ld.shared.u32 	%r184, [_ZN6thrust24THRUST_300001_SM_1000_NS8cuda_cub4core6detail5shmemE+40];
	ld.shared.u64 	%rd177, [_ZN6thrust24THRUST_300001_SM_1000_NS8cuda_cub4core6detail5shmemE+48];
	setp.lt.s32 	%p80, %r633, %r184;
	mov.u32 	%r634, %r184;
	mov.u64 	%rd318, %rd177;
	@%p80 bra 	$L__BB9_193;
	setp.lt.s32 	%p81, %r184, %r633;
	mov.u32 	%r634, %r633;
	mov.u64 	%rd318, %rd317;
	@%p81 bra 	$L__BB9_193;
	setp.lt.s64 	%p82, %rd317, %rd177;
	selp.b32 	%r634, %r633, %r184, %p82;
	min.s64 	%rd318, %rd317, %rd177;
$L__BB9_193:
	ld.shared.u32 	%r187, [_ZN6thrust24THRUST_300001_SM_1000_NS8cuda_cub4core6detail5shmemE+56];
	ld.shared.u64 	%rd180, [_ZN6thrust24THRUST_300001_SM_1000_NS8cuda_cub4core6detail5shmemE+64];
	setp.lt.s32 	%p83, %r634, %r187;
	mov.u32 	%r635, %r187;
	mov.u64 	%rd319, %rd180;
	@%p83 bra 	$L__BB9_196;
	setp.lt.s32 	%p84, %r187, %r634;
	mov.u32 	%r635, %r634;
	mov.u64 	%rd319, %rd318;
	@%p84 bra 	$L__BB9_196;
	setp.lt.s64 	%p85, %rd318, %rd180;
	selp.b32 	%r635, %r634, %r187, %p85;
	min.s64 	%rd319, %rd318, %rd180;
$L__BB9_196:
	ld.shared.u32 	%r190, [_ZN6thrust24THRUST_300001_SM_1000_NS8cuda_cub4core6detail5shmemE+72];
	ld.shared.u64 	%rd183, [_ZN6thrust24THRUST_300001_SM_1000_NS8cuda_cub4core6detail5shmemE+80];
	setp.lt.s32 	%p86, %r635, %r190;
	mov.u32 	%r636, %r190;
	mov.u64 	%rd320, %rd183;
	@%p86 bra 	$L__BB9_199;
	setp.lt.s32 	%p87, %r190, %r635;
	mov.u32 	%r636, %r635;
	mov.u64 	%rd320, %rd319;
	@%p87 bra 	$L__BB9_199;
	setp.lt.s64 	%p88, %rd319, %rd183;
	selp.b32 	%r636, %r635, %r190, %p88;
	min.s64 	%rd320, %rd319, %rd183;
$L__BB9_199:
	ld.shared.u32 	%r193, [_ZN6thrust24THRUST_300001_SM_1000_NS8cuda_cub4core6detail5shmemE+88];
	ld.shared.u64 	%rd186, [_ZN6thrust24THRUST_300001_SM_1000_NS8cuda_cub4core6detail5shmemE+96];
	setp.lt.s32 	%p89, %r636, %r193;
	mov.u32 	%r637, %r193;
	mov.u64 	%rd321, %rd186;
	@%p89 bra 	$L__BB9_202;
	setp.lt.s32 	%p90, %r193, %r636;
	mov.u32 	%r637, %r636;
	mov.u64 	%rd321, %rd320;
	@%p90 bra 	$L__BB9_202;
	setp.lt.s64 	%p91, %rd320, %rd186;
	selp.b32 	%r637, %r636, %r193, %p91;
	min.s64 	%rd321, %rd320, %rd186;
$L__BB9_202:
	ld.shared.u32 	%r196, [_ZN6thrust24THRUST_300001_SM_1000_NS8cuda_cub4core6detail5shmemE+104];
	ld.shared.u64 	%rd189, [_ZN6thrust24THRUST_300001_SM_1000_NS8cuda_cub4core6detail5shmemE+112];
	setp.lt.s32 	%p92, %r637, %r196;
	mov.u32 	%r638, %r196;
	mov.u64 	%rd322, %rd189;
	@%p92 bra 	$L__BB9_205;
	setp.lt.s32 	%p93, %r196, %r637;
	mov.u32 	%r638, %r637;
	mov.u64 	%rd322, %rd321;
	@%p93 bra 	$L__BB9_205;
	setp.lt.s64 	%p94, %rd321, %rd189;
	selp.b32 	%r638, %r637, %r196, %p94;
	min.s64 	%rd322, %rd321, %rd189;
$L__BB9_205:
	ld.shared.u32 	%r199, [_ZN6thrust24THRUST_300001_SM_1000_NS8cuda_cub4core6detail5shmemE+120];
	ld.shared.u64 	%rd192, [_ZN6thrust24THRUST_300001_SM_1000_NS8cuda_cub4core6detail5shmemE+128];
	setp.lt.s32 	%p95, %r638, %r199;
	mov.u32 	%r639, %r199;
	mov.u64 	%rd323, %rd192;
	@%p95 bra 	$L__BB9_208;
	setp.lt.s32 	%p96, %r199, %r638;
	mov.u32 	%r639, %r638;
	mov.u64 	%rd323, %rd322;
	@%p96 bra 	$L__BB9_208;
	setp.lt.s64 	%p97, %rd322, %rd192;
	selp.b32 	%r639, %r638, %r199, %p97;
	min.s64 	%rd323, %rd322, %rd192;
$L__BB9_208:
	mov.u32 	%r567, %tid.x;
	setp.ne.s32 	%p214, %r567, 0;
	@%p214 bra 	$L__BB9_210;
	ld.param.u64 	%rd254, [_ZN6thrust24THRUST_300001_SM_1000_NS8cuda_cub4core6detail13_kernel_agentINS1_8__reduce11ReduceAgentINS0_12zip_iteratorIN4cuda3std3__45tupleIJNS0_10device_ptrIiEENS0_17counting_iteratorIlNS0_11use_defaultESF_SF_EEEEEEEPNSB_IJilEEESJ_lNS1_9__extrema9arg_max_fIilNSA_4lessIiEEEEEEJSI_SK_lN3cub18CUB_300001_SM_100013GridEvenShareIlEENSS_9GridQueueIyEESP_EEEvDpT0__param_1];
	cvta.to.global.u64 	%rd251, %rd254;
	mul.wide.u32 	%rd252, %r1, 16;
	add.s64 	%rd253, %rd251, %rd252;
	st.global.u32 	[%rd253], %r639;
	st.global.u64 	[%rd253+8], %rd323;
$L__BB9_210:
	ret;

}
	// .globl	_ZN6thrust24THRUST_300001_SM_1000_NS8cuda_cub4core6detail13_kernel_agentINS1_8__reduce10DrainAgentIlEEJN3cub18CUB_300001_SM_10009GridQueueIyEElEEEvDpT0_
.visible .entry _ZN6thrust24THRUST_300001_SM_1000_NS8cuda_cub4core6detail13_kernel_agentINS1_8__reduce10DrainAgentIlEEJN3cub18CUB_300001_SM_10009GridQueueIyEElEEEvDpT0_(
	.param .align 8 .b8 _ZN6thrust24THRUST_300001_SM_1000_NS8cuda_cub4core6detail13_kernel_agentINS1_8__reduce10DrainAgentIlEEJN3cub18CUB_300001_SM_10009GridQueueIyEElEEEvDpT0__param_0[8],
	.param .u64 _ZN6thrust24THRUST_300001_SM_1000_NS8cuda_cub4core6detail13_kernel_agentINS1_8__reduce10DrainAgentIlEEJN3cub18CUB_300001_SM_10009GridQueueIyEElEEEvDpT0__param_1
)
.maxntid 1
{
	.reg .b64 	%rd<5>;

	ld.param.u64 	%rd1, [_ZN6thrust24THRUST_300001_SM_1000_NS8cuda_cub4core6detail13_kernel_agentINS1_8__reduce10DrainAgentIlEEJN3cub18CUB_300001_SM_10009GridQueueIyEElEEEvDpT0__param_0];
	ld.param.u64 	%rd2, [_ZN6thrust24THRUST_300001_SM_1000_NS8cuda_cub4core6detail13_kernel_agentINS1_8__reduce10DrainAgentIlEEJN3cub18CUB_300001_SM_10009GridQueueIyEElEEEvDpT0__param_1];
	cvta.to.global.u64 	%rd3, %rd1;
	st.global.u64 	[%rd3], %rd2;
	mov.b64 	%rd4, 0;
	st.global.u64 	[%rd3+8], %rd4;
	ret;

}
	// .globl	_ZN6thrust24THRUST_300001_SM_1000_NS8cuda_cub4core6detail13_kernel_agentINS1_8__reduce11ReduceAgentIPN4cuda3std3__45tupleIJilEEESC_SB_lNS1_9__extrema9arg_max_fIilNS9_4lessIiEEEEEEJSC_SC_iSH_EEEvDpT0_
.visible .entry _ZN6thrust24THRUST_300001_SM_1000_NS8cuda_cub4core6detail13_kernel_agentINS1_8__reduce11ReduceAgentIPN4cuda3std3__45tupleIJilEEESC_SB_lNS1_9__extrema9arg_max_fIilNS9_4lessIiEEEEEEJSC_SC_iSH_EEEvDpT0_(
	.param .u64 .ptr .align 1 _ZN6thrust24THRUST_300001_SM_1000_NS8cuda_cub4core6detail13_kernel_agentINS1_8__reduce11ReduceAgentIPN4cuda3std3__45tupleIJilEEESC_SB_lNS1_9__extrema9arg_max_fIilNS9_4lessIiEEEEEEJSC_SC_iSH_EEEvDpT0__param_0,
	.param .u64 .ptr .align 1 _ZN6thrust24THRUST_300001_SM_1000_NS8cuda_cub4core6detail13_kernel_agentINS1_8__reduce11ReduceAgentIPN4cuda3std3__45tupleIJilEEESC_SB_lNS1_9__extrema9arg_max_fIilNS9_4lessIiEEEEEEJSC_SC_iSH_EEEvDpT0__param_1,
	.param .u32 _ZN6thrust24THRUST_300001_SM_1000_NS8cuda_cub4core6detail13_kernel_agentINS1_8__reduce11ReduceAgentIPN4cuda3std3__45tupleIJilEEESC_SB_lNS1_9__extrema9arg_max_fIilNS9_4lessIiEEEEEEJSC_SC_iSH_EEEvDpT0__param_2,
	.param .align 1 .b8 _ZN6thrust24THRUST_300001_SM_1000_NS8cuda_cub4core6detail13_kernel_agentINS1_8__reduce11ReduceAgentIPN4cuda3std3__45tupleIJilEEESC_SB_lNS1_9__extrema9arg_max_fIilNS9_4lessIiEEEEEEJSC_SC_iSH_EEEvDpT0__param_3[1]
)
.maxntid 256
{
	.reg .pred 	%p<264>;
	.reg .b32 	%r<666>;
	.reg .b64 	%rd<487>;

	ld.param.u32 	%r239, [_ZN6thrust24THRUST_300001_SM_1000_NS8cuda_cub4core6detail13_kernel_agentINS1_8__reduce11ReduceAgentIPN4cuda3std3__45tupleIJilEEESC_SB_lNS1_9__extrema9arg_max_fIilNS9_4lessIiEEEEEEJSC_SC_iSH_EEEvDpT0__param_2];
	cvt.s64.s32 	%rd1, %r239;
	setp.eq.s32 	%p1, %r239, 0;
	@%p1 bra 	$L__BB11_234;
	setp.gt.s32 	%p2, %r239, 1279;
	@%p2 bra 	$L__BB11_121;
	mov.u32 	%r1, %tid.x;
	setp.ge.s32 	%p147, %r1, %r239;
	mov.b32 	%r593, 0;
	mov.b64 	%rd410, 0;
	mov.u32 	%r585, %r1;
	@%p147 bra 	$L__BB11_4;
	ld.param.u64 	%rd396, [_ZN6thrust24THRUST_300001_SM_1000_NS8cuda_cub4core6detail13_kernel_agentINS1_8__reduce11ReduceAgentIPN4cuda3std3__45tupleIJilEEESC_SB_lNS1_9__extrema9arg_max_fIilNS9_4lessIiEEEEEEJSC_SC_iSH_EEEvDpT0__param_0];
	mul.wide.u32 	%rd366, %r1, 16;
	add.s64 	%rd363, %rd396, %rd366;
	// begin inline asm
	ld.global.nc.u64 %rd362, [%rd363];
	// end inline asm
	add.s64 	%rd365, %rd363, 8;
	// begin inline asm
	ld.global.nc.u64 %rd410, [%rd365];
	// end inline asm
	cvt.u32.u64 	%r593, %rd362;
	add.s32 	%r585, %r1, 256;
$L__BB11_4:
	setp.ge.s32 	%p148, %r585, %r239;
	@%p148 bra 	$L__BB11_25;
	not.b32 	%r355, %r585;
	add.s32 	%r6, %r239, %r355;
	and.b32  	%r356, %r6, 768;
	setp.eq.s32 	%p149, %r356, 768;
	@%p149 bra 	$L__BB11_11;
	ld.param.u64 	%rd397, [_ZN6thrust24THRUST_300001_SM_1000_NS8cuda_cub4core6detail13_kernel_agentINS1_8__reduce11ReduceAgentIPN4cuda3std3__45tupleIJilEEESC_SB_lNS1_9__extrema9arg_max_fIilNS9_4lessIiEEEEEEJSC_SC_iSH_EEEvDpT0__param_0];
	mul.wide.u32 	%rd368, %r585, 16;
	add.s64 	%rd401, %rd397, %rd368;
	shr.u32 	%r357, %r6, 8;
	add.s32 	%r358, %r357, 1;
	and.b32  	%r359, %r358, 3;
	neg.s32 	%r581, %r359;
$L__BB11_7:
	.pragma "nounroll";
	mov.u64 	%rd6, %rd410;
	mov.u32 	%r10, %r593;
	// begin inline asm
	ld.global.nc.u64 %rd369, [%rd401];
	// end inline asm
	add.s64 	%rd372, %rd401, 8;
	// begin inline asm
	ld.global.nc.u64 %rd371, [%rd372];
	// end inline asm
	cvt.u32.u64 	%r11, %rd369;
	setp.lt.s32 	%p150, %r10, %r11;
	mov.u64 	%rd410, %rd371;
	mov.u32 	%r593, %r11;
	@%p150 bra 	$L__BB11_10;
	setp.lt.s32 	%p151, %r11, %r10;
	mov.u64 	%rd410, %rd6;
	mov.u32 	%r593, %r10;
	@%p151 bra 	$L__BB11_10;
	setp.lt.s64 	%p152, %rd6, %rd371;
	min.s64 	%rd410, %rd6, %rd371;
	selp.b32 	%r593, %r10, %r11, %p152;
$L__BB11_10:
	add.s32 	%r585, %r585, 256;
	add.s64 	%rd401, %rd401, 4096;
	add.s32 	%r581, %r581, 1;
	setp.ne.s32 	%p153, %r581, 0;
	@%p153 bra 	$L__BB11_7;
$L__BB11_11:
	setp.lt.u32 	%p154, %r6, 768;
	@%p154 bra 	$L__BB11_25;
$L__BB11_12:
	ld.param.u64 	%rd398, [_ZN6thrust24THRUST_300001_SM_1000_NS8cuda_cub4core6detail13_kernel_agentINS1_8__reduce11ReduceAgentIPN4cuda3std3__45tupleIJilEEESC_SB_lNS1_9__extrema9arg_max_fIilNS9_4lessIiEEEEEEJSC_SC_iSH_EEEvDpT0__param_0];
	mul.wide.s32 	%rd377, %r585, 16;
	add.s64 	%rd374, %rd398, %rd377;
	// begin inline asm
	ld.global.nc.u64 %rd373, [%rd374];
	// end inline asm
	add.s64 	%rd376, %rd374, 8;
	// begin inline asm
	ld.global.nc.u64 %rd375, [%rd376];
	// end inline asm
	cvt.u32.u64 	%r21, %rd373;
	setp.lt.s32 	%p155, %r593, %r21;
	mov.u64 	%rd407, %rd375;
	mov.u32 	%r590, %r21;
	@%p155 bra 	$L__BB11_15;
	setp.lt.s32 	%p156, %r21, %r593;
	mov.u64 	%rd407, %rd410;
	mov.u32 	%r590, %r593;
	@%p156 bra 	$L__BB11_15;
	setp.lt.s64 	%p157, %rd410, %rd375;
	min.s64 	%rd407, %rd410, %rd375;
	selp.b32 	%r590, %r593, %r21, %p157;
$L__BB11_15:
	add.s64 	%rd379, %rd374, 4096;
	// begin inline asm
	ld.global.nc.u64 %rd378, [%rd379];
	// end inline asm
	add.s64 	%rd381, %rd374, 4104;
	// begin inline asm
	ld.global.nc.u64 %rd380, [%rd381];
	// end inline asm
	cvt.u32.u64 	%r24, %rd378;
	setp.lt.s32 	%p158, %r590, %r24;
	mov.u64 	%rd408, %rd380;
	mov.u32 	%r591, %r24;
	@%p158 bra 	$L__BB11_18;
	setp.lt.s32 	%p159, %r24, %r590;
	mov.u64 	%rd408, %rd407;
	mov.u32 	%r591, %r590;
	@%p159 bra 	$L__BB11_18;
	setp.lt.s64 	%p160, %rd407, %rd380;
	min.s64 	%rd408, %rd407, %rd380;
	selp.b32 	%r591, %r590, %r24, %p160;
$L__BB11_18:
	add.s64 	%rd383, %rd374, 8192;
	// begin inline asm
	ld.global.nc.u64 %rd382, [%rd383];
	// end inline asm
	add.s64 	%rd385, %rd374, 8200;
	// begin inline asm
	ld.global.nc.u64 %rd384, [%rd385];
	// end inline asm
	cvt.u32.u64 	%r27, %rd382;
	setp.lt.s32 	%p161, %r591, %r27;
	mov.u64 	%rd409, %rd384;
	mov.u32 	%r592, %r27;
	@%p161 bra 	$L__BB11_21;
	setp.lt.s32 	%p162, %r27, %r591;
	mov.u64 	%rd409, %rd408;
	mov.u32 	%r592, %r591;
	@%p162 bra 	$L__BB11_21;
	setp.lt.s64 	%p163, %rd408, %rd384;
	min.s64 	%rd409, %rd408, %rd384;
	selp.b32 	%r592, %r591, %r27, %p163;
$L__BB11_21:
	add.s64 	%rd387, %rd374, 12288;
	// begin inline asm
	ld.global.nc.u64 %rd386, [%rd387];
	// end inline asm
	add.s64 	%rd389, %rd374, 12296;
	// begin inline asm
	ld.global.nc.u64 %rd388, [%rd389];
	// end inline asm
	cvt.u32.u64 	%r30, %rd386;
	setp.lt.s32 	%p164, %r592, %r30;
	mov.u64 	%rd410, %rd388;
	mov.u32 	%r593, %r30;
	@%p164 bra 	$L__BB11_24;
	setp.lt.s32 	%p165, %r30, %r592;
	mov.u64 	%rd410, %rd409;
	mov.u32 	%r593, %r592;
	@%p165 bra 	$L__BB11_24;
	setp.lt.s64 	%p166, %rd409, %rd388;
	min.s64 	%rd410, %rd409, %rd388;
	selp.b32 	%r593, %r592, %r30, %p166;
$L__BB11_24:
	add.s32 	%r585, %r585, 1024;
	setp.lt.s32 	%p167, %r585, %r239;
	@%p167 bra 	$L__BB11_12;
$L__BB11_25:
	setp.lt.s32 	%p168, %r239, 256;
	@%p168 bra 	$L__BB11_70;
	// begin inline asm
	mov.u32 %r473, %laneid;
	// end inline asm
	mov.b32 	%r491, 1;
	mov.b32 	%r492, 31;
	mov.b32 	%r493, -1;
	// begin inline asm
	shfl.sync.down.b32 %r474, %r593, %r491, %r492, %r493;
	// end inline asm
	// begin inline asm
	shfl.sync.down.b32 %r479, %r480, %r491, %r492, %r493;
	// end inline asm
	mov.b64 	{%r485, %r490}, %rd410;
	// begin inline asm
	shfl.sync.down.b32 %r484, %r485, %r491, %r492, %r493;
	// end inline asm
	// begin inline asm
	shfl.sync.down.b32 %r489, %r490, %r491, %r492, %r493;
	// end inline asm
	mov.b64 	%rd28, {%r484, %r489};
	setp.gt.s32 	%p220, %r473, 30;
	mov.u64 	%rd412, %rd410;
	mov.u32 	%r595, %r593;
	@%p220 bra 	$L__BB11_30;
	setp.lt.s32 	%p221, %r593, %r474;
	mov.u64 	%rd412, %rd28;
	mov.u32 	%r595, %r474;
	@%p221 bra 	$L__BB11_30;
	setp.lt.s32 	%p222, %r474, %r593;
	mov.u64 	%rd412, %rd410;
	mov.u32 	%r595, %r593;
	@%p222 bra 	$L__BB11_30;
	setp.lt.s64 	%p223, %rd410, %rd28;
	min.s64 	%rd412, %rd410, %rd28;
	selp.b32 	%r595, %r593, %r474, %p223;
$L__BB11_30:
	mov.b32 	%r511, 2;
	mov.b32 	%r512, 31;
	mov.b32 	%r513, -1;
	// begin inline asm
	shfl.sync.down.b32 %r494, %r595, %r511, %r512, %r513;
	// end inline asm
	// begin inline asm
	shfl.sync.down.b32 %r499, %r500, %r511, %r512, %r513;
	// end inline asm
	mov.b64 	{%r505, %r510}, %rd412;
	// begin inline asm
	shfl.sync.down.b32 %r504, %r505, %r511, %r512, %r513;
	// end inline asm
	// begin inline asm
	shfl.sync.down.b32 %r509, %r510, %r511, %r512, %r513;
	// end inline asm
	mov.b64 	%rd31, {%r504, %r509};
	setp.gt.s32 	%p224, %r473, 29;
	mov.u64 	%rd413, %rd412;
	mov.u32 	%r596, %r595;
	@%p224 bra 	$L__BB11_34;
	setp.lt.s32 	%p225, %r595, %r494;
	mov.u64 	%rd413, %rd31;
	mov.u32 	%r596, %r494;
	@%p225 bra 	$L__BB11_34;
	setp.lt.s32 	%p226, %r494, %r595;
	mov.u64 	%rd413, %rd412;
	mov.u32 	%r596, %r595;
	@%p226 bra 	$L__BB11_34;
	setp.lt.s64 	%p227, %rd412, %rd31;
	min.s64 	%rd413, %rd412, %rd31;
	selp.b32 	%r596, %r595, %r494, %p227;
$L__BB11_34:
	mov.b32 	%r531, 4;
	mov.b32 	%r532, 31;
	mov.b32 	%r533, -1;
	// begin inline asm
	shfl.sync.down.b32 %r514, %r596, %r531, %r532, %r533;
	// end inline asm
	// begin inline asm
	shfl.sync.down.b32 %r519, %r520, %r531, %r532, %r533;
	// end inline asm
	mov.b64 	{%r525, %r530}, %rd413;
	// begin inline asm
	shfl.sync.down.b32 %r524, %r525, %r531, %r532, %r533;
	// end inline asm
	// begin inline asm
	shfl.sync.down.b32 %r529, %r530, %r531, %r532, %r533;
	// end inline asm
	mov.b64 	%rd34, {%r524, %r529};
	setp.gt.s32 	%p228, %r473, 27;
	mov.u64 	%rd414, %rd413;
	mov.u32 	%r597, %r596;
	@%p228 bra 	$L__BB11_38;
	setp.lt.s32 	%p229, %r596, %r514;
	mov.u64 	%rd414, %rd34;
	mov.u32 	%r597, %r514;
	@%p229 bra 	$L__BB11_38;
	setp.lt.s32 	%p230, %r514, %r596;
	mov.u64 	%rd414, %rd413;
	mov.u32 	%r597, %r596;
	@%p230 bra 	$L__BB11_38;
	setp.lt.s64 	%p231, %rd413, %rd34;
	min.s64 	%rd414, %rd413, %rd34;
	selp.b32 	%r597, %r596, %r514, %p231;
$L__BB11_38:
	mov.b32 	%r551, 8;
	mov.b32 	%r552, 31;
	mov.b32 	%r553, -1;
	// begin inline asm
	shfl.sync.down.b32 %r534, %r597, %r551, %r552, %r553;
	// end inline asm
	// begin inline asm
	shfl.sync.down.b32 %r539, %r540, %r551, %r552, %r553;
	// end inline asm
	mov.b64 	{%r545, %r550}, %rd414;
	// begin inline asm
	shfl.sync.down.b32 %r544, %r545, %r551, %r552, %r553;
	// end inline asm
	// begin inline asm
	shfl.sync.down.b32 %r549, %r550, %r551, %r552, %r553;
	// end inline asm
	mov.b64 	%rd37, {%r544, %r549};
	setp.gt.s32 	%p232, %r473, 23;
	mov.u64 	%rd415, %rd414;
	mov.u32 	%r598, %r597;
	@%p232 bra 	$L__BB11_42;
	setp.lt.s32 	%p233, %r597, %r534;
	mov.u64 	%rd415, %rd37;
	mov.u32 	%r598, %r534;
	@%p233 bra 	$L__BB11_42;
	setp.lt.s32 	%p234, %r534, %r597;
	mov.u64 	%rd415, %rd414;
	mov.u32 	%r598, %r597;
	@%p234 bra 	$L__BB11_42;
	setp.lt.s64 	%p235, %rd414, %rd37;
	min.s64 	%rd415, %rd414, %rd37;
	selp.b32 	%r598, %r597, %r534, %p235;
$L__BB11_42:
	mov.b32 	%r571, 16;
	mov.b32 	%r572, 31;
	mov.b32 	%r573, -1;
	// begin inline asm
	shfl.sync.down.b32 %r554, %r598, %r571, %r572, %r573;
	// end inline asm
	// begin inline asm
	shfl.sync.down.b32 %r559, %r560, %r571, %r572, %r573;
	// end inline asm
	mov.b64 	{%r565, %r570}, %rd415;
	// begin inline asm
	shfl.sync.down.b32 %r564, %r565, %r571, %r572, %r573;
	// end inline asm
	// begin inline asm
	shfl.sync.down.b32 %r569, %r570, %r571, %r572, %r573;
	// end inline asm
	mov.b64 	%rd40, {%r564, %r569};
	setp.gt.s32 	%p236, %r473, 15;
	mov.u64 	%rd486, %rd415;
	mov.u32 	%r665, %r598;
	@%p236 bra 	$L__BB11_46;
	setp.lt.s32 	%p237, %r598, %r554;
	mov.u64 	%rd486, %rd40;
	mov.u32 	%r665, %r554;
	@%p237 bra 	$L__BB11_46;
	setp.lt.s32 	%p238, %r554, %r598;
	mov.u64 	%rd486, %rd415;
	mov.u32 	%r665, %r598;
	@%p238 bra 	$L__BB11_46;
	setp.lt.s64 	%p239, %rd415, %rd40;
	min.s64 	%rd486, %rd415, %rd40;
	selp.b32 	%r665, %r598, %r554, %p239;
$L__BB11_46:
	setp.ne.s32 	%p240, %r473, 0;
	@%p240 bra 	$L__BB11_48;
	shr.u32 	%r574, %r1, 1;
	and.b32  	%r575, %r574, 496;
	mov.u32 	%r576, _ZN6thrust24THRUST_300001_SM_1000_NS8cuda_cub4core6detail5shmemE;
	add.s32 	%r577, %r576, %r575;
	st.shared.u32 	[%r577+8], %r665;
	st.shared.u64 	[%r577+16], %rd486;
$L__BB11_48:
	bar.sync 	0;
	setp.ne.s32 	%p241, %r1, 0;
	@%p241 bra 	$L__BB11_232;
	ld.shared.u32 	%r51, [_ZN6thrust24THRUST_300001_SM_1000_NS8cuda_cub4core6detail5shmemE+24];
	ld.shared.u64 	%rd43, [_ZN6thrust24THRUST_300001_SM_1000_NS8cuda_cub4core6detail5shmemE+32];
	setp.lt.s32 	%p242, %r665, %r51;
	mov.u64 	%rd417, %rd43;
	mov.u32 	%r600, %r51;
	@%p242 bra 	$L__BB11_52;
	setp.lt.s32 	%p243, %r51, %r665;
	mov.u64 	%rd417, %rd486;
	mov.u32 	%r600, %r665;
	@%p243 bra 	$L__BB11_52;
	setp.lt.s64 	%p244, %rd486, %rd43;
	min.s64 	%rd417, %rd486, %rd43;
	selp.b32 	%r600, %r665, %r51, %p244;
$L__BB11_52:
	ld.shared.u32 	%r54, [_ZN6thrust24THRUST_300001_SM_1000_NS8cuda_cub4core6detail5shmemE+40];
	ld.shared.u64 	%rd46, [_ZN6thrust24THRUST_300001_SM_1000_NS8cuda_cub4core6detail5shmemE+48];
	setp.lt.s32 	%p245, %r600, %r54;
	mov.u64 	%rd418, %rd46;
	mov.u32 	%r601, %r54;
	@%p245 bra 	$L__BB11_55;
	setp.lt.s32 	%p246, %r54, %r600;
	mov.u64 	%rd418, %rd417;
	mov.u32 	%r601, %r600;
	@%p246 bra 	$L__BB11_55;
	setp.lt.s64 	%p247, %rd417, %rd46;
	min.s64 	%rd418, %rd417, %rd46;
	selp.b32 	%r601, %r600, %r54, %p247;
$L__BB11_55:
	ld.shared.u32 	%r57, [_ZN6thrust24THRUST_300001_SM_1000_NS8cuda_cub4core6detail5shmemE+56];
	ld.shared.u64 	%rd49, [_ZN6thrust24THRUST_300001_SM_1000_NS8cuda_cub4core6detail5shmemE+64];
	setp.lt.s32 	%p248, %r601, %r57;
	mov.u64 	%rd419, %rd49;
	mov.u32 	%r602, %r57;
	@%p248 bra 	$L__BB11_58;
	setp.lt.s32 	%p249, %r57, %r601;
	mov.u64 	%rd419, %rd418;
	mov.u32 	%r602, %r601;
	@%p249 bra 	$L__BB11_58;
	setp.lt.s64 	%p250, %rd418, %rd49;
	min.s64 	%rd419, %rd418, %rd49;
	selp.b32 	%r602, %r601, %r57, %p250;
$L__BB11_58:
	ld.shared.u32 	%r60, [_ZN6thrust24THRUST_300001_SM_1000_NS8cuda_cub4core6detail5shmemE+72];
	ld.shared.u64 	%rd52, [_ZN6thrust24THRUST_300001_SM_1000_NS8cuda_cub4core6detail5shmemE+80];
	setp.lt.s32 	%p251, %r602, %r60;
	mov.u64 	%rd420, %rd52;
	mov.u32 	%r603, %r60;
	@%p251 bra 	$L__BB11_61;
	setp.lt.s32 	%p252, %r60, %r602;
	mov.u64 	%rd420, %rd419;
	mov.u32 	%r603, %r602;
	@%p252 bra 	$L__BB11_61;
	setp.lt.s64 	%p253, %rd419, %rd52;
	min.s64 	%rd420, %rd419, %rd52;
	selp.b32 	%r603, %r602, %r60, %p253;
$L__BB11_61:
	ld.shared.u32 	%r63, [_ZN6thrust24THRUST_300001_SM_1000_NS8cuda_cub4core6detail5shmemE+88];
	ld.shared.u64 	%rd55, [_ZN6thrust24THRUST_300001_SM_1000_NS8cuda_cub4core6detail5shmemE+96];
	setp.lt.s32 	%p254, %r603, %r63;
	mov.u64 	%rd421, %rd55;
	mov.u32 	%r604, %r63;
	@%p254 bra 	$L__BB11_64;
	setp.lt.s32 	%p255, %r63, %r603;
	mov.u64 	%rd421, %rd420;
	mov.u32 	%r604, %r603;
	@%p255 bra 	$L__BB11_64;
	setp.lt.s64 	%p256, %rd420, %rd55;
	min.s64 	%rd421, %rd420, %rd55;
	selp.b32 	%r604, %r603, %r63, %p256;
$L__BB11_64:
	ld.shared.u32 	%r66, [_ZN6thrust24THRUST_300001_SM_1000_NS8cuda_cub4core6detail5shmemE+104];
	ld.shared.u64 	%rd58, [_ZN6thrust24THRUST_300001_SM_1000_NS8cuda_cub4core6detail5shmemE+112];
	setp.lt.s32 	%p257, %r604, %r66;
	mov.u64 	%rd422, %rd58;
	mov.u32 	%r605, %r66;
	@%p257 bra 	$L__BB11_67;
	setp.lt.s32 	%p258, %r66, %r604;
	mov.u64 	%rd422, %rd421;
	mov.u32 	%r605, %r604;
	@%p258 bra 	$L__BB11_67;
	setp.lt.s64 	%p259, %rd421, %rd58;
	min.s64 	%rd422, %rd421, %rd58;
	selp.b32 	%r605, %r604, %r66, %p259;
$L__BB11_67:
	ld.shared.u32 	%r69, [_ZN6thrust24THRUST_300001_SM_1000_NS8cuda_cub4core6detail5shmemE+120];
	ld.shared.u64 	%rd61, [_ZN6thrust24THRUST_300001_SM_1000_NS8cuda_cub4core6detail5shmemE+128];
	setp.lt.s32 	%p260, %r605, %r69;
	mov.u32 	%r665, %r69;
	mov.u64 	%rd486, %rd61;
	@%p260 bra 	$L__BB11_232;
	setp.lt.s32 	%p261, %r69, %r605;
	mov.u32 	%r665, %r605;
	mov.u64 	%rd486, %rd422;
	@%p261 bra 	$L__BB11_232;
	setp.lt.s64 	%p262, %rd422, %rd61;
	min.s64 	%rd486, %rd422, %rd61;
	selp.b32 	%r665, %r605, %r69, %p262;
	bra.uni 	$L__BB11_232;
$L__BB11_70:
	// begin inline asm
	mov.u32 %r360, %laneid;
	// end inline asm
	and.b32  	%r381, %r1, 992;
	add.s32 	%r382, %r381, 32;
	setp.gt.s32 	%p169, %r382, %r239;
	not.b32 	%r383, %r381;
	add.s32 	%r384, %r239, %r383;
	selp.b32 	%r379, %r384, 31, %p169;
	mov.b32 	%r378, 1;
	mov.b32 	%r380, -1;
	// begin inline asm
	shfl.sync.down.b32 %r361, %r593, %r378, %r379, %r380;
	// end inline asm
	// begin inline asm
	shfl.sync.down.b32 %r366, %r367, %r378, %r379, %r380;
	// end inline asm
	mov.b64 	{%r372, %r377}, %rd410;
	// begin inline asm
	shfl.sync.down.b32 %r371, %r372, %r378, %r379, %r380;
	// end inline asm
	// begin inline asm
	shfl.sync.down.b32 %r376, %r377, %r378, %r379, %r380;
	// end inline asm
	mov.b64 	%rd63, {%r371, %r376};
	setp.ge.s32 	%p170, %r360, %r379;
	mov.u64 	%rd423, %rd410;
	mov.u32 	%r606, %r593;
	@%p170 bra 	$L__BB11_74;
	setp.lt.s32 	%p171, %r593, %r361;
	mov.u64 	%rd423, %rd63;
	mov.u32 	%r606, %r361;
	@%p171 bra 	$L__BB11_74;
	setp.lt.s32 	%p172, %r361, %r593;
	mov.u64 	%rd423, %rd410;
	mov.u32 	%r606, %r593;
	@%p172 bra 	$L__BB11_74;
	setp.lt.s64 	%p173, %rd410, %rd63;
	min.s64 	%rd423, %rd410, %rd63;
	selp.b32 	%r606, %r593, %r361, %p173;
$L__BB11_74:
	mov.b32 	%r402, 2;
	mov.b32 	%r404, -1;
	// begin inline asm
	shfl.sync.down.b32 %r385, %r606, %r402, %r379, %r404;
	// end inline asm
	// begin inline asm
	shfl.sync.down.b32 %r390, %r391, %r402, %r379, %r404;
	// end inline asm
	mov.b64 	{%r396, %r401}, %rd423;
	// begin inline asm
	shfl.sync.down.b32 %r395, %r396, %r402, %r379, %r404;
	// end inline asm
	// begin inline asm
	shfl.sync.down.b32 %r400, %r401, %r402, %r379, %r404;
	// end inline asm
	mov.b64 	%rd66, {%r395, %r400};
	add.s32 	%r405, %r360, 2;
	setp.gt.s32 	%p174, %r405, %r379;
	mov.u64 	%rd424, %rd423;
	mov.u32 	%r607, %r606;
	@%p174 bra 	$L__BB11_78;
	setp.lt.s32 	%p175, %r606, %r385;
	mov.u64 	%rd424, %rd66;
	mov.u32 	%r607, %r385;
	@%p175 bra 	$L__BB11_78;
	setp.lt.s32 	%p176, %r385, %r606;
	mov.u64 	%rd424, %rd423;
	mov.u32 	%r607, %r606;
	@%p176 bra 	$L__BB11_78;
	setp.lt.s64 	%p177, %rd423, %rd66;
	min.s64 	%rd424, %rd423, %rd66;
	selp.b32 	%r607, %r606, %r385, %p177;
$L__BB11_78:
	mov.b32 	%r423, 4;
	mov.b32 	%r425, -1;
	// begin inline asm
	shfl.sync.down.b32 %r406, %r607, %r423, %r379, %r425;
	// end inline asm
	// begin inline asm
	shfl.sync.down.b32 %r411, %r412, %r423, %r379, %r425;
	// end inline asm
	mov.b64 	{%r417, %r422}, %rd424;
	// begin inline asm
	shfl.sync.down.b32 %r416, %r417, %r423, %r379, %r425;
	// end inline asm
	// begin inline asm
	shfl.sync.down.b32 %r421, %r422, %r423, %r379, %r425;
	// end inline asm
	mov.b64 	%rd69, {%r416, %r421};
	add.s32 	%r426, %r360, 4;
	setp.gt.s32 	%p178, %r426, %r379;
	mov.u32 	%r608, %r607;
	mov.u64 	%rd425, %rd424;
	@%p178 bra 	$L__BB11_82;
	setp.lt.s32 	%p179, %r607, %r406;
	mov.u32 	%r608, %r406;
	mov.u64 	%rd425, %rd69;
	@%p179 bra 	$L__BB11_82;
	setp.lt.s32 	%p180, %r406, %r607;
	mov.u32 	%r608, %r607;
	mov.u64 	%rd425, %rd424;
	@%p180 bra 	$L__BB11_82;
	setp.lt.s64 	%p181, %rd424, %rd69;
	selp.b32 	%r608, %r607, %r406, %p181;
	min.s64 	%rd425, %rd424, %rd69;
$L__BB11_82:
	mov.b32 	%r444, 8;
	mov.b32 	%r446, -1;
	// begin inline asm
	shfl.sync.down.b32 %r427, %r608, %r444, %r379, %r446;
	// end inline asm
	// begin inline asm
	shfl.sync.down.b32 %r432, %r433, %r444, %r379, %r446;
	// end inline asm
	mov.b64 	{%r438, %r443}, %rd425;
	// begin inline asm
	shfl.sync.down.b32 %r437, %r438, %r444, %r379, %r446;
	// end inline asm
	// begin inline asm
	shfl.sync.down.b32 %r442, %r443, %r444, %r379, %r446;
	// end inline asm
	mov.b64 	%rd72, {%r437, %r442};
	add.s32 	%r447, %r360, 8;
	setp.gt.s32 	%p182, %r447, %r379;
	mov.u32 	%r609, %r608;
	mov.u64 	%rd426, %rd425;
	@%p182 bra 	$L__BB11_86;
	setp.lt.s32 	%p183, %r608, %r427;
	mov.u32 	%r609, %r427;
	mov.u64 	%rd426, %rd72;
	@%p183 bra 	$L__BB11_86;
	setp.lt.s32 	%p184, %r427, %r608;
	mov.u32 	%r609, %r608;
	mov.u64 	%rd426, %rd425;
	@%p184 bra 	$L__BB11_86;
	setp.lt.s64 	%p185, %rd425, %rd72;
	selp.b32 	%r609, %r608, %r427, %p185;
	min.s64 	%rd426, %rd425, %rd72;
$L__BB11_86:
	mov.b32 	%r465, 16;
	mov.b32 	%r467, -1;
	// begin inline asm
	shfl.sync.down.b32 %r448, %r609, %r465, %r379, %r467;
	// end inline asm
	// begin inline asm
	shfl.sync.down.b32 %r453, %r454, %r465, %r379, %r467;
	// end inline asm
	mov.b64 	{%r459, %r464}, %rd426;
	// begin inline asm
	shfl.sync.down.b32 %r458, %r459, %r465, %r379, %r467;
	// end inline asm
	// begin inline asm
	shfl.sync.down.b32 %r463, %r464, %r465, %r379, %r467;
	// end inline asm
	mov.b64 	%rd75, {%r458, %r463};
	add.s32 	%r468, %r360, 16;
	setp.gt.s32 	%p186, %r468, %r379;
	mov.u32 	%r665, %r609;
	mov.u64 	%rd486, %rd426;
	@%p186 bra 	$L__BB11_90;
	setp.lt.s32 	%p187, %r609, %r448;
	mov.u32 	%r665, %r448;
	mov.u64 	%rd486, %rd75;
	@%p187 bra 	$L__BB11_90;
	setp.lt.s32 	%p188, %r448, %r609;
	mov.u32 	%r665, %r609;
	mov.u64 	%rd486, %rd426;
	@%p188 bra 	$L__BB11_90;
	setp.lt.s64 	%p189, %rd426, %rd75;
	selp.b32 	%r665, %r609, %r448, %p189;
	min.s64 	%rd486, %rd426, %rd75;
$L__BB11_90:
	setp.ne.s32 	%p190, %r360, 0;
	@%p190 bra 	$L__BB11_92;
	shr.u32 	%r469, %r1, 1;
	and.b32  	%r470, %r469, 496;
	mov.u32 	%r471, _ZN6thrust24THRUST_300001_SM_1000_NS8cuda_cub4core6detail5shmemE;
	add.s32 	%r472, %r471, %r470;
	st.shared.u32 	[%r472+8], %r665;
	st.shared.u64 	[%r472+16], %rd486;
$L__BB11_92:
	bar.sync 	0;
	setp.ne.s32 	%p191, %r1, 0;
	@%p191 bra 	$L__BB11_232;
	setp.lt.s32 	%p192, %r239, 33;
	mov.u32 	%r611, %r665;
	mov.u64 	%rd428, %rd486;
	@%p192 bra 	$L__BB11_97;
	ld.shared.u32 	%r88, [_ZN6thrust24THRUST_300001_SM_1000_NS8cuda_cub4core6detail5shmemE+24];
	ld.shared.u64 	%rd78, [_ZN6thrust24THRUST_300001_SM_1000_NS8cuda_cub4core6detail5shmemE+32];
	setp.lt.s32 	%p193, %r665, %r88;
	mov.u32 	%r611, %r88;
	mov.u64 	%rd428, %rd78;
	@%p193 bra 	$L__BB11_97;
	setp.lt.s32 	%p194, %r88, %r665;
	mov.u32 	%r611, %r665;
	mov.u64 	%rd428, %rd486;
	@%p194 bra 	$L__BB11_97;
	setp.lt.s64 	%p195, %rd486, %rd78;
	selp.b32 	%r611, %r665, %r88, %p195;
	min.s64 	%rd428, %rd486, %rd78;
$L__BB11_97:
	setp.lt.s32 	%p196, %r239, 65;
	mov.u32 	%r612, %r611;
	mov.u64 	%rd429, %rd428;
	@%p196 bra 	$L__BB11_101;
	ld.shared.u32 	%r91, [_ZN6thrust24THRUST_300001_SM_1000_NS8cuda_cub4core6detail5shmemE+40];
	ld.shared.u64 	%rd81, [_ZN6thrust24THRUST_300001_SM_1000_NS8cuda_cub4core6detail5shmemE+48];
	setp.lt.s32 	%p197, %r611, %r91;
	mov.u32 	%r612, %r91;
	mov.u64 	%rd429, %rd81;
	@%p197 bra 	$L__BB11_101;
	setp.lt.s32 	%p198, %r91, %r611;
	mov.u32 	%r612, %r611;
	mov.u64 	%rd429, %rd428;
	@%p198 bra 	$L__BB11_101;
	setp.lt.s64 	%p199, %rd428, %rd81;
	selp.b32 	%r612, %r611, %r91, %p199;
	min.s64 	%rd429, %rd428, %rd81;
$L__BB11_101:
	setp.lt.s32 	%p200, %r239, 97;
	mov.u32 	%r613, %r612;
	mov.u64 	%rd430, %rd429;
	@%p200 bra 	$L__BB11_105;
	ld.shared.u32 	%r94, [_ZN6thrust24THRUST_300001_SM_1000_NS8cuda_cub4core6detail5shmemE+56];
	ld.shared.u64 	%rd84, [_ZN6thrust24THRUST_300001_SM_1000_NS8cuda_cub4core6detail5shmemE+64];
	setp.lt.s32 	%p201, %r612, %r94;
	mov.u32 	%r613, %r94;
	mov.u64 	%rd430, %rd84;
	@%p201 bra 	$L__BB11_105;
	setp.lt.s32 	%p202, %r94, %r612;
	mov.u32 	%r613, %r612;
	mov.u64 	%rd430, %rd429;
	@%p202 bra 	$L__BB11_105;
	setp.lt.s64 	%p203, %rd429, %rd84;
	selp.b32 	%r613, %r612, %r94, %p203;
	min.s64 	%rd430, %rd429, %rd84;
$L__BB11_105:
	setp.lt.s32 	%p204, %r239, 129;
	mov.u32 	%r614, %r613;
	mov.u64 	%rd431, %rd430;
	@%p204 bra 	$L__BB11_109;
	ld.shared.u32 	%r97, [_ZN6thrust24THRUST_300001_SM_1000_NS8cuda_cub4core6detail5shmemE+72];
	ld.shared.u64 	%rd87, [_ZN6thrust24THRUST_300001_SM_1000_NS8cuda_cub4core6detail5shmemE+80];
	setp.lt.s32 	%p205, %r613, %r97;
	mov.u32 	%r614, %r97;
	mov.u64 	%rd431, %rd87;
	@%p205 bra 	$L__BB11_109;
	setp.lt.s32 	%p206, %r97, %r613;
	mov.u32 	%r614, %r613;
	mov.u64 	%rd431, %rd430;
	@%p206 bra 	$L__BB11_109;
	setp.lt.s64 	%p207, %rd430, %rd87;
	selp.b32 	%r614, %r613, %r97, %p207;
	min.s64 	%rd431, %rd430, %rd87;
$L__BB11_109:
	setp.lt.s32 	%p208, %r239, 161;
	mov.u32 	%r615, %r614;
	mov.u64 	%rd432, %rd431;
	@%p208 bra 	$L__BB11_113;
	ld.shared.u32 	%r100, [_ZN6thrust24THRUST_300001_SM_1000_NS8cuda_cub4core6detail5shmemE+88];
	ld.shared.u64 	%rd90, [_ZN6thrust24THRUST_300001_SM_1000_NS8cuda_cub4core6detail5shmemE+96];
	setp.lt.s32 	%p209, %r614, %r100;
	mov.u32 	%r615, %r100;
	mov.u64 	%rd432, %rd90;
	@%p209 bra 	$L__BB11_113;
	setp.lt.s32 	%p210, %r100, %r614;
	mov.u32 	%r615, %r614;
	mov.u64 	%rd432, %rd431;
	@%p210 bra 	$L__BB11_113;
	setp.lt.s64 	%p211, %rd431, %rd90;
	selp.b32 	%r615, %r614, %r100, %p211;
	min.s64 	%rd432, %rd431, %rd90;
$L__BB11_113:
	setp.lt.s32 	%p212, %r239, 193;
	mov.u32 	%r616, %r615;
	mov.u64 	%rd433, %rd432;
	@%p212 bra 	$L__BB11_117;
	ld.shared.u32 	%r103, [_ZN6thrust24THRUST_300001_SM_1000_NS8cuda_cub4core6detail5shmemE+104];
	ld.shared.u64 	%rd93, [_ZN6thrust24THRUST_300001_SM_1000_NS8cuda_cub4core6detail5shmemE+112];
	setp.lt.s32 	%p213, %r615, %r103;
	mov.u32 	%r616, %r103;
	mov.u64 	%rd433, %rd93;
	@%p213 bra 	$L__BB11_117;
	setp.lt.s32 	%p214, %r103, %r615;
	mov.u32 	%r616, %r615;
	mov.u64 	%rd433, %rd432;
	@%p214 bra 	$L__BB11_117;
	setp.lt.s64 	%p215, %rd432, %rd93;
	selp.b32 	%r616, %r615, %r103, %p215;
	min.s64 	%rd433, %rd432, %rd93;
$L__BB11_117:
	setp.lt.s32 	%p216, %r239, 225;
	mov.u32 	%r665, %r616;
	mov.u64 	%rd486, %rd433;
	@%p216 bra 	$L__BB11_232;
	ld.shared.u32 	%r106, [_ZN6thrust24THRUST_300001_SM_1000_NS8cuda_cub4core6detail5shmemE+120];
	ld.shared.u64 	%rd96, [_ZN6thrust24THRUST_300001_SM_1000_NS8cuda_cub4core6detail5shmemE+128];
	setp.lt.s32 	%p217, %r616, %r106;
	mov.u32 	%r665, %r106;
	mov.u64 	%rd486, %rd96;
	@%p217 bra 	$L__BB11_232;
	setp.lt.s32 	%p218, %r106, %r616;
	mov.u32 	%r665, %r616;
	mov.u64 	%rd486, %rd433;
	@%p218 bra 	$L__BB11_232;
	setp.lt.s64 	%p219, %rd433, %rd96;
	selp.b32 	%r665, %r616, %r106, %p219;
	min.s64 	%rd486, %rd433, %rd96;
	bra.uni 	$L__BB11_232;
$L__BB11_121:
	ld.param.u64 	%rd391, [_ZN6thrust24THRUST_300001_SM_1000_NS8cuda_cub4core6detail13_kernel_agentINS1_8__reduce11ReduceAgentIPN4cuda3std3__45tupleIJilEEESC_SB_lNS1_9__extrema9arg_max_fIilNS9_4lessIiEEEEEEJSC_SC_iSH_EEEvDpT0__param_0];
	mov.u32 	%r108, %tid.x;
	cvt.u64.u32 	%rd98, %r108;
	mul.wide.u32 	%rd258, %r108, 16;
	add.s64 	%rd239, %rd391, %rd258;
	// begin inline asm
	ld.global.nc.u64 %rd238, [%rd239];
	// end inline asm
	add.s64 	%rd241, %rd239, 8;
	// begin inline asm
	ld.global.nc.u64 %rd240, [%rd241];
	// end inline asm
	cvt.u32.u64 	%r109, %rd238;
	add.s64 	%rd243, %rd239, 4096;
	// begin inline asm
	ld.global.nc.u64 %rd242, [%rd243];
	// end inline asm
	add.s64 	%rd245, %rd239, 4104;
	// begin inline asm
	ld.global.nc.u64 %rd434, [%rd245];
	// end inline asm
	cvt.u32.u64 	%r617, %rd242;
	add.s64 	%rd247, %rd239, 8192;
	// begin inline asm
	ld.global.nc.u64 %rd246, [%rd247];
	// end inline asm
	add.s64 	%rd249, %rd239, 8200;
	// begin inline asm
	ld.global.nc.u64 %rd435, [%rd249];
	// end inline asm
	cvt.u32.u64 	%r618, %rd246;
	add.s64 	%rd251, %rd239, 12288;
	// begin inline asm
	ld.global.nc.u64 %rd250, [%rd251];
	// end inline asm
	add.s64 	%rd253, %rd239, 12296;
	// begin inline asm
	ld.global.nc.u64 %rd436, [%rd253];
	// end inline asm
	cvt.u32.u64 	%r619, %rd250;
	add.s64 	%rd255, %rd239, 16384;
	// begin inline asm
	ld.global.nc.u64 %rd254, [%rd255];
	// end inline asm
	add.s64 	%rd257, %rd239, 16392;
	// begin inline asm
	ld.global.nc.u64 %rd473, [%rd257];
	// end inline asm
	cvt.u32.u64 	%r652, %rd254;
	setp.lt.s32 	%p3, %r109, %r617;
	@%p3 bra 	$L__BB11_123;
	setp.lt.s32 	%p4, %r617, %r109;
	setp.lt.s64 	%p5, %rd240, %rd434;
	or.pred  	%p6, %p4, %p5;
	selp.b32 	%r617, %r109, %r617, %p6;
	selp.b64 	%rd434, %rd240, %rd434, %p6;
$L__BB11_123:
	setp.lt.s32 	%p7, %r617, %r618;
	@%p7 bra 	$L__BB11_125;
	setp.lt.s32 	%p8, %r618, %r617;
	setp.lt.s64 	%p9, %rd434, %rd435;
	or.pred  	%p10, %p8, %p9;
	selp.b32 	%r618, %r617, %r618, %p10;
	selp.b64 	%rd435, %rd434, %rd435, %p10;
$L__BB11_125:
	setp.lt.s32 	%p11, %r618, %r619;
	@%p11 bra 	$L__BB11_127;
	setp.lt.s32 	%p12, %r619, %r618;
	setp.lt.s64 	%p13, %rd435, %rd436;
	or.pred  	%p14, %p12, %p13;
	selp.b32 	%r619, %r618, %r619, %p14;
	selp.b64 	%rd436, %rd435, %rd436, %p14;
$L__BB11_127:
	setp.lt.s32 	%p15, %r619, %r652;
	@%p15 bra 	$L__BB11_129;
	setp.lt.s32 	%p16, %r652, %r619;
	setp.lt.s64 	%p17, %rd436, %rd473;
	or.pred  	%p18, %p16, %p17;
	selp.b32 	%r652, %r619, %r652, %p18;
	selp.b64 	%rd473, %rd436, %rd473, %p18;
$L__BB11_129:
	setp.lt.u32 	%p19, %r239, 2560;
	mov.b64 	%rd452, 1280;
	@%p19 bra 	$L__BB11_165;
	add.s64 	%rd262, %rd1, -2560;
	mul.hi.u64 	%rd263, %rd262, -3689348814741910323;
	shr.u64 	%rd112, %rd263, 10;
	setp.lt.u64 	%p20, %rd262, 1280;
	mov.b64 	%rd452, 1280;
	@%p20 bra 	$L__BB11_153;
	ld.param.u64 	%rd392, [_ZN6thrust24THRUST_300001_SM_1000_NS8cuda_cub4core6detail13_kernel_agentINS1_8__reduce11ReduceAgentIPN4cuda3std3__45tupleIJilEEESC_SB_lNS1_9__extrema9arg_max_fIilNS9_4lessIiEEEEEEJSC_SC_iSH_EEEvDpT0__param_0];
	add.s64 	%rd265, %rd112, 1;
	and.b64  	%rd438, %rd265, 36028797018963966;
	shl.b64 	%rd266, %rd98, 4;
	add.s64 	%rd267, %rd266, %rd392;
	add.s64 	%rd439, %rd267, 57352;
	mov.b64 	%rd452, 1280;
$L__BB11_132:
	add.s64 	%rd269, %rd439, -36872;
	// begin inline asm
	ld.global.nc.u64 %rd268, [%rd269];
	// end inline asm
	add.s64 	%rd271, %rd439, -36864;
	// begin inline asm
	ld.global.nc.u64 %rd442, [%rd271];
	// end inline asm
	cvt.u32.u64 	%r622, %rd268;
	add.s64 	%rd273, %rd439, -32776;
	// begin inline asm
	ld.global.nc.u64 %rd272, [%rd273];
	// end inline asm
	add.s64 	%rd275, %rd439, -32768;
	// begin inline asm
	ld.global.nc.u64 %rd443, [%rd275];
	// end inline asm
	cvt.u32.u64 	%r623, %rd272;
	add.s64 	%rd277, %rd439, -28680;
	// begin inline asm
	ld.global.nc.u64 %rd276, [%rd277];
	// end inline asm
	add.s64 	%rd279, %rd439, -28672;
	// begin inline asm
	ld.global.nc.u64 %rd444, [%rd279];
	// end inline asm
	cvt.u32.u64 	%r624, %rd276;
	add.s64 	%rd281, %rd439, -24584;
	// begin inline asm
	ld.global.nc.u64 %rd280, [%rd281];
	// end inline asm
	add.s64 	%rd283, %rd439, -24576;
	// begin inline asm
	ld.global.nc.u64 %rd445, [%rd283];
	// end inline asm
	cvt.u32.u64 	%r625, %rd280;
	add.s64 	%rd285, %rd439, -20488;
	// begin inline asm
	ld.global.nc.u64 %rd284, [%rd285];
	// end inline asm
	add.s64 	%rd287, %rd439, -20480;
	// begin inline asm
	ld.global.nc.u64 %rd446, [%rd287];
	// end inline asm
	cvt.u32.u64 	%r626, %rd284;
	setp.lt.s32 	%p21, %r652, %r622;
	@%p21 bra 	$L__BB11_134;
	setp.lt.s32 	%p22, %r622, %r652;
	setp.lt.s64 	%p23, %rd473, %rd442;
	or.pred  	%p24, %p22, %p23;
	selp.b32 	%r622, %r652, %r622, %p24;
	selp.b64 	%rd442, %rd473, %rd442, %p24;
$L__BB11_134:
	setp.lt.s32 	%p25, %r622, %r623;
	@%p25 bra 	$L__BB11_136;
	setp.lt.s32 	%p26, %r623, %r622;
	setp.lt.s64 	%p27, %rd442, %rd443;
	or.pred  	%p28, %p26, %p27;
	selp.b32 	%r623, %r622, %r623, %p28;
	selp.b64 	%rd443, %rd442, %rd443, %p28;
$L__BB11_136:
	setp.lt.s32 	%p29, %r623, %r624;
	@%p29 bra 	$L__BB11_138;
	setp.lt.s32 	%p30, %r624, %r623;
	setp.lt.s64 	%p31, %rd443, %rd444;
	or.pred  	%p32, %p30, %p31;
	selp.b32 	%r624, %r623, %r624, %p32;
	selp.b64 	%rd444, %rd443, %rd444, %p32;
$L__BB11_138:
	setp.lt.s32 	%p33, %r624, %r625;
	@%p33 bra 	$L__BB11_140;
	setp.lt.s32 	%p34, %r625, %r624;
	setp.lt.s64 	%p35, %rd444, %rd445;
	or.pred  	%p36, %p34, %p35;
	selp.b32 	%r625, %r624, %r625, %p36;
	selp.b64 	%rd445, %rd444, %rd445, %p36;
$L__BB11_140:
	setp.lt.s32 	%p37, %r625, %r626;
	@%p37 bra 	$L__BB11_142;
	setp.lt.s32 	%p38, %r626, %r625;
	setp.lt.s64 	%p39, %rd445, %rd446;
	or.pred  	%p40, %p38, %p39;
	selp.b32 	%r626, %r625, %r626, %p40;
	selp.b64 	%rd446, %rd445, %rd446, %p40;
$L__BB11_142:
	add.s64 	%rd289, %rd439, -16392;
	// begin inline asm
	ld.global.nc.u64 %rd288, [%rd289];
	// end inline asm
	add.s64 	%rd291, %rd439, -16384;
	// begin inline asm
	ld.global.nc.u64 %rd447, [%rd291];
	// end inline asm
	cvt.u32.u64 	%r627, %rd288;
	add.s64 	%rd293, %rd439, -12296;
	// begin inline asm
	ld.global.nc.u64 %rd292, [%rd293];
	// end inline asm
	add.s64 	%rd295, %rd439, -12288;
	// begin inline asm
	ld.global.nc.u64 %rd448, [%rd295];
	// end inline asm
	cvt.u32.u64 	%r628, %rd292;
	add.s64 	%rd297, %rd439, -8200;
	// begin inline asm
	ld.global.nc.u64 %rd296, [%rd297];
	// end inline asm
	add.s64 	%rd299, %rd439, -8192;
	// begin inline asm
	ld.global.nc.u64 %rd449, [%rd299];
	// end inline asm
	cvt.u32.u64 	%r629, %rd296;
	add.s64 	%rd301, %rd439, -4104;
	// begin inline asm
	ld.global.nc.u64 %rd300, [%rd301];
	// end inline asm
	add.s64 	%rd303, %rd439, -4096;
	// begin inline asm
	ld.global.nc.u64 %rd450, [%rd303];
	// end inline asm
	cvt.u32.u64 	%r630, %rd300;
	add.s64 	%rd305, %rd439, -8;
	// begin inline asm
	ld.global.nc.u64 %rd304, [%rd305];
	// end inline asm
	// begin inline asm
	ld.global.nc.u64 %rd473, [%rd439];
	// end inline asm
	cvt.u32.u64 	%r652, %rd304;
	setp.lt.s32 	%p41, %r626, %r627;
	@%p41 bra 	$L__BB11_144;
	setp.lt.s32 	%p42, %r627, %r626;
	setp.lt.s64 	%p43, %rd446, %rd447;
	or.pred  	%p44, %p42, %p43;
	selp.b32 	%r627, %r626, %r627, %p44;
	selp.b64 	%rd447, %rd446, %rd447, %p44;
$L__BB11_144:
	setp.lt.s32 	%p45, %r627, %r628;
	@%p45 bra 	$L__BB11_146;
	setp.lt.s32 	%p46, %r628, %r627;
	setp.lt.s64 	%p47, %rd447, %rd448;
	or.pred  	%p48, %p46, %p47;
	selp.b32 	%r628, %r627, %r628, %p48;
	selp.b64 	%rd448, %rd447, %rd448, %p48;
$L__BB11_146:
	setp.lt.s32 	%p49, %r628, %r629;
	@%p49 bra 	$L__BB11_148;
	setp.lt.s32 	%p50, %r629, %r628;
	setp.lt.s64 	%p51, %rd448, %rd449;
	or.pred  	%p52, %p50, %p51;
	selp.b32 	%r629, %r628, %r629, %p52;
	selp.b64 	%rd449, %rd448, %rd449, %p52;
$L__BB11_148:
	setp.lt.s32 	%p53, %r629, %r630;
	@%p53 bra 	$L__BB11_150;
	setp.lt.s32 	%p54, %r630, %r629;
	setp.lt.s64 	%p55, %rd449, %rd450;
	or.pred  	%p56, %p54, %p55;
	selp.b32 	%r630, %r629, %r630, %p56;
	selp.b64 	%rd450, %rd449, %rd450, %p56;
$L__BB11_150:
	setp.lt.s32 	%p57, %r630, %r652;
	@%p57 bra 	$L__BB11_152;
	setp.lt.s32 	%p58, %r652, %r630;
	setp.lt.s64 	%p59, %rd450, %rd473;
	or.pred  	%p60, %p58, %p59;
	selp.b32 	%r652, %r630, %r652, %p60;
	selp.b64 	%rd473, %rd450, %rd473, %p60;
$L__BB11_152:
	add.s64 	%rd452, %rd452, 2560;
	add.s64 	%rd439, %rd439, 40960;
	add.s64 	%rd438, %rd438, -2;
	setp.ne.s64 	%p61, %rd438, 0;
	@%p61 bra 	$L__BB11_132;
$L__BB11_153:
	and.b64  	%rd308, %rd112, 1;
	setp.eq.b64 	%p62, %rd308, 1;
	@%p62 bra 	$L__BB11_165;
	ld.param.u64 	%rd393, [_ZN6thrust24THRUST_300001_SM_1000_NS8cuda_cub4core6detail13_kernel_agentINS1_8__reduce11ReduceAgentIPN4cuda3std3__45tupleIJilEEESC_SB_lNS1_9__extrema9arg_max_fIilNS9_4lessIiEEEEEEJSC_SC_iSH_EEEvDpT0__param_0];
	shl.b64 	%rd329, %rd452, 4;
	add.s64 	%rd331, %rd393, %rd258;
	add.s64 	%rd310, %rd331, %rd329;
	// begin inline asm
	ld.global.nc.u64 %rd309, [%rd310];
	// end inline asm
	add.s64 	%rd312, %rd310, 8;
	// begin inline asm
	ld.global.nc.u64 %rd456, [%rd312];
	// end inline asm
	cvt.u32.u64 	%r634, %rd309;
	add.s64 	%rd314, %rd310, 4096;
	// begin inline asm
	ld.global.nc.u64 %rd313, [%rd314];
	// end inline asm
	add.s64 	%rd316, %rd310, 4104;
	// begin inline asm
	ld.global.nc.u64 %rd457, [%rd316];
	// end inline asm
	cvt.u32.u64 	%r635, %rd313;
	add.s64 	%rd318, %rd310, 8192;
	// begin inline asm
	ld.global.nc.u64 %rd317, [%rd318];
	// end inline asm
	add.s64 	%rd320, %rd310, 8200;
	// begin inline asm
	ld.global.nc.u64 %rd458, [%rd320];
	// end inline asm
	cvt.u32.u64 	%r636, %rd317;
	add.s64 	%rd322, %rd310, 12288;
	// begin inline asm
	ld.global.nc.u64 %rd321, [%rd322];
	// end inline asm
	add.s64 	%rd324, %rd310, 12296;
	// begin inline asm
	ld.global.nc.u64 %rd459, [%rd324];
	// end inline asm
	cvt.u32.u64 	%r637, %rd321;
	add.s64 	%rd326, %rd310, 16384;
	// begin inline asm
	ld.global.nc.u64 %rd325, [%rd326];
	// end inline asm
	add.s64 	%rd328, %rd310, 16392;
	// begin inline asm
	ld.global.nc.u64 %rd460, [%rd328];
	// end inline asm
	cvt.u32.u64 	%r638, %rd325;
	setp.lt.s32 	%p63, %r652, %r634;
	@%p63 bra 	$L__BB11_156;
	setp.lt.s32 	%p64, %r634, %r652;
	setp.lt.s64 	%p65, %rd473, %rd456;
	or.pred  	%p66, %p64, %p65;
	selp.b32 	%r634, %r652, %r634, %p66;
	selp.b64 	%rd456, %rd473, %rd456, %p66;
$L__BB11_156:
	setp.lt.s32 	%p67, %r634, %r635;
	@%p67 bra 	$L__BB11_158;
	setp.lt.s32 	%p68, %r635, %r634;
	setp.lt.s64 	%p69, %rd456, %rd457;
	or.pred  	%p70, %p68, %p69;
	selp.b32 	%r635, %r634, %r635, %p70;
	selp.b64 	%rd457, %rd456, %rd457, %p70;
$L__BB11_158:
	setp.lt.s32 	%p71, %r635, %r636;
	@%p71 bra 	$L__BB11_160;
	setp.lt.s32 	%p72, %r636, %r635;
	setp.lt.s64 	%p73, %rd457, %rd458;
	or.pred  	%p74, %p72, %p73;
	selp.b32 	%r636, %r635, %r636, %p74;
	selp.b64 	%rd458, %rd457, %rd458, %p74;
$L__BB11_160:
	setp.lt.s32 	%p75, %r636, %r637;
	@%p75 bra 	$L__BB11_162;
	setp.lt.s32 	%p76, %r637, %r636;
	setp.lt.s64 	%p77, %rd458, %rd459;
	or.pred  	%p78, %p76, %p77;
	selp.b32 	%r637, %r636, %r637, %p78;
	selp.b64 	%rd459, %rd458, %rd459, %p78;
$L__BB11_162:
	setp.lt.s32 	%p79, %r637, %r638;
	@%p79 bra 	$L__BB11_164;
	setp.lt.s32 	%p80, %r638, %r637;
	setp.lt.s64 	%p81, %rd459, %rd460;
	or.pred  	%p82, %p80, %p81;
	selp.b32 	%r638, %r637, %r638, %p82;
	selp.b64 	%rd460, %rd459, %rd460, %p82;
$L__BB11_164:
	add.s64 	%rd452, %rd452, 1280;
	mov.u64 	%rd473, %rd460;
	mov.u32 	%r652, %r638;
$L__BB11_165:
	cvt.s64.s32 	%rd332, %r239;
	setp.ge.s64 	%p83, %rd452, %rd332;
	@%p83 bra 	$L__BB11_188;
	cvt.u32.u64 	%r171, %rd452;
	sub.s32 	%r172, %r239, %r171;
	setp.ge.s32 	%p84, %r108, %r172;
	@%p84 bra 	$L__BB11_188;
	not.b32 	%r242, %r108;
	add.s32 	%r243, %r239, %r242;
	sub.s32 	%r173, %r243, %r171;
	and.b32  	%r244, %r173, 768;
	setp.eq.s32 	%p85, %r244, 768;
	mov.u32 	%r644, %r108;
	@%p85 bra 	$L__BB11_173;
	ld.param.u64 	%rd394, [_ZN6thrust24THRUST_300001_SM_1000_NS8cuda_cub4core6detail13_kernel_agentINS1_8__reduce11ReduceAgentIPN4cuda3std3__45tupleIJilEEESC_SB_lNS1_9__extrema9arg_max_fIilNS9_4lessIiEEEEEEJSC_SC_iSH_EEEvDpT0__param_0];
	cvt.u64.u32 	%rd334, %r108;
	add.s64 	%rd335, %rd452, %rd334;
	shl.b64 	%rd336, %rd335, 4;
	add.s64 	%rd463, %rd394, %rd336;
	shr.u32 	%r245, %r173, 8;
	add.s32 	%r246, %r245, 1;
	and.b32  	%r247, %r246, 3;
	neg.s32 	%r640, %r247;
	mov.u32 	%r644, %r108;
$L__BB11_169:
	.pragma "nounroll";
	mov.u64 	%rd176, %rd473;
	mov.u32 	%r177, %r652;
	// begin inline asm
	ld.global.nc.u64 %rd337, [%rd463];
	// end inline asm
	add.s64 	%rd340, %rd463, 8;
	// begin inline asm
	ld.global.nc.u64 %rd339, [%rd340];
	// end inline asm
	cvt.u32.u64 	%r178, %rd337;
	setp.lt.s32 	%p86, %r177, %r178;
	mov.u32 	%r652, %r178;
	mov.u64 	%rd473, %rd339;
	@%p86 bra 	$L__BB11_172;
	setp.lt.s32 	%p87, %r178, %r177;
	mov.u32 	%r652, %r177;
	mov.u64 	%rd473, %rd176;
	@%p87 bra 	$L__BB11_172;
	setp.lt.s64 	%p88, %rd176, %rd339;
	selp.b32 	%r652, %r177, %r178, %p88;
	min.s64 	%rd473, %rd176, %rd339;
$L__BB11_172:
	add.s32 	%r644, %r644, 256;
	add.s64 	%rd463, %rd463, 4096;
	add.s32 	%r640, %r640, 1;
	setp.ne.s32 	%p89, %r640, 0;
	@%p89 bra 	$L__BB11_169;
$L__BB11_173:
	setp.lt.u32 	%p90, %r173, 768;
	@%p90 bra 	$L__BB11_188;
	ld.param.u64 	%rd395, [_ZN6thrust24THRUST_300001_SM_1000_NS8cuda_cub4core6detail13_kernel_agentINS1_8__reduce11ReduceAgentIPN4cuda3std3__45tupleIJilEEESC_SB_lNS1_9__extrema9arg_max_fIilNS9_4lessIiEEEEEEJSC_SC_iSH_EEEvDpT0__param_0];
	cvt.u64.u32 	%rd341, %r644;
	add.s64 	%rd342, %rd452, %rd341;
	shl.b64 	%rd343, %rd342, 4;
	add.s64 	%rd344, %rd343, %rd395;
	add.s64 	%rd468, %rd344, 12296;
$L__BB11_175:
	add.s64 	%rd346, %rd468, -12296;
	// begin inline asm
	ld.global.nc.u64 %rd345, [%rd346];
	// end inline asm
	add.s64 	%rd348, %rd468, -12288;
	// begin inline asm
	ld.global.nc.u64 %rd347, [%rd348];
	// end inline asm
	cvt.u32.u64 	%r188, %rd345;
	setp.lt.s32 	%p91, %r652, %r188;
	mov.u32 	%r649, %r188;
	mov.u64 	%rd470, %rd347;
	@%p91 bra 	$L__BB11_178;
	setp.lt.s32 	%p92, %r188, %r652;
	mov.u32 	%r649, %r652;
	mov.u64 	%rd470, %rd473;
	@%p92 bra 	$L__BB11_178;
	setp.lt.s64 	%p93, %rd473, %rd347;
	selp.b32 	%r649, %r652, %r188, %p93;
	min.s64 	%rd470, %rd473, %rd347;
$L__BB11_178:
	add.s64 	%rd350, %rd468, -8200;
	// begin inline asm
	ld.global.nc.u64 %rd349, [%rd350];
	// end inline asm
	add.s64 	%rd352, %rd468, -8192;
	// begin inline asm
	ld.global.nc.u64 %rd351, [%rd352];
	// end inline asm
	cvt.u32.u64 	%r191, %rd349;
	setp.lt.s32 	%p94, %r649, %r191;
	mov.u32 	%r650, %r191;
	mov.u64 	%rd471, %rd351;
	@%p94 bra 	$L__BB11_181;
	setp.lt.s32 	%p95, %r191, %r649;
	mov.u32 	%r650, %r649;
	mov.u64 	%rd471, %rd470;
	@%p95 bra 	$L__BB11_181;
	setp.lt.s64 	%p96, %rd470, %rd351;
	selp.b32 	%r650, %r649, %r191, %p96;
	min.s64 	%rd471, %rd470, %rd351;
$L__BB11_181:
	add.s64 	%rd354, %rd468, -4104;
	// begin inline asm
	ld.global.nc.u64 %rd353, [%rd354];
	// end inline asm
	add.s64 	%rd356, %rd468, -4096;
	// begin inline asm
	ld.global.nc.u64 %rd355, [%rd356];
	// end inline asm
	cvt.u32.u64 	%r194, %rd353;
	setp.lt.s32 	%p97, %r650, %r194;
	mov.u32 	%r651, %r194;
	mov.u64 	%rd472, %rd355;
	@%p97 bra 	$L__BB11_184;
	setp.lt.s32 	%p98, %r194, %r650;
	mov.u32 	%r651, %r650;
	mov.u64 	%rd472, %rd471;
	@%p98 bra 	$L__BB11_184;
	setp.lt.s64 	%p99, %rd471, %rd355;
	selp.b32 	%r651, %r650, %r194, %p99;
	min.s64 	%rd472, %rd471, %rd355;
$L__BB11_184:
	add.s64 	%rd358, %rd468, -8;
	// begin inline asm
	ld.global.nc.u64 %rd357, [%rd358];
	// end inline asm
	// begin inline asm
	ld.global.nc.u64 %rd359, [%rd468];
	// end inline asm
	cvt.u32.u64 	%r197, %rd357;
	setp.lt.s32 	%p100, %r651, %r197;
	mov.u32 	%r652, %r197;
	mov.u64 	%rd473, %rd359;
	@%p100 bra 	$L__BB11_187;
	setp.lt.s32 	%p101, %r197, %r651;
	mov.u32 	%r652, %r651;
	mov.u64 	%rd473, %rd472;
	@%p101 bra 	$L__BB11_187;
	setp.lt.s64 	%p102, %rd472, %rd359;
	selp.b32 	%r652, %r651, %r197, %p102;
	min.s64 	%rd473, %rd472, %rd359;
$L__BB11_187:
	add.s32 	%r644, %r644, 1024;
	add.s64 	%rd468, %rd468, 16384;
	setp.lt.s32 	%p103, %r644, %r172;
	@%p103 bra 	$L__BB11_175;
$L__BB11_188:
	// begin inline asm
	mov.u32 %r248, %laneid;
	// end inline asm
	mov.b32 	%r266, 1;
	mov.b32 	%r267, 31;
	mov.b32 	%r268, -1;
	// begin inline asm
	shfl.sync.down.b32 %r249, %r652, %r266, %r267, %r268;
	// end inline asm
	// begin inline asm
	shfl.sync.down.b32 %r254, %r255, %r266, %r267, %r268;
	// end inline asm
	mov.b64 	{%r260, %r265}, %rd473;
	// begin inline asm
	shfl.sync.down.b32 %r259, %r260, %r266, %r267, %r268;
	// end inline asm
	// begin inline asm
	shfl.sync.down.b32 %r264, %r265, %r266, %r267, %r268;
	// end inline asm
	mov.b64 	%rd200, {%r259, %r264};
	setp.gt.s32 	%p104, %r248, 30;
	mov.u32 	%r654, %r652;
	mov.u64 	%rd475, %rd473;
	@%p104 bra 	$L__BB11_192;
	setp.lt.s32 	%p105, %r652, %r249;
	mov.u32 	%r654, %r249;
	mov.u64 	%rd475, %rd200;
	@%p105 bra 	$L__BB11_192;
	setp.lt.s32 	%p106, %r249, %r652;
	mov.u32 	%r654, %r652;
	mov.u64 	%rd475, %rd473;
	@%p106 bra 	$L__BB11_192;
	setp.lt.s64 	%p107, %rd473, %rd200;
	selp.b32 	%r654, %r652, %r249, %p107;
	min.s64 	%rd475, %rd473, %rd200;
$L__BB11_192:
	mov.b32 	%r286, 2;
	mov.b32 	%r287, 31;
	mov.b32 	%r288, -1;
	// begin inline asm
	shfl.sync.down.b32 %r269, %r654, %r286, %r287, %r288;
	// end inline asm
	// begin inline asm
	shfl.sync.down.b32 %r274, %r275, %r286, %r287, %r288;
	// end inline asm
	mov.b64 	{%r280, %r285}, %rd475;
	// begin inline asm
	shfl.sync.down.b32 %r279, %r280, %r286, %r287, %r288;
	// end inline asm
	// begin inline asm
	shfl.sync.down.b32 %r284, %r285, %r286, %r287, %r288;
	// end inline asm
	mov.b64 	%rd203, {%r279, %r284};
	setp.gt.s32 	%p108, %r248, 29;
	mov.u32 	%r655, %r654;
	mov.u64 	%rd476, %rd475;
	@%p108 bra 	$L__BB11_196;
	setp.lt.s32 	%p109, %r654, %r269;
	mov.u32 	%r655, %r269;
	mov.u64 	%rd476, %rd203;
	@%p109 bra 	$L__BB11_196;
	setp.lt.s32 	%p110, %r269, %r654;
	mov.u32 	%r655, %r654;
	mov.u64 	%rd476, %rd475;
	@%p110 bra 	$L__BB11_196;
	setp.lt.s64 	%p111, %rd475, %rd203;
	selp.b32 	%r655, %r654, %r269, %p111;
	min.s64 	%rd476, %rd475, %rd203;
$L__BB11_196:
	mov.b32 	%r306, 4;
	mov.b32 	%r307, 31;
	mov.b32 	%r308, -1;
	// begin inline asm
	shfl.sync.down.b32 %r289, %r655, %r306, %r307, %r308;
	// end inline asm
	// begin inline asm
	shfl.sync.down.b32 %r294, %r295, %r306, %r307, %r308;
	// end inline asm
	mov.b64 	{%r300, %r305}, %rd476;
	// begin inline asm
	shfl.sync.down.b32 %r299, %r300, %r306, %r307, %r308;
	// end inline asm
	// begin inline asm
	shfl.sync.down.b32 %r304, %r305, %r306, %r307, %r308;
	// end inline asm
	mov.b64 	%rd206, {%r299, %r304};
	setp.gt.s32 	%p112, %r248, 27;
	mov.u32 	%r656, %r655;
	mov.u64 	%rd477, %rd476;
	@%p112 bra 	$L__BB11_200;
	setp.lt.s32 	%p113, %r655, %r289;
	mov.u32 	%r656, %r289;
	mov.u64 	%rd477, %rd206;
	@%p113 bra 	$L__BB11_200;
	setp.lt.s32 	%p114, %r289, %r655;
	mov.u32 	%r656, %r655;
	mov.u64 	%rd477, %rd476;
	@%p114 bra 	$L__BB11_200;
	setp.lt.s64 	%p115, %rd476, %rd206;
	selp.b32 	%r656, %r655, %r289, %p115;
	min.s64 	%rd477, %rd476, %rd206;
$L__BB11_200:
	mov.b32 	%r326, 8;
	mov.b32 	%r327, 31;
	mov.b32 	%r328, -1;
	// begin inline asm
	shfl.sync.down.b32 %r309, %r656, %r326, %r327, %r328;
	// end inline asm
	// begin inline asm
	shfl.sync.down.b32 %r314, %r315, %r326, %r327, %r328;
	// end inline asm
	mov.b64 	{%r320, %r325}, %rd477;
	// begin inline asm
	shfl.sync.down.b32 %r319, %r320, %r326, %r327, %r328;
	// end inline asm
	// begin inline asm
	shfl.sync.down.b32 %r324, %r325, %r326, %r327, %r328;
	// end inline asm
	mov.b64 	%rd209, {%r319, %r324};
	setp.gt.s32 	%p116, %r248, 23;
	mov.u32 	%r657, %r656;
	mov.u64 	%rd478, %rd477;
	@%p116 bra 	$L__BB11_204;
	setp.lt.s32 	%p117, %r656, %r309;
	mov.u32 	%r657, %r309;
	mov.u64 	%rd478, %rd209;
	@%p117 bra 	$L__BB11_204;
	setp.lt.s32 	%p118, %r309, %r656;
	mov.u32 	%r657, %r656;
	mov.u64 	%rd478, %rd477;
	@%p118 bra 	$L__BB11_204;
	setp.lt.s64 	%p119, %rd477, %rd209;
	selp.b32 	%r657, %r656, %r309, %p119;
	min.s64 	%rd478, %rd477, %rd209;
$L__BB11_204:
	mov.b32 	%r346, 16;
	mov.b32 	%r347, 31;
	mov.b32 	%r348, -1;
	// begin inline asm
	shfl.sync.down.b32 %r329, %r657, %r346, %r347, %r348;
	// end inline asm
	// begin inline asm
	shfl.sync.down.b32 %r334, %r335, %r346, %r347, %r348;
	// end inline asm
	mov.b64 	{%r340, %r345}, %rd478;
	// begin inline asm
	shfl.sync.down.b32 %r339, %r340, %r346, %r347, %r348;
	// end inline asm
	// begin inline asm
	shfl.sync.down.b32 %r344, %r345, %r346, %r347, %r348;
	// end inline asm
	mov.b64 	%rd212, {%r339, %r344};
	setp.gt.s32 	%p120, %r248, 15;
	mov.u32 	%r665, %r657;
	mov.u64 	%rd486, %rd478;
	@%p120 bra 	$L__BB11_208;
	setp.lt.s32 	%p121, %r657, %r329;
	mov.u32 	%r665, %r329;
	mov.u64 	%rd486, %rd212;
	@%p121 bra 	$L__BB11_208;
	setp.lt.s32 	%p122, %r329, %r657;
	mov.u32 	%r665, %r657;
	mov.u64 	%rd486, %rd478;
	@%p122 bra 	$L__BB11_208;
	setp.lt.s64 	%p123, %rd478, %rd212;
	selp.b32 	%r665, %r657, %r329, %p123;
	min.s64 	%rd486, %rd478, %rd212;
$L__BB11_208:
	setp.ne.s32 	%p124, %r248, 0;
	@%p124 bra 	$L__BB11_210;
	shr.u32 	%r349, %r108, 1;
	and.b32  	%r350, %r349, 496;
	mov.u32 	%r351, _ZN6thrust24THRUST_300001_SM_1000_NS8cuda_cub4core6detail5shmemE;
	add.s32 	%r352, %r351, %r350;
	st.shared.u32 	[%r352+8], %r665;
	st.shared.u64 	[%r352+16], %rd486;
$L__BB11_210:
	bar.sync 	0;
	setp.ne.s32 	%p125, %r108, 0;
	@%p125 bra 	$L__BB11_232;
	ld.shared.u32 	%r218, [_ZN6thrust24THRUST_300001_SM_1000_NS8cuda_cub4core6detail5shmemE+24];
	ld.shared.u64 	%rd215, [_ZN6thrust24THRUST_300001_SM_1000_NS8cuda_cub4core6detail5shmemE+32];
	setp.lt.s32 	%p126, %r665, %r218;
	mov.u32 	%r659, %r218;
	mov.u64 	%rd480, %rd215;
	@%p126 bra 	$L__BB11_214;
	setp.lt.s32 	%p127, %r218, %r665;
	mov.u32 	%r659, %r665;
	mov.u64 	%rd480, %rd486;
	@%p127 bra 	$L__BB11_214;
	setp.lt.s64 	%p128, %rd486, %rd215;
	selp.b32 	%r659, %r665, %r218, %p128;
	min.s64 	%rd480, %rd486, %rd215;
$L__BB11_214:
	ld.shared.u32 	%r221, [_ZN6thrust24THRUST_300001_SM_1000_NS8cuda_cub4core6detail5shmemE+40];
	ld.shared.u64 	%rd218, [_ZN6thrust24THRUST_300001_SM_1000_NS8cuda_cub4core6detail5shmemE+48];
	setp.lt.s32 	%p129, %r659, %r221;
	mov.u32 	%r660, %r221;
	mov.u64 	%rd481, %rd218;
	@%p129 bra 	$L__BB11_217;
	setp.lt.s32 	%p130, %r221, %r659;
	mov.u32 	%r660, %r659;
	mov.u64 	%rd481, %rd480;
	@%p130 bra 	$L__BB11_217;
	setp.lt.s64 	%p131, %rd480, %rd218;
	selp.b32 	%r660, %r659, %r221, %p131;
	min.s64 	%rd481, %rd480, %rd218;
$L__BB11_217:
	ld.shared.u32 	%r224, [_ZN6thrust24THRUST_300001_SM_1000_NS8cuda_cub4core6detail5shmemE+56];
	ld.shared.u64 	%rd221, [_ZN6thrust24THRUST_300001_SM_1000_NS8cuda_cub4core6detail5shmemE+64];
	setp.lt.s32 	%p132, %r660, %r224;
	mov.u32 	%r661, %r224;
	mov.u64 	%rd482, %rd221;
	@%p132 bra 	$L__BB11_220;
	setp.lt.s32 	%p133, %r224, %r660;
	mov.u32 	%r661, %r660;
	mov.u64 	%rd482, %rd481;
	@%p133 bra 	$L__BB11_220;
	setp.lt.s64 	%p134, %rd481, %rd221;
	selp.b32 	%r661, %r660, %r224, %p134;
	min.s64 	%rd482, %rd481, %rd221;
$L__BB11_220:
	ld.shared.u32 	%r227, [_ZN6thrust24THRUST_300001_SM_1000_NS8cuda_cub4core6detail5shmemE+72];
	ld.shared.u64 	%rd224, [_ZN6thrust24THRUST_300001_SM_1000_NS8cuda_cub4core6detail5shmemE+80];
	setp.lt.s32 	%p135, %r661, %r227;
	mov.u32 	%r662, %r227;
	mov.u64 	%rd483, %rd224;
	@%p135 bra 	$L__BB11_223;
	setp.lt.s32 	%p136, %r227, %r661;
	mov.u32 	%r662, %r661;
	mov.u64 	%rd483, %rd482;
	@%p136 bra 	$L__BB11_223;
	setp.lt.s64 	%p137, %rd482, %rd224;
	selp.b32 	%r662, %r661, %r227, %p137;
	min.s64 	%rd483, %rd482, %rd224;
$L__BB11_223:
	ld.shared.u32 	%r230, [_ZN6thrust24THRUST_300001_SM_1000_NS8cuda_cub4core6detail5shmemE+88];
	ld.shared.u64 	%rd227, [_ZN6thrust24THRUST_300001_SM_1000_NS8cuda_cub4core6detail5shmemE+96];
	setp.lt.s32 	%p138, %r662, %r230;
	mov.u32 	%r663, %r230;
	mov.u64 	%rd484, %rd227;
	@%p138 bra 	$L__BB11_226;
	setp.lt.s32 	%p139, %r230, %r662;
	mov.u32 	%r663, %r662;
	mov.u64 	%rd484, %rd483;
	@%p139 bra 	$L__BB11_226;
	setp.lt.s64 	%p140, %rd483, %rd227;
	selp.b32 	%r663, %r662, %r230, %p140;
	min.s64 	%rd484, %rd483, %rd227;
$L__BB11_226:
	ld.shared.u32 	%r233, [_ZN6thrust24THRUST_300001_SM_1000_NS8cuda_cub4core6detail5shmemE+104];
	ld.shared.u64 	%rd230, [_ZN6thrust24THRUST_300001_SM_1000_NS8cuda_cub4core6detail5shmemE+112];
	setp.lt.s32 	%p141, %r663, %r233;
	mov.u32 	%r664, %r233;
	mov.u64 	%rd485, %rd230;
	@%p141 bra 	$L__BB11_229;
	setp.lt.s32 	%p142, %r233, %r663;
	mov.u32 	%r664, %r663;
	mov.u64 	%rd485, %rd484;
	@%p142 bra 	$L__BB11_229;
	setp.lt.s64 	%p143, %rd484, %rd230;
	selp.b32 	%r664, %r663, %r233, %p143;
	min.s64 	%rd485, %rd484, %rd230;
$L__BB11_229:
	ld.shared.u32 	%r236, [_ZN6thrust24THRUST_300001_SM_1000_NS8cuda_cub4core6detail5shmemE+120];
	ld.shared.u64 	%rd233, [_ZN6thrust24THRUST_300001_SM_1000_NS8cuda_cub4core6detail5shmemE+128];
	setp.lt.s32 	%p144, %r664, %r236;
	mov.u32 	%r665, %r236;
	mov.u64 	%rd486, %rd233;
	@%p144 bra 	$L__BB11_232;
	setp.lt.s32 	%p145, %r236, %r664;
	mov.u32 	%r665, %r664;
	mov.u64 	%rd486, %rd485;
	@%p145 bra 	$L__BB11_232;
	setp.lt.s64 	%p146, %rd485, %rd233;
	selp.b32 	%r665, %r664, %r236, %p146;
	min.s64 	%rd486, %rd485, %rd233;
$L__BB11_232:
	mov.u32 	%r578, %tid.x;
	setp.ne.s32 	%p263, %r578, 0;
	@%p263 bra 	$L__BB11_234;
	ld.param.u64 	%rd399, [_ZN6thrust24THRUST_300001_SM_1000_NS8cuda_cub4core6detail13_kernel_agentINS1_8__reduce11ReduceAgentIPN4cuda3std3__45tupleIJilEEESC_SB_lNS1_9__extrema9arg_max_fIilNS9_4lessIiEEEEEEJSC_SC_iSH_EEEvDpT0__param_1];
	cvta.to.global.u64 	%rd390, %rd399;
	st.global.u32 	[%rd390], %r665;
	st.global.u64 	[%rd390+8], %rd486;
$L__BB11_234:
	ret;

}
	// .globl	_ZN3cub18CUB_300001_SM_10006detail11EmptyKernelIvEEvv
.visible .entry _ZN3cub18CUB_300001_SM_10006detail11EmptyKernelIvEEvv()
{


	ret;

}
	// .globl	_ZN3cub18CUB_300001_SM_10006detail6reduce28DeviceReduceSingleTileKernelINS2_10policy_hubIijN4cuda3std3__44plusIiEEE10Policy1000EN6thrust24THRUST_300001_SM_1000_NS10device_ptrIiEEPijS9_iiNS7_10__identityEEEvT0_T1_T2_T3_T4_T6_
.visible .entry _ZN3cub18CUB_300001_SM_10006detail6reduce28DeviceReduceSingleTileKernelINS2_10policy_hubIijN4cuda3std3__44plusIiEEE10Policy1000EN6thrust24THRUST_300001_SM_1000_NS10device_ptrIiEEPijS9_iiNS7_10__identityEEEvT0_T1_T2_T3_T4_T6_(
	.param .align 8 .b8 _ZN3cub18CUB_300001_SM_10006detail6reduce28DeviceReduceSingleTileKernelINS2_10policy_hubIijN4cuda3std3__44plusIiEEE10Policy1000EN6thrust24THRUST_300001_SM_1000_NS10device_ptrIiEEPijS9_iiNS7_10__identityEEEvT0_T1_T2_T3_T4_T6__param_0[8],
	.param .u64 .ptr .align 1 _ZN3cub18CUB_300001_SM_10006detail6reduce28DeviceReduceSingleTileKernelINS2_10policy_hubIijN4cuda3std3__44plusIiEEE10Policy1000EN6thrust24THRUST_300001_SM_1000_NS10device_ptrIiEEPijS9_iiNS7_10__identityEEEvT0_T1_T2_T3_T4_T6__param_1,
	.param .u32 _ZN3cub18CUB_300001_SM_10006detail6reduce28DeviceReduceSingleTileKernelINS2_10policy_hubIijN4cuda3std3__44plusIiEEE10Policy1000EN6thrust24THRUST_300001_SM_1000_NS10device_ptrIiEEPijS9_iiNS7_10__identityEEEvT0_T1_T2_T3_T4_T6__param_2,
	.param .align 1 .b8 _ZN3cub18CUB_300001_SM_10006detail6reduce28DeviceReduceSingleTileKernelINS2_10policy_hubIijN4cuda3std3__44plusIiEEE10Policy1000EN6thrust24THRUST_300001_SM_1000_NS10device_ptrIiEEPijS9_iiNS7_10__identityEEEvT0_T1_T2_T3_T4_T6__param_3[1],
	.param .u32 _ZN3cub18CUB_300001_SM_10006detail6reduce28DeviceReduceSingleTileKernelINS2_10policy_hubIijN4cuda3std3__44plusIiEEE10Policy1000EN6thrust24THRUST_300001_SM_1000_NS10device_ptrIiEEPijS9_iiNS7_10__identityEEEvT0_T1_T2_T3_T4_T6__param_4,
	.param .align 1 .b8 _ZN3cub18CUB_300001_SM_10006detail6reduce28DeviceReduceSingleTileKernelINS2_10policy_hubIijN4cuda3std3__44plusIiEEE10Policy1000EN6thrust24THRUST_300001_SM_1000_NS10device_ptrIiEEPijS9_iiNS7_10__identityEEEvT0_T1_T2_T3_T4_T6__param_5[1]
)
.maxntid 256
.minnctapersm 1
{
	.reg .pred 	%p<59>;
	.reg .b32 	%r<511>;
	.reg .b64 	%rd<84>;
	// demoted variable
	.shared .align 4 .b8 _ZZN3cub18CUB_300001_SM_10006detail6reduce28DeviceReduceSingleTileKernelINS2_10policy_hubIijN4cuda3std3__44plusIiEEE10Policy1000EN6thrust24THRUST_300001_SM_1000_NS10device_ptrIiEEPijS9_iiNS7_10__identityEEEvT0_T1_T2_T3_T4_T6_E12temp_storage[44];
	ld.param.u64 	%rd9, [_ZN3cub18CUB_300001_SM_10006detail6reduce28DeviceReduceSingleTileKernelINS2_10policy_hubIijN4cuda3std3__44plusIiEEE10Policy1000EN6thrust24THRUST_300001_SM_1000_NS10device_ptrIiEEPijS9_iiNS7_10__identityEEEvT0_T1_T2_T3_T4_T6__param_0];
	ld.param.u64 	%rd10, [_ZN3cub18CUB_300001_SM_10006detail6reduce28DeviceReduceSingleTileKernelINS2_10policy_hubIijN4cuda3std3__44plusIiEEE10Policy1000EN6thrust24THRUST_300001_SM_1000_NS10device_ptrIiEEPijS9_iiNS7_10__identityEEEvT0_T1_T2_T3_T4_T6__param_1];
	ld.param.u32 	%r90, [_ZN3cub18CUB_300001_SM_10006detail6reduce28DeviceReduceSingleTileKernelINS2_10policy_hubIijN4cuda3std3__44plusIiEEE10Policy1000EN6thrust24THRUST_300001_SM_1000_NS10device_ptrIiEEPijS9_iiNS7_10__identityEEEvT0_T1_T2_T3_T4_T6__param_2];
	ld.param.u32 	%r91, [_ZN3cub18CUB_300001_SM_10006detail6reduce28DeviceReduceSingleTileKernelINS2_10policy_hubIijN4cuda3std3__44plusIiEEE10Policy1000EN6thrust24THRUST_300001_SM_1000_NS10device_ptrIiEEPijS9_iiNS7_10__identityEEEvT0_T1_T2_T3_T4_T6__param_4];
	cvta.to.global.u64 	%rd1, %rd10;
	setp.ne.s32 	%p1, %r90, 0;
	@%p1 bra 	$L__BB13_3;
	mov.u32 	%r471, %tid.x;
	setp.ne.s32 	%p58, %r471, 0;
	@%p58 bra 	$L__BB13_52;
	st.global.u32 	[%rd1], %r91;
	bra.uni 	$L__BB13_52;
$L__BB13_3:
	cvta.to.global.u64 	%rd2, %rd9;
	setp.gt.u32 	%p2, %r90, 4095;
	@%p2 bra 	$L__BB13_28;
	mov.u32 	%r1, %tid.x;
	setp.ge.u32 	%p24, %r1, %r90;
	mov.b32 	%r488, 0;
	mov.u32 	%r478, %r1;
	@%p24 bra 	$L__BB13_6;
	mul.wide.u32 	%rd73, %r1, 4;
	add.s64 	%rd74, %rd2, %rd73;
	ld.global.u32 	%r488, [%rd74];
	add.s32 	%r478, %r1, 256;
$L__BB13_6:
	setp.ge.u32 	%p25, %r478, %r90;
	@%p25 bra 	$L__BB13_19;
	not.b32 	%r298, %r478;
	add.s32 	%r299, %r90, %r298;
	shr.u32 	%r300, %r299, 8;
	add.s32 	%r6, %r300, 1;
	and.b32  	%r7, %r6, 15;
	setp.lt.u32 	%p26, %r299, 3840;
	@%p26 bra 	$L__BB13_10;
	and.b32  	%r301, %r6, 33554416;
	neg.s32 	%r474, %r301;
	mul.wide.u32 	%rd75, %r478, 4;
	add.s64 	%rd76, %rd75, %rd2;
	add.s64 	%rd82, %rd76, 8192;
$L__BB13_9:
	.pragma "nounroll";
	ld.global.u32 	%r302, [%rd82+-8192];
	add.s32 	%r303, %r302, %r488;
	ld.global.u32 	%r304, [%rd82+-7168];
	add.s32 	%r305, %r304, %r303;
	ld.global.u32 	%r306, [%rd82+-6144];
	add.s32 	%r307, %r306, %r305;
	ld.global.u32 	%r308, [%rd82+-5120];
	add.s32 	%r309, %r308, %r307;
	ld.global.u32 	%r310, [%rd82+-4096];
	add.s32 	%r311, %r310, %r309;
	ld.global.u32 	%r312, [%rd82+-3072];
	add.s32 	%r313, %r312, %r311;
	ld.global.u32 	%r314, [%rd82+-2048];
	add.s32 	%r315, %r314, %r313;
	ld.global.u32 	%r316, [%rd82+-1024];
	add.s32 	%r317, %r316, %r315;
	ld.global.u32 	%r318, [%rd82];
	add.s32 	%r319, %r318, %r317;
	ld.global.u32 	%r320, [%rd82+1024];
	add.s32 	%r321, %r320, %r319;
	ld.global.u32 	%r322, [%rd82+2048];
	add.s32 	%r323, %r322, %r321;
	ld.global.u32 	%r324, [%rd82+3072];
	add.s32 	%r325, %r324, %r323;
	ld.global.u32 	%r326, [%rd82+4096];
	add.s32 	%r327, %r326, %r325;
	ld.global.u32 	%r328, [%rd82+5120];
	add.s32 	%r329, %r328, %r327;
	ld.global.u32 	%r330, [%rd82+6144];
	add.s32 	%r331, %r330, %r329;
	ld.global.u32 	%r332, [%rd82+7168];
	add.s32 	%r488, %r332, %r331;
	add.s32 	%r478, %r478, 4096;
	add.s32 	%r474, %r474, 16;
	add.s64 	%rd82, %rd82, 16384;
	setp.ne.s32 	%p27, %r474, 0;
	@%p27 bra 	$L__BB13_9;
$L__BB13_10:
	setp.eq.s32 	%p28, %r7, 0;
	@%p28 bra 	$L__BB13_19;
	and.b32  	%r18, %r6, 7;
	setp.lt.u32 	%p29, %r7, 8;
	@%p29 bra 	$L__BB13_13;
	mul.wide.u32 	%rd77, %r478, 4;
	add.s64 	%rd78, %rd2, %rd77;
	ld.global.u32 	%r334, [%rd78];
	add.s32 	%r335, %r334, %r488;
	ld.global.u32 	%r336, [%rd78+1024];
	add.s32 	%r337, %r336, %r335;
	ld.global.u32 	%r338, [%rd78+2048];
	add.s32 	%r339, %r338, %r337;
	ld.global.u32 	%r340, [%rd78+3072];
	add.s32 	%r341, %r340, %r339;
	ld.global.u32 	%r342, [%rd78+4096];
	add.s32 	%r343, %r342, %r341;
	ld.global.u32 	%r344, [%rd78+5120];
	add.s32 	%r345, %r344, %r343;
	ld.global.u32 	%r346, [%rd78+6144];
	add.s32 	%r347, %r346, %r345;
	ld.global.u32 	%r348, [%rd78+7168];
	add.s32 	%r488, %r348, %r347;
	add.s32 	%r478, %r478, 2048;
$L__BB13_13:
	setp.eq.s32 	%p30, %r18, 0;
	@%p30 bra 	$L__BB13_19;
	and.b32  	%r24, %r6, 3;
	setp.lt.u32 	%p31, %r18, 4;
	@%p31 bra 	$L__BB13_16;
	mul.wide.u32 	%rd79, %r478, 4;
	add.s64 	%rd80, %rd2, %rd79;
	ld.global.u32 	%r350, [%rd80];
	add.s32 	%r351, %r350, %r488;
	ld.global.u32 	%r352, [%rd80+1024];
	add.s32 	%r353, %r352, %r351;
	ld.global.u32 	%r354, [%rd80+2048];
	add.s32 	%r355, %r354, %r353;
	ld.global.u32 	%r356, [%rd80+3072];
	add.s32 	%r488, %r356, %r355;
	add.s32 	%r478, %r478, 1024;
$L__BB13_16:
	setp.eq.s32 	%p32, %r24, 0;
	@%p32 bra 	$L__BB13_19;
	mul.wide.u32 	%rd81, %r478, 4;
	add.s64 	%rd83, %rd2, %rd81;
	neg.s32 	%r486, %r24;
$L__BB13_18:
	.pragma "nounroll";
	ld.global.u32 	%r357, [%rd83];
	add.s32 	%r488, %r357, %r488;
	add.s64 	%rd83, %rd83, 1024;
	add.s32 	%r486, %r486, 1;
	setp.ne.s32 	%p33, %r486, 0;
	@%p33 bra 	$L__BB13_18;
$L__BB13_19:
	setp.lt.u32 	%p34, %r90, 256;
	@%p34 bra 	$L__BB13_24;
	// begin inline asm
	mov.u32 %r421, %laneid;
	// end inline asm
	mov.b32 	%r424, 1;
	mov.b32 	%r445, 31;
	mov.b32 	%r446, -1;
	// begin inline asm
	shfl.sync.down.b32 %r422, %r488, %r424, %r445, %r446;
	// end inline asm
	setp.gt.s32 	%p50, %r421, 30;
	selp.b32 	%r447, 0, %r422, %p50;
	add.s32 	%r428, %r447, %r488;
	mov.b32 	%r429, 2;
	// begin inline asm
	shfl.sync.down.b32 %r427, %r428, %r429, %r445, %r446;
	// end inline asm
	setp.gt.s32 	%p51, %r421, 29;
	selp.b32 	%r448, 0, %r427, %p51;
	add.s32 	%r433, %r428, %r448;
	mov.b32 	%r434, 4;
	// begin inline asm
	shfl.sync.down.b32 %r432, %r433, %r434, %r445, %r446;
	// end inline asm
	setp.gt.s32 	%p52, %r421, 27;
	selp.b32 	%r449, 0, %r432, %p52;
	add.s32 	%r438, %r433, %r449;
	mov.b32 	%r439, 8;
	// begin inline asm
	shfl.sync.down.b32 %r437, %r438, %r439, %r445, %r446;
	// end inline asm
	setp.gt.s32 	%p53, %r421, 23;
	selp.b32 	%r450, 0, %r437, %p53;
	add.s32 	%r443, %r438, %r450;
	mov.b32 	%r444, 16;
	// begin inline asm
	shfl.sync.down.b32 %r442, %r443, %r444, %r445, %r446;
	// end inline asm
	setp.gt.s32 	%p54, %r421, 15;
	selp.b32 	%r451, 0, %r442, %p54;
	add.s32 	%r510, %r443, %r451;
	setp.ne.s32 	%p55, %r421, 0;
	@%p55 bra 	$L__BB13_22;
	shr.u32 	%r452, %r1, 3;
	and.b32  	%r453, %r452, 124;
	mov.u32 	%r454, _ZZN3cub18CUB_300001_SM_10006detail6reduce28DeviceReduceSingleTileKernelINS2_10policy_hubIijN4cuda3std3__44plusIiEEE10Policy1000EN6thrust24THRUST_300001_SM_1000_NS10device_ptrIiEEPijS9_iiNS7_10__identityEEEvT0_T1_T2_T3_T4_T6_E12temp_storage;
	add.s32 	%r455, %r454, %r453;
	st.shared.u32 	[%r455+8], %r510;
$L__BB13_22:
	bar.sync 	0;
	setp.ne.s32 	%p56, %r1, 0;
	@%p56 bra 	$L__BB13_50;
	ld.shared.u32 	%r456, [_ZZN3cub18CUB_300001_SM_10006detail6reduce28DeviceReduceSingleTileKernelINS2_10policy_hubIijN4cuda3std3__44plusIiEEE10Policy1000EN6thrust24THRUST_300001_SM_1000_NS10device_ptrIiEEPijS9_iiNS7_10__identityEEEvT0_T1_T2_T3_T4_T6_E12temp_storage+12];
	add.s32 	%r457, %r456, %r510;
	ld.shared.u32 	%r458, [_ZZN3cub18CUB_300001_SM_10006detail6reduce28DeviceReduceSingleTileKernelINS2_10policy_hubIijN4cuda3std3__44plusIiEEE10Policy1000EN6thrust24THRUST_300001_SM_1000_NS10device_ptrIiEEPijS9_iiNS7_10__identityEEEvT0_T1_T2_T3_T4_T6_E12temp_storage+16];
	add.s32 	%r459, %r457, %r458;
	ld.shared.u32 	%r460, [_ZZN3cub18CUB_300001_SM_10006detail6reduce28DeviceReduceSingleTileKernelINS2_10policy_hubIijN4cuda3std3__44plusIiEEE10Policy1000EN6thrust24THRUST_300001_SM_1000_NS10device_ptrIiEEPijS9_iiNS7_10__identityEEEvT0_T1_T2_T3_T4_T6_E12temp_storage+20];
	add.s32 	%r461, %r459, %r460;
	ld.shared.u32 	%r462, [_ZZN3cub18CUB_300001_SM_10006detail6reduce28DeviceReduceSingleTileKernelINS2_10policy_hubIijN4cuda3std3__44plusIiEEE10Policy1000EN6thrust24THRUST_300001_SM_1000_NS10device_ptrIiEEPijS9_iiNS7_10__identityEEEvT0_T1_T2_T3_T4_T6_E12temp_storage+24];
	add.s32 	%r463, %r461, %r462;
	ld.shared.u32 	%r464, [_ZZN3cub18CUB_300001_SM_10006detail6reduce28DeviceReduceSingleTileKernelINS2_10policy_hubIijN4cuda3std3__44plusIiEEE10Policy1000EN6thrust24THRUST_300001_SM_1000_NS10device_ptrIiEEPijS9_iiNS7_10__identityEEEvT0_T1_T2_T3_T4_T6_E12temp_storage+28];
	add.s32 	%r465, %r463, %r464;
	ld.shared.u32 	%r466, [_ZZN3cub18CUB_300001_SM_10006detail6reduce28DeviceReduceSingleTileKernelINS2_10policy_hubIijN4cuda3std3__44plusIiEEE10Policy1000EN6thrust24THRUST_300001_SM_1000_NS10device_ptrIiEEPijS9_iiNS7_10__identityEEEvT0_T1_T2_T3_T4_T6_E12temp_storage+32];
	add.s32 	%r467, %r465, %r466;
	ld.shared.u32 	%r468, [_ZZN3cub18CUB_300001_SM_10006detail6reduce28DeviceReduceSingleTileKernelINS2_10policy_hubIijN4cuda3std3__44plusIiEEE10Policy1000EN6thrust24THRUST_300001_SM_1000_NS10device_ptrIiEEPijS9_iiNS7_10__identityEEEvT0_T1_T2_T3_T4_T6_E12temp_storage+36];
	add.s32 	%r510, %r467, %r468;
	bra.uni 	$L__BB13_50;
$L__BB13_24:
	// begin inline asm
	mov.u32 %r358, %laneid;
	// end inline asm
	and.b32  	%r384, %r1, 992;
	add.s32 	%r385, %r384, 32;
	setp.gt.u32 	%p35, %r385, %r90;
	not.b32 	%r386, %r384;
	add.s32 	%r387, %r90, %r386;
	selp.b32 	%r382, %r387, 31, %p35;
	mov.b32 	%r361, 1;
	mov.b32 	%r383, -1;
	// begin inline asm
	shfl.sync.down.b32 %r359, %r488, %r361, %r382, %r383;
	// end inline asm
	setp.lt.s32 	%p36, %r358, %r382;
	selp.b32 	%r388, %r359, 0, %p36;
	add.s32 	%r365, %r388, %r488;
	mov.b32 	%r366, 2;
	// begin inline asm
	shfl.sync.down.b32 %r364, %r365, %r366, %r382, %r383;
	// end inline asm
	add.s32 	%r389, %r358, 2;
	setp.gt.s32 	%p37, %r389, %r382;
	selp.b32 	%r390, 0, %r364, %p37;
	add.s32 	%r370, %r365, %r390;
	mov.b32 	%r371, 4;
	// begin inline asm
	shfl.sync.down.b32 %r369, %r370, %r371, %r382, %r383;
	// end inline asm
	add.s32 	%r391, %r358, 4;
	setp.gt.s32 	%p38, %r391, %r382;
	selp.b32 	%r392, 0, %r369, %p38;
	add.s32 	%r375, %r370, %r392;
	mov.b32 	%r376, 8;
	// begin inline asm
	shfl.sync.down.b32 %r374, %r375, %r376, %r382, %r383;
	// end inline asm
	add.s32 	%r393, %r358, 8;
	setp.gt.s32 	%p39, %r393, %r382;
	selp.b32 	%r394, 0, %r374, %p39;
	add.s32 	%r380, %r375, %r394;
	mov.b32 	%r381, 16;
	// begin inline asm
	shfl.sync.down.b32 %r379, %r380, %r381, %r382, %r383;
	// end inline asm
	add.s32 	%r395, %r358, 16;
	setp.gt.s32 	%p40, %r395, %r382;
	selp.b32 	%r396, 0, %r379, %p40;
	add.s32 	%r510, %r380, %r396;
	setp.ne.s32 	%p41, %r358, 0;
	@%p41 bra 	$L__BB13_26;
	shr.u32 	%r397, %r1, 3;
	and.b32  	%r398, %r397, 124;
	mov.u32 	%r399, _ZZN3cub18CUB_300001_SM_10006detail6reduce28DeviceReduceSingleTileKernelINS2_10policy_hubIijN4cuda3std3__44plusIiEEE10Policy1000EN6thrust24THRUST_300001_SM_1000_NS10device_ptrIiEEPijS9_iiNS7_10__identityEEEvT0_T1_T2_T3_T4_T6_E12temp_storage;
	add.s32 	%r400, %r399, %r398;
	st.shared.u32 	[%r400+8], %r510;
$L__BB13_26:
	bar.sync 	0;
	setp.ne.s32 	%p42, %r1, 0;
	@%p42 bra 	$L__BB13_50;
	setp.gt.u32 	%p43, %r90, 32;
	ld.shared.u32 	%r401, [_ZZN3cub18CUB_300001_SM_10006detail6reduce28DeviceReduceSingleTileKernelINS2_10policy_hubIijN4cuda3std3__44plusIiEEE10Policy1000EN6thrust24THRUST_300001_SM_1000_NS10device_ptrIiEEPijS9_iiNS7_10__identityEEEvT0_T1_T2_T3_T4_T6_E12temp_storage+12];
	selp.b32 	%r402, %r401, 0, %p43;
	add.s32 	%r403, %r402, %r510;
	setp.gt.u32 	%p44, %r90, 64;
	ld.shared.u32 	%r404, [_ZZN3cub18CUB_300001_SM_10006detail6reduce28DeviceReduceSingleTileKernelINS2_10policy_hubIijN4cuda3std3__44plusIiEEE10Policy1000EN6thrust24THRUST_300001_SM_1000_NS10device_ptrIiEEPijS9_iiNS7_10__identityEEEvT0_T1_T2_T3_T4_T6_E12temp_storage+16];
	selp.b32 	%r405, %r404, 0, %p44;
	add.s32 	%r406, %r403, %r405;
	setp.gt.u32 	%p45, %r90, 96;
	ld.shared.u32 	%r407, [_ZZN3cub18CUB_300001_SM_10006detail6reduce28DeviceReduceSingleTileKernelINS2_10policy_hubIijN4cuda3std3__44plusIiEEE10Policy1000EN6thrust24THRUST_300001_SM_1000_NS10device_ptrIiEEPijS9_iiNS7_10__identityEEEvT0_T1_T2_T3_T4_T6_E12temp_storage+20];
	selp.b32 	%r408, %r407, 0, %p45;
	add.s32 	%r409, %r406, %r408;
	setp.gt.u32 	%p46, %r90, 128;
	ld.shared.u32 	%r410, [_ZZN3cub18CUB_300001_SM_10006detail6reduce28DeviceReduceSingleTileKernelINS2_10policy_hubIijN4cuda3std3__44plusIiEEE10Policy1000EN6thrust24THRUST_300001_SM_1000_NS10device_ptrIiEEPijS9_iiNS7_10__identityEEEvT0_T1_T2_T3_T4_T6_E12temp_storage+24];
	selp.b32 	%r411, %r410, 0, %p46;
	add.s32 	%r412, %r409, %r411;
	setp.gt.u32 	%p47, %r90, 160;
	ld.shared.u32 	%r413, [_ZZN3cub18CUB_300001_SM_10006detail6reduce28DeviceReduceSingleTileKernelINS2_10policy_hubIijN4cuda3std3__44plusIiEEE10Policy1000EN6thrust24THRUST_300001_SM_1000_NS10device_ptrIiEEPijS9_iiNS7_10__identityEEEvT0_T1_T2_T3_T4_T6_E12temp_storage+28];
	selp.b32 	%r414, %r413, 0, %p47;
	add.s32 	%r415, %r412, %r414;
	setp.gt.u32 	%p48, %r90, 192;
	ld.shared.u32 	%r416, [_ZZN3cub18CUB_300001_SM_10006detail6reduce28DeviceReduceSingleTileKernelINS2_10policy_hubIijN4cuda3std3__44plusIiEEE10Policy1000EN6thrust24THRUST_300001_SM_1000_NS10device_ptrIiEEPijS9_iiNS7_10__identityEEEvT0_T1_T2_T3_T4_T6_E12temp_storage+32];
	selp.b32 	%r417, %r416, 0, %p48;
	add.s32 	%r418, %r415, %r417;
	setp.gt.u32 	%p49, %r90, 224;
	ld.shared.u32 	%r419, [_ZZN3cub18CUB_300001_SM_10006detail6reduce28DeviceReduceSingleTileKernelINS2_10policy_hubIijN4cuda3std3__44plusIiEEE10Policy1000EN6thrust24THRUST_300001_SM_1000_NS10device_ptrIiEEPijS9_iiNS7_10__identityEEEvT0_T1_T2_T3_T4_T6_E12temp_storage+36];
	selp.b32 	%r420, %r419, 0, %p49;
	add.s32 	%r510, %r418, %r420;
	bra.uni 	$L__BB13_50;
$L__BB13_28:
	mov.u32 	%r40, %tid.x;
	mul.wide.u32 	%rd11, %r40, 4;
	add.s64 	%rd12, %rd2, %rd11;
	ld.global.u32 	%r93, [%rd12];
	ld.global.u32 	%r94, [%rd12+1024];
	ld.global.u32 	%r95, [%rd12+2048];
	ld.global.u32 	%r96, [%rd12+3072];
	ld.global.u32 	%r97, [%rd12+4096];
	ld.global.u32 	%r98, [%rd12+5120];
	ld.global.u32 	%r99, [%rd12+6144];
	ld.global.u32 	%r100, [%rd12+7168];
	ld.global.u32 	%r101, [%rd12+8192];
	ld.global.u32 	%r102, [%rd12+9216];
	ld.global.u32 	%r103, [%rd12+10240];
	ld.global.u32 	%r104, [%rd12+11264];
	ld.global.u32 	%r105, [%rd12+12288];
	ld.global.u32 	%r106, [%rd12+13312];
	ld.global.u32 	%r107, [%rd12+14336];
	ld.global.u32 	%r108, [%rd12+15360];
	add.s32 	%r109, %r94, %r93;
	add.s32 	%r110, %r95, %r109;
	add.s32 	%r111, %r96, %r110;
	add.s32 	%r112, %r97, %r111;
	add.s32 	%r113, %r98, %r112;
	add.s32 	%r114, %r99, %r113;
	add.s32 	%r115, %r100, %r114;
	add.s32 	%r116, %r101, %r115;
	add.s32 	%r117, %r102, %r116;
	add.s32 	%r118, %r103, %r117;
	add.s32 	%r119, %r104, %r118;
	add.s32 	%r120, %r105, %r119;
	add.s32 	%r121, %r106, %r120;
	add.s32 	%r122, %r107, %r121;
	add.s32 	%r509, %r108, %r122;
	add.s32 	%r42, %r90, -4096;
	setp.lt.u32 	%p3, %r42, 4096;
	mov.b32 	%r492, 4096;
	@%p3 bra 	$L__BB13_32;
	mov.b32 	%r492, 4096;
$L__BB13_30:
	add.s32 	%r124, %r40, %r492;
	mul.wide.u32 	%rd13, %r124, 4;
	add.s64 	%rd14, %rd2, %rd13;
	ld.global.u32 	%r125, [%rd14];
	ld.global.u32 	%r126, [%rd14+1024];
	ld.global.u32 	%r127, [%rd14+2048];
	ld.global.u32 	%r128, [%rd14+3072];
	ld.global.u32 	%r129, [%rd14+4096];
	ld.global.u32 	%r130, [%rd14+5120];
	ld.global.u32 	%r131, [%rd14+6144];
	ld.global.u32 	%r132, [%rd14+7168];
	ld.global.u32 	%r133, [%rd14+8192];
	ld.global.u32 	%r134, [%rd14+9216];
	ld.global.u32 	%r135, [%rd14+10240];
	ld.global.u32 	%r136, [%rd14+11264];
	ld.global.u32 	%r137, [%rd14+12288];
	ld.global.u32 	%r138, [%rd14+13312];
	ld.global.u32 	%r139, [%rd14+14336];
	ld.global.u32 	%r140, [%rd14+15360];
	add.s32 	%r141, %r125, %r509;
	add.s32 	%r142, %r126, %r141;
	add.s32 	%r143, %r127, %r142;
	add.s32 	%r144, %r128, %r143;
	add.s32 	%r145, %r129, %r144;
	add.s32 	%r146, %r130, %r145;
	add.s32 	%r147, %r131, %r146;
	add.s32 	%r148, %r132, %r147;
	add.s32 	%r149, %r133, %r148;
	add.s32 	%r150, %r134, %r149;
	add.s32 	%r151, %r135, %r150;
	add.s32 	%r152, %r136, %r151;
	add.s32 	%r153, %r137, %r152;
	add.s32 	%r154, %r138, %r153;
	add.s32 	%r155, %r139, %r154;
	add.s32 	%r509, %r140, %r155;
	sub.s32 	%r156, %r90, %r492;
	setp.lt.u32 	%p4, %r156, 4096;
	@%p4 bra 	$L__BB13_46;
	add.s32 	%r492, %r492, 4096;
	setp.le.u32 	%p5, %r492, %r42;
	@%p5 bra 	$L__BB13_30;
$L__BB13_32:
	setp.le.u32 	%p6, %r90, %r492;
	sub.s32 	%r157, %r90, %r492;
	setp.ge.s32 	%p7, %r40, %r157;
	or.pred  	%p8, %p6, %p7;
	@%p8 bra 	$L__BB13_46;
	not.b32 	%r160, %r40;
	add.s32 	%r161, %r90, %r160;
	sub.s32 	%r162, %r161, %r492;
	shr.u32 	%r163, %r162, 8;
	add.s32 	%r49, %r163, 1;
	and.b32  	%r50, %r49, 15;
	setp.lt.u32 	%p9, %r162, 3840;
	mov.u32 	%r501, %r40;
	@%p9 bra 	$L__BB13_37;
	or.b32  	%r495, %r40, 2048;
	add.s32 	%r494, %r40, %r492;
	and.b32  	%r164, %r49, 33554416;
	neg.s32 	%r493, %r164;
$L__BB13_35:
	.pragma "nounroll";
	mul.wide.u32 	%rd15, %r494, 4;
	add.s64 	%rd16, %rd2, %rd15;
	ld.global.u32 	%r165, [%rd16];
	add.s32 	%r166, %r165, %r509;
	add.s32 	%r167, %r494, 256;
	mul.wide.u32 	%rd17, %r167, 4;
	add.s64 	%rd18, %rd2, %rd17;
	ld.global.u32 	%r168, [%rd18];
	add.s32 	%r169, %r168, %r166;
	add.s32 	%r170, %r494, 512;
	mul.wide.u32 	%rd19, %r170, 4;
	add.s64 	%rd20, %rd2, %rd19;
	ld.global.u32 	%r171, [%rd20];
	add.s32 	%r172, %r171, %r169;
	add.s32 	%r173, %r494, 768;
	mul.wide.u32 	%rd21, %r173, 4;
	add.s64 	%rd22, %rd2, %rd21;
	ld.global.u32 	%r174, [%rd22];
	add.s32 	%r175, %r174, %r172;
	add.s32 	%r176, %r494, 1024;
	mul.wide.u32 	%rd23, %r176, 4;
	add.s64 	%rd24, %rd2, %rd23;
	ld.global.u32 	%r177, [%rd24];
	add.s32 	%r178, %r177, %r175;
	add.s32 	%r179, %r494, 1280;
	mul.wide.u32 	%rd25, %r179, 4;
	add.s64 	%rd26, %rd2, %rd25;
	ld.global.u32 	%r180, [%rd26];
	add.s32 	%r181, %r180, %r178;
	add.s32 	%r182, %r494, 1536;
	mul.wide.u32 	%rd27, %r182, 4;
	add.s64 	%rd28, %rd2, %rd27;
	ld.global.u32 	%r183, [%rd28];
	add.s32 	%r184, %r183, %r181;
	add.s32 	%r185, %r494, 1792;
	mul.wide.u32 	%rd29, %r185, 4;
	add.s64 	%rd30, %rd2, %rd29;
	ld.global.u32 	%r186, [%rd30];
	add.s32 	%r187, %r186, %r184;
	add.s32 	%r188, %r494, 2048;
	mul.wide.u32 	%rd31, %r188, 4;
	add.s64 	%rd32, %rd2, %rd31;
	ld.global.u32 	%r189, [%rd32];
	add.s32 	%r190, %r189, %r187;
	add.s32 	%r191, %r494, 2304;
	mul.wide.u32 	%rd33, %r191, 4;
	add.s64 	%rd34, %rd2, %rd33;
	ld.global.u32 	%r192, [%rd34];
	add.s32 	%r193, %r192, %r190;
	add.s32 	%r194, %r494, 2560;
	mul.wide.u32 	%rd35, %r194, 4;
	add.s64 	%rd36, %rd2, %rd35;
	ld.global.u32 	%r195, [%rd36];
	add.s32 	%r196, %r195, %r193;
	add.s32 	%r197, %r494, 2816;
	mul.wide.u32 	%rd37, %r197, 4;
	add.s64 	%rd38, %rd2, %rd37;
	ld.global.u32 	%r198, [%rd38];
	add.s32 	%r199, %r198, %r196;
	add.s32 	%r200, %r494, 3072;
	mul.wide.u32 	%rd39, %r200, 4;
	add.s64 	%rd40, %rd2, %rd39;
	ld.global.u32 	%r201, [%rd40];
	add.s32 	%r202, %r201, %r199;
	add.s32 	%r203, %r494, 3328;
	mul.wide.u32 	%rd41, %r203, 4;
	add.s64 	%rd42, %rd2, %rd41;
	ld.global.u32 	%r204, [%rd42];
	add.s32 	%r205, %r204, %r202;
	add.s32 	%r206, %r494, 3584;
	mul.wide.u32 	%rd43, %r206, 4;
	add.s64 	%rd44, %rd2, %rd43;
	ld.global.u32 	%r207, [%rd44];
	add.s32 	%r208, %r207, %r205;
	add.s32 	%r209, %r494, 3840;
	mul.wide.u32 	%rd45, %r209, 4;
	add.s64 	%rd46, %rd2, %rd45;
	ld.global.u32 	%r210, [%rd46];
	add.s32 	%r509, %r210, %r208;
	add.s32 	%r495, %r495, 4096;
	add.s32 	%r494, %r494, 4096;
	add.s32 	%r493, %r493, 16;
	setp.ne.s32 	%p10, %r493, 0;
	@%p10 bra 	$L__BB13_35;
	add.s32 	%r501, %r495, -2048;
$L__BB13_37:
	setp.eq.s32 	%p11, %r50, 0;
	@%p11 bra 	$L__BB13_46;
	and.b32  	%r66, %r49, 7;
	setp.lt.u32 	%p12, %r50, 8;
	@%p12 bra 	$L__BB13_40;
	add.s32 	%r212, %r501, %r492;
	mul.wide.u32 	%rd47, %r212, 4;
	add.s64 	%rd48, %rd2, %rd47;
	ld.global.u32 	%r213, [%rd48];
	add.s32 	%r214, %r213, %r509;
	add.s32 	%r215, %r212, 256;
	mul.wide.u32 	%rd49, %r215, 4;
	add.s64 	%rd50, %rd2, %rd49;
	ld.global.u32 	%r216, [%rd50];
	add.s32 	%r217, %r216, %r214;
	add.s32 	%r218, %r212, 512;
	mul.wide.u32 	%rd51, %r218, 4;
	add.s64 	%rd52, %rd2, %rd51;
	ld.global.u32 	%r219, [%rd52];
	add.s32 	%r220, %r219, %r217;
	add.s32 	%r221, %r212, 768;
	mul.wide.u32 	%rd53, %r221, 4;
	add.s64 	%rd54, %rd2, %rd53;
	ld.global.u32 	%r222, [%rd54];
	add.s32 	%r223, %r222, %r220;
	add.s32 	%r224, %r212, 1024;
	mul.wide.u32 	%rd55, %r224, 4;
	add.s64 	%rd56, %rd2, %rd55;
	ld.global.u32 	%r225, [%rd56];
	add.s32 	%r226, %r225, %r223;
	add.s32 	%r227, %r212, 1280;
	mul.wide.u32 	%rd57, %r227, 4;
	add.s64 	%rd58, %rd2, %rd57;
	ld.global.u32 	%r228, [%rd58];
	add.s32 	%r229, %r228, %r226;
	add.s32 	%r230, %r212, 1536;
	mul.wide.u32 	%rd59, %r230, 4;
	add.s64 	%rd60, %rd2, %rd59;
	ld.global.u32 	%r231, [%rd60];
	add.s32 	%r232, %r231, %r229;
	add.s32 	%r233, %r212, 1792;
	mul.wide.u32 	%rd61, %r233, 4;
	add.s64 	%rd62, %rd2, %rd61;
	ld.global.u32 	%r234, [%rd62];
	add.s32 	%r509, %r234, %r232;
	add.s32 	%r501, %r501, 2048;
$L__BB13_40:
	setp.eq.s32 	%p13, %r66, 0;
	@%p13 bra 	$L__BB13_46;
	and.b32  	%r72, %r49, 3;
	setp.lt.u32 	%p14, %r66, 4;
	@%p14 bra 	$L__BB13_43;
	add.s32 	%r236, %r501, %r492;
	mul.wide.u32 	%rd63, %r236, 4;
	add.s64 	%rd64, %rd2, %rd63;
	ld.global.u32 	%r237, [%rd64];
	add.s32 	%r238, %r237, %r509;
	add.s32 	%r239, %r236, 256;
	mul.wide.u32 	%rd65, %r239, 4;
	add.s64 	%rd66, %rd2, %rd65;
	ld.global.u32 	%r240, [%rd66];
	add.s32 	%r241, %r240, %r238;
	add.s32 	%r242, %r236, 512;
	mul.wide.u32 	%rd67, %r242, 4;
	add.s64 	%rd68, %rd2, %rd67;
	ld.global.u32 	%r243, [%rd68];
	add.s32 	%r244, %r243, %r241;
	add.s32 	%r245, %r236, 768;
	mul.wide.u32 	%rd69, %r245, 4;
	add.s64 	%rd70, %rd2, %rd69;
	ld.global.u32 	%r246, [%rd70];
	add.s32 	%r509, %r246, %r244;
	add.s32 	%r501, %r501, 1024;
$L__BB13_43:
	setp.eq.s32 	%p15, %r72, 0;
	@%p15 bra 	$L__BB13_46;
	add.s32 	%r507, %r501, %r492;
	neg.s32 	%r506, %r72;
$L__BB13_45:
	.pragma "nounroll";
	mul.wide.u32 	%rd71, %r507, 4;
	add.s64 	%rd72, %rd2, %rd71;
	ld.global.u32 	%r247, [%rd72];
	add.s32 	%r509, %r247, %r509;
	add.s32 	%r507, %r507, 256;
	add.s32 	%r506, %r506, 1;
	setp.ne.s32 	%p16, %r506, 0;
	@%p16 bra 	$L__BB13_45;
$L__BB13_46:
	// begin inline asm
	mov.u32 %r248, %laneid;
	// end inline asm
	mov.b32 	%r251, 1;
	mov.b32 	%r272, 31;
	mov.b32 	%r273, -1;
	// begin inline asm
	shfl.sync.down.b32 %r249, %r509, %r251, %r272, %r273;
	// end inline asm
	setp.gt.s32 	%p17, %r248, 30;
	selp.b32 	%r274, 0, %r249, %p17;
	add.s32 	%r255, %r274, %r509;
	mov.b32 	%r256, 2;
	// begin inline asm
	shfl.sync.down.b32 %r254, %r255, %r256, %r272, %r273;
	// end inline asm
	setp.gt.s32 	%p18, %r248, 29;
	selp.b32 	%r275, 0, %r254, %p18;
	add.s32 	%r260, %r255, %r275;
	mov.b32 	%r261, 4;
	// begin inline asm
	shfl.sync.down.b32 %r259, %r260, %r261, %r272, %r273;
	// end inline asm
	setp.gt.s32 	%p19, %r248, 27;
	selp.b32 	%r276, 0, %r259, %p19;
	add.s32 	%r265, %r260, %r276;
	mov.b32 	%r266, 8;
	// begin inline asm
	shfl.sync.down.b32 %r264, %r265, %r266, %r272, %r273;
	// end inline asm
	setp.gt.s32 	%p20, %r248, 23;
	selp.b32 	%r277, 0, %r264, %p20;
	add.s32 	%r270, %r265, %r277;
	mov.b32 	%r271, 16;
	// begin inline asm
	shfl.sync.down.b32 %r269, %r270, %r271, %r272, %r273;
	// end inline asm
	setp.gt.s32 	%p21, %r248, 15;
	selp.b32 	%r278, 0, %r269, %p21;
	add.s32 	%r510, %r270, %r278;
	setp.ne.s32 	%p22, %r248, 0;
	@%p22 bra 	$L__BB13_48;
	shr.u32 	%r279, %r40, 3;
	and.b32  	%r280, %r279, 124;
	mov.u32 	%r281, _ZZN3cub18CUB_300001_SM_10006detail6reduce28DeviceReduceSingleTileKernelINS2_10policy_hubIijN4cuda3std3__44plusIiEEE10Policy1000EN6thrust24THRUST_300001_SM_1000_NS10device_ptrIiEEPijS9_iiNS7_10__identityEEEvT0_T1_T2_T3_T4_T6_E12temp_storage;
	add.s32 	%r282, %r281, %r280;
	st.shared.u32 	[%r282+8], %r510;
$L__BB13_48:
	bar.sync 	0;
	setp.ne.s32 	%p23, %r40, 0;
	@%p23 bra 	$L__BB13_50;
	ld.shared.u32 	%r283, [_ZZN3cub18CUB_300001_SM_10006detail6reduce28DeviceReduceSingleTileKernelINS2_10policy_hubIijN4cuda3std3__44plusIiEEE10Policy1000EN6thrust24THRUST_300001_SM_1000_NS10device_ptrIiEEPijS9_iiNS7_10__identityEEEvT0_T1_T2_T3_T4_T6_E12temp_storage+12];
	add.s32 	%r284, %r283, %r510;
	ld.shared.u32 	%r285, [_ZZN3cub18CUB_300001_SM_10006detail6reduce28DeviceReduceSingleTileKernelINS2_10policy_hubIijN4cuda3std3__44plusIiEEE10Policy1000EN6thrust24THRUST_300001_SM_1000_NS10device_ptrIiEEPijS9_iiNS7_10__identityEEEvT0_T1_T2_T3_T4_T6_E12temp_storage+16];
	add.s32 	%r286, %r284, %r285;
	ld.shared.u32 	%r287, [_ZZN3cub18CUB_300001_SM_10006detail6reduce28DeviceReduceSingleTileKernelINS2_10policy_hubIijN4cuda3std3__44plusIiEEE10Policy1000EN6thrust24THRUST_300001_SM_1000_NS10device_ptrIiEEPijS9_iiNS7_10__identityEEEvT0_T1_T2_T3_T4_T6_E12temp_storage+20];
	add.s32 	%r288, %r286, %r287;
	ld.shared.u32 	%r289, [_ZZN3cub18CUB_300001_SM_10006detail6reduce28DeviceReduceSingleTileKernelINS2_10policy_hubIijN4cuda3std3__44plusIiEEE10Policy1000EN6thrust24THRUST_300001_SM_1000_NS10device_ptrIiEEPijS9_iiNS7_10__identityEEEvT0_T1_T2_T3_T4_T6_E12temp_storage+24];
	add.s32 	%r290, %r288, %r289;
	ld.shared.u32 	%r291, [_ZZN3cub18CUB_300001_SM_10006detail6reduce28DeviceReduceSingleTileKernelINS2_10policy_hubIijN4cuda3std3__44plusIiEEE10Policy1000EN6thrust24THRUST_300001_SM_1000_NS10device_ptrIiEEPijS9_iiNS7_10__identityEEEvT0_T1_T2_T3_T4_T6_E12temp_storage+28];
	add.s32 	%r292, %r290, %r291;
	ld.shared.u32 	%r293, [_ZZN3cub18CUB_300001_SM_10006detail6reduce28DeviceReduceSingleTileKernelINS2_10policy_hubIijN4cuda3std3__44plusIiEEE10Policy1000EN6thrust24THRUST_300001_SM_1000_NS10device_ptrIiEEPijS9_iiNS7_10__identityEEEvT0_T1_T2_T3_T4_T6_E12temp_storage+32];
	add.s32 	%r294, %r292, %r293;
	ld.shared.u32 	%r295, [_ZZN3cub18CUB_300001_SM_10006detail6reduce28DeviceReduceSingleTileKernelINS2_10policy_hubIijN4cuda3std3__44plusIiEEE10Policy1000EN6thrust24THRUST_300001_SM_1000_NS10device_ptrIiEEPijS9_iiNS7_10__identityEEEvT0_T1_T2_T3_T4_T6_E12temp_storage+36];
	add.s32 	%r510, %r294, %r295;
$L__BB13_50:
	mov.u32 	%r469, %tid.x;
	setp.ne.s32 	%p57, %r469, 0;
	@%p57 bra 	$L__BB13_52;
	add.s32 	%r470, %r510, %r91;
	st.global.u32 	[%rd1], %r470;
$L__BB13_52:
	ret;

}
	// .globl	_ZN3cub18CUB_300001_SM_10006detail6reduce18DeviceReduceKernelINS2_10policy_hubIijN4cuda3std3__44plusIiEEE10Policy1000EN6thrust24THRUST_300001_SM_1000_NS10device_ptrIiEEjS9_iNS7_10__identityEEEvT0_PT3_T1_NS0_13GridEvenShareISK_EET2_T4_
.visible .entry _ZN3cub18CUB_300001_SM_10006detail6reduce18DeviceReduceKernelINS2_10policy_hubIijN4cuda3std3__44plusIiEEE10Policy1000EN6thrust24THRUST_300001_SM_1000_NS10device_ptrIiEEjS9_iNS7_10__identityEEEvT0_PT3_T1_NS0_13GridEvenShareISK_EET2_T4_(
	.param .align 8 .b8 _ZN3cub18CUB_300001_SM_10006detail6reduce18DeviceReduceKernelINS2_10policy_hubIijN4cuda3std3__44plusIiEEE10Policy1000EN6thrust24THRUST_300001_SM_1000_NS10device_ptrIiEEjS9_iNS7_10__identityEEEvT0_PT3_T1_NS0_13GridEvenShareISK_EET2_T4__param_0[8],
	.param .u64 .ptr .align 1 _ZN3cub18CUB_300001_SM_10006detail6reduce18DeviceReduceKernelINS2_10policy_hubIijN4cuda3std3__44plusIiEEE10Policy1000EN6thrust24THRUST_300001_SM_1000_NS10device_ptrIiEEjS9_iNS7_10__identityEEEvT0_PT3_T1_NS0_13GridEvenShareISK_EET2_T4__param_1,
	.param .u32 _ZN3cub18CUB_300001_SM_10006detail6reduce18DeviceReduceKernelINS2_10policy_hubIijN4cuda3std3__44plusIiEEE10Policy1000EN6thrust24THRUST_300001_SM_1000_NS10device_ptrIiEEjS9_iNS7_10__identityEEEvT0_PT3_T1_NS0_13GridEvenShareISK_EET2_T4__param_2,
	.param .align 4 .b8 _ZN3cub18CUB_300001_SM_10006detail6reduce18DeviceReduceKernelINS2_10policy_hubIijN4cuda3std3__44plusIiEEE10Policy1000EN6thrust24THRUST_300001_SM_1000_NS10device_ptrIiEEjS9_iNS7_10__identityEEEvT0_PT3_T1_NS0_13GridEvenShareISK_EET2_T4__param_3[40],
	.param .align 1 .b8 _ZN3cub18CUB_300001_SM_10006detail6reduce18DeviceReduceKernelINS2_10policy_hubIijN4cuda3std3__44plusIiEEE10Policy1000EN6thrust24THRUST_300001_SM_1000_NS10device_ptrIiEEjS9_iNS7_10__identityEEEvT0_PT3_T1_NS0_13GridEvenShareISK_EET2_T4__param_4[1],
	.param .align 1 .b8 _ZN3cub18CUB_300001_SM_10006detail6reduce18DeviceReduceKernelINS2_10policy_hubIijN4cuda3std3__44plusIiEEE10Policy1000EN6thrust24THRUST_300001_SM_1000_NS10device_ptrIiEEjS9_iNS7_10__identityEEEvT0_PT3_T1_NS0_13GridEvenShareISK_EET2_T4__param_5[1]
)
.maxntid 256
{
	.reg .pred 	%p<57>;
	.reg .b16 	%rs<4>;
	.reg .b32 	%r<575>;
	.reg .b64 	%rd<130>;
	// demoted variable
	.shared .align 4 .b8 _ZZN3cub18CUB_300001_SM_10006detail6reduce18DeviceReduceKernelINS2_10policy_hubIijN4cuda3std3__44plusIiEEE10Policy1000EN6thrust24THRUST_300001_SM_1000_NS10device_ptrIiEEjS9_iNS7_10__identityEEEvT0_PT3_T1_NS0_13GridEvenShareISK_EET2_T4_E12temp_storage[44];
	ld.param.u32 	%r1, [_ZN3cub18CUB_300001_SM_10006detail6reduce18DeviceReduceKernelINS2_10policy_hubIijN4cuda3std3__44plusIiEEE10Policy1000EN6thrust24THRUST_300001_SM_1000_NS10device_ptrIiEEjS9_iNS7_10__identityEEEvT0_PT3_T1_NS0_13GridEvenShareISK_EET2_T4__param_3+20];
	ld.param.u32 	%r2, [_ZN3cub18CUB_300001_SM_10006detail6reduce18DeviceReduceKernelINS2_10policy_hubIijN4cuda3std3__44plusIiEEE10Policy1000EN6thrust24THRUST_300001_SM_1000_NS10device_ptrIiEEjS9_iNS7_10__identityEEEvT0_PT3_T1_NS0_13GridEvenShareISK_EET2_T4__param_3+24];
	ld.param.u64 	%rd3, [_ZN3cub18CUB_300001_SM_10006detail6reduce18DeviceReduceKernelINS2_10policy_hubIijN4cuda3std3__44plusIiEEE10Policy1000EN6thrust24THRUST_300001_SM_1000_NS10device_ptrIiEEjS9_iNS7_10__identityEEEvT0_PT3_T1_NS0_13GridEvenShareISK_EET2_T4__param_0];
	cvta.to.global.u64 	%rd1, %rd3;
	mov.u32 	%r3, %ctaid.x;
	shl.b32 	%r4, %r2, 12;
	shl.b32 	%r556, %r3, 12;
	sub.s32 	%r6, %r1, %r556;
	setp.gt.u32 	%p1, %r6, 4095;
	@%p1 bra 	$L__BB14_26;
	mov.u32 	%r7, %tid.x;
	setp.ge.u32 	%p23, %r7, %r6;
	mov.b32 	%r550, 0;
	mov.u32 	%r539, %r7;
	@%p23 bra 	$L__BB14_3;
	add.s32 	%r330, %r556, %r7;
	mul.wide.u32 	%rd66, %r330, 4;
	add.s64 	%rd67, %rd1, %rd66;
	ld.global.u32 	%r550, [%rd67];
	add.s32 	%r539, %r7, 256;
$L__BB14_3:
	setp.ge.u32 	%p24, %r539, %r6;
	@%p24 bra 	$L__BB14_17;
	not.b32 	%r332, %r539;
	add.s32 	%r333, %r1, %r332;
	sub.s32 	%r334, %r333, %r556;
	shr.u32 	%r335, %r334, 8;
	add.s32 	%r12, %r335, 1;
	and.b32  	%r13, %r12, 15;
	setp.lt.u32 	%p25, %r334, 3840;
	@%p25 bra 	$L__BB14_8;
	or.b32  	%r536, %r539, 2048;
	add.s32 	%r535, %r539, %r556;
	and.b32  	%r336, %r12, 33554416;
	neg.s32 	%r534, %r336;
$L__BB14_6:
	.pragma "nounroll";
	mul.wide.u32 	%rd68, %r535, 4;
	add.s64 	%rd69, %rd1, %rd68;
	ld.global.u32 	%r337, [%rd69];
	add.s32 	%r338, %r337, %r550;
	add.s32 	%r339, %r535, 256;
	mul.wide.u32 	%rd70, %r339, 4;
	add.s64 	%rd71, %rd1, %rd70;
	ld.global.u32 	%r340, [%rd71];
	add.s32 	%r341, %r340, %r338;
	add.s32 	%r342, %r535, 512;
	mul.wide.u32 	%rd72, %r342, 4;
	add.s64 	%rd73, %rd1, %rd72;
	ld.global.u32 	%r343, [%rd73];
	add.s32 	%r344, %r343, %r341;
	add.s32 	%r345, %r535, 768;
	mul.wide.u32 	%rd74, %r345, 4;
	add.s64 	%rd75, %rd1, %rd74;
	ld.global.u32 	%r346, [%rd75];
	add.s32 	%r347, %r346, %r344;
	add.s32 	%r348, %r535, 1024;
	mul.wide.u32 	%rd76, %r348, 4;
	add.s64 	%rd77, %rd1, %rd76;
	ld.global.u32 	%r349, [%rd77];
	add.s32 	%r350, %r349, %r347;
	add.s32 	%r351, %r535, 1280;
	mul.wide.u32 	%rd78, %r351, 4;
	add.s64 	%rd79, %rd1, %rd78;
	ld.global.u32 	%r352, [%rd79];
	add.s32 	%r353, %r352, %r350;
	add.s32 	%r354, %r535, 1536;
	mul.wide.u32 	%rd80, %r354, 4;
	add.s64 	%rd81, %rd1, %rd80;
	ld.global.u32 	%r355, [%rd81];
	add.s32 	%r356, %r355, %r353;
	add.s32 	%r357, %r535, 1792;
	mul.wide.u32 	%rd82, %r357, 4;
	add.s64 	%rd83, %rd1, %rd82;
	ld.global.u32 	%r358, [%rd83];
	add.s32 	%r359, %r358, %r356;
	add.s32 	%r360, %r535, 2048;
	mul.wide.u32 	%rd84, %r360, 4;
	add.s64 	%rd85, %rd1, %rd84;
	ld.global.u32 	%r361, [%rd85];
	add.s32 	%r362, %r361, %r359;
	add.s32 	%r363, %r535, 2304;
	mul.wide.u32 	%rd86, %r363, 4;
	add.s64 	%rd87, %rd1, %rd86;
	ld.global.u32 	%r364, [%rd87];
	add.s32 	%r365, %r364, %r362;
	add.s32 	%r366, %r535, 2560;
	mul.wide.u32 	%rd88, %r366, 4;
	add.s64 	%rd89, %rd1, %rd88;
	ld.global.u32 	%r367, [%rd89];
	add.s32 	%r368, %r367, %r365;
	add.s32 	%r369, %r535, 2816;
	mul.wide.u32 	%rd90, %r369, 4;
	add.s64 	%rd91, %rd1, %rd90;
	ld.global.u32 	%r370, [%rd91];
	add.s32 	%r371, %r370, %r368;
	add.s32 	%r372, %r535, 3072;
	mul.wide.u32 	%rd92, %r372, 4;
	add.s64 	%rd93, %rd1, %rd92;
	ld.global.u32 	%r373, [%rd93];
	add.s32 	%r374, %r373, %r371;
	add.s32 	%r375, %r535, 3328;
	mul.wide.u32 	%rd94, %r375, 4;
	add.s64 	%rd95, %rd1, %rd94;
	ld.global.u32 	%r376, [%rd95];
	add.s32 	%r377, %r376, %r374;
	add.s32 	%r378, %r535, 3584;
	mul.wide.u32 	%rd96, %r378, 4;
	add.s64 	%rd97, %rd1, %rd96;
	ld.global.u32 	%r379, [%rd97];
	add.s32 	%r380, %r379, %r377;
	add.s32 	%r381, %r535, 3840;
	mul.wide.u32 	%rd98, %r381, 4;
	add.s64 	%rd99, %rd1, %rd98;
	ld.global.u32 	%r382, [%rd99];
	add.s32 	%r550, %r382, %r380;
	add.s32 	%r536, %r536, 4096;
	add.s32 	%r535, %r535, 4096;
	add.s32 	%r534, %r534, 16;
	setp.ne.s32 	%p26, %r534, 0;
	@%p26 bra 	$L__BB14_6;
	add.s32 	%r539, %r536, -2048;
$L__BB14_8:
	setp.eq.s32 	%p27, %r13, 0;
	@%p27 bra 	$L__BB14_17;
	and.b32  	%r29, %r12, 7;
	setp.lt.u32 	%p28, %r13, 8;
	@%p28 bra 	$L__BB14_11;
	add.s32 	%r384, %r556, %r539;
	mul.wide.u32 	%rd100, %r384, 4;
	add.s64 	%rd101, %rd1, %rd100;
	ld.global.u32 	%r385, [%rd101];
	add.s32 	%r386, %r385, %r550;
	add.s32 	%r387, %r384, 256;
	mul.wide.u32 	%rd102, %r387, 4;
	add.s64 	%rd103, %rd1, %rd102;
	ld.global.u32 	%r388, [%rd103];
	add.s32 	%r389, %r388, %r386;
	add.s32 	%r390, %r384, 512;
	mul.wide.u32 	%rd104, %r390, 4;
	add.s64 	%rd105, %rd1, %rd104;
	ld.global.u32 	%r391, [%rd105];
	add.s32 	%r392, %r391, %r389;
	add.s32 	%r393, %r384, 768;
	mul.wide.u32 	%rd106, %r393, 4;
	add.s64 	%rd107, %rd1, %rd106;
	ld.global.u32 	%r394, [%rd107];
	add.s32 	%r395, %r394, %r392;
	add.s32 	%r396, %r384, 1024;
	mul.wide.u32 	%rd108, %r396, 4;
	add.s64 	%rd109, %rd1, %rd108;
	ld.global.u32 	%r397, [%rd109];
	add.s32 	%r398, %r397, %r395;
	add.s32 	%r399, %r384, 1280;
	mul.wide.u32 	%rd110, %r399, 4;
	add.s64 	%rd111, %rd1, %rd110;
	ld.global.u32 	%r400, [%rd111];
	add.s32 	%r401, %r400, %r398;
	add.s32 	%r402, %r384, 1536;
	mul.wide.u32 	%rd112, %r402, 4;
	add.s64 	%rd113, %rd1, %rd112;
	ld.global.u32 	%r403, [%rd113];
	add.s32 	%r404, %r403, %r401;
	add.s32 	%r405, %r384, 1792;
	mul.wide.u32 	%rd114, %r405, 4;
	add.s64 	%rd115, %rd1, %rd114;
	ld.global.u32 	%r406, [%rd115];
	add.s32 	%r550, %r406, %r404;
	add.s32 	%r539, %r539, 2048;
$L__BB14_11:
	setp.eq.s32 	%p29, %r29, 0;
	@%p29 bra 	$L__BB14_17;
	and.b32  	%r35, %r12, 3;
	setp.lt.u32 	%p30, %r29, 4;
	@%p30 bra 	$L__BB14_14;
	add.s32 	%r408, %r556, %r539;
	mul.wide.u32 	%rd116, %r408, 4;
	add.s64 	%rd117, %rd1, %rd116;
	ld.global.u32 	%r409, [%rd117];
	add.s32 	%r410, %r409, %r550;
	add.s32 	%r411, %r408, 256;
	mul.wide.u32 	%rd118, %r411, 4;
	add.s64 	%rd119, %rd1, %rd118;
	ld.global.u32 	%r412, [%rd119];
	add.s32 	%r413, %r412, %r410;
	add.s32 	%r414, %r408, 512;
	mul.wide.u32 	%rd120, %r414, 4;
	add.s64 	%rd121, %rd1, %rd120;
	ld.global.u32 	%r415, [%rd121];
	add.s32 	%r416, %r415, %r413;
	add.s32 	%r417, %r408, 768;
	mul.wide.u32 	%rd122, %r417, 4;
	add.s64 	%rd123, %rd1, %rd122;
	ld.global.u32 	%r418, [%rd123];
	add.s32 	%r550, %r418, %r416;
	add.s32 	%r539, %r539, 1024;
$L__BB14_14:
	setp.eq.s32 	%p31, %r35, 0;
	@%p31 bra 	$L__BB14_17;
	add.s32 	%r548, %r539, %r556;
	neg.s32 	%r547, %r35;
$L__BB14_16:
	.pragma "nounroll";
	mul.wide.u32 	%rd124, %r548, 4;
	add.s64 	%rd125, %rd1, %rd124;
	ld.global.u32 	%r419, [%rd125];
	add.s32 	%r550, %r419, %r550;
	add.s32 	%r548, %r548, 256;
	add.s32 	%r547, %r547, 1;
	setp.ne.s32 	%p32, %r547, 0;
	@%p32 bra 	$L__BB14_16;
$L__BB14_17:
	setp.lt.u32 	%p33, %r6, 256;
	@%p33 bra 	$L__BB14_22;
	// begin inline asm
	mov.u32 %r483, %laneid;
	// end inline asm
	mov.b32 	%r486, 1;
	mov.b32 	%r507, 31;
	mov.b32 	%r508, -1;
	// begin inline asm
	shfl.sync.down.b32 %r484, %r550, %r486, %r507, %r508;
	// end inline asm
	setp.gt.s32 	%p49, %r483, 30;
	selp.b32 	%r509, 0, %r484, %p49;
	add.s32 	%r490, %r509, %r550;
	mov.b32 	%r491, 2;
	// begin inline asm
	shfl.sync.down.b32 %r489, %r490, %r491, %r507, %r508;
	// end inline asm
	setp.gt.s32 	%p50, %r483, 29;
	selp.b32 	%r510, 0, %r489, %p50;
	add.s32 	%r495, %r490, %r510;
	mov.b32 	%r496, 4;
	// begin inline asm
	shfl.sync.down.b32 %r494, %r495, %r496, %r507, %r508;
	// end inline asm
	setp.gt.s32 	%p51, %r483, 27;
	selp.b32 	%r511, 0, %r494, %p51;
	add.s32 	%r500, %r495, %r511;
	mov.b32 	%r501, 8;
	// begin inline asm
	shfl.sync.down.b32 %r499, %r500, %r501, %r507, %r508;
	// end inline asm
	setp.gt.s32 	%p52, %r483, 23;
	selp.b32 	%r512, 0, %r499, %p52;
	add.s32 	%r505, %r500, %r512;
	mov.b32 	%r506, 16;
	// begin inline asm
	shfl.sync.down.b32 %r504, %r505, %r506, %r507, %r508;
	// end inline asm
	setp.gt.s32 	%p53, %r483, 15;
	selp.b32 	%r513, 0, %r504, %p53;
	add.s32 	%r574, %r505, %r513;
	setp.ne.s32 	%p54, %r483, 0;
	@%p54 bra 	$L__BB14_20;
	shr.u32 	%r514, %r7, 3;
	and.b32  	%r515, %r514, 124;
	mov.u32 	%r516, _ZZN3cub18CUB_300001_SM_10006detail6reduce18DeviceReduceKernelINS2_10policy_hubIijN4cuda3std3__44plusIiEEE10Policy1000EN6thrust24THRUST_300001_SM_1000_NS10device_ptrIiEEjS9_iNS7_10__identityEEEvT0_PT3_T1_NS0_13GridEvenShareISK_EET2_T4_E12temp_storage;
	add.s32 	%r517, %r516, %r515;
	st.shared.u32 	[%r517+8], %r574;
$L__BB14_20:
	bar.sync 	0;
	setp.ne.s32 	%p55, %r7, 0;
	@%p55 bra 	$L__BB14_48;
	ld.shared.u32 	%r518, [_ZZN3cub18CUB_300001_SM_10006detail6reduce18DeviceReduceKernelINS2_10policy_hubIijN4cuda3std3__44plusIiEEE10Policy1000EN6thrust24THRUST_300001_SM_1000_NS10device_ptrIiEEjS9_iNS7_10__identityEEEvT0_PT3_T1_NS0_13GridEvenShareISK_EET2_T4_E12temp_storage+12];
	add.s32 	%r519, %r518, %r574;
	ld.shared.u32 	%r520, [_ZZN3cub18CUB_300001_SM_10006detail6reduce18DeviceReduceKernelINS2_10policy_hubIijN4cuda3std3__44plusIiEEE10Policy1000EN6thrust24THRUST_300001_SM_1000_NS10device_ptrIiEEjS9_iNS7_10__identityEEEvT0_PT3_T1_NS0_13GridEvenShareISK_EET2_T4_E12temp_storage+16];
	add.s32 	%r521, %r519, %r520;
	ld.shared.u32 	%r522, [_ZZN3cub18CUB_300001_SM_10006detail6reduce18DeviceReduceKernelINS2_10policy_hubIijN4cuda3std3__44plusIiEEE10Policy1000EN6thrust24THRUST_300001_SM_1000_NS10device_ptrIiEEjS9_iNS7_10__identityEEEvT0_PT3_T1_NS0_13GridEvenShareISK_EET2_T4_E12temp_storage+20];
	add.s32 	%r523, %r521, %r522;
	ld.shared.u32 	%r524, [_ZZN3cub18CUB_300001_SM_10006detail6reduce18DeviceReduceKernelINS2_10policy_hubIijN4cuda3std3__44plusIiEEE10Policy1000EN6thrust24THRUST_300001_SM_1000_NS10device_ptrIiEEjS9_iNS7_10__identityEEEvT0_PT3_T1_NS0_13GridEvenShareISK_EET2_T4_E12temp_storage+24];
	add.s32 	%r525, %r523, %r524;
	ld.shared.u32 	%r526, [_ZZN3cub18CUB_300001_SM_10006detail6reduce18DeviceReduceKernelINS2_10policy_hubIijN4cuda3std3__44plusIiEEE10Policy1000EN6thrust24THRUST_300001_SM_1000_NS10device_ptrIiEEjS9_iNS7_10__identityEEEvT0_PT3_T1_NS0_13GridEvenShareISK_EET2_T4_E12temp_storage+28];
	add.s32 	%r527, %r525, %r526;
	ld.shared.u32 	%r528, [_ZZN3cub18CUB_300001_SM_10006detail6reduce18DeviceReduceKernelINS2_10policy_hubIijN4cuda3std3__44plusIiEEE10Policy1000EN6thrust24THRUST_300001_SM_1000_NS10device_ptrIiEEjS9_iNS7_10__identityEEEvT0_PT3_T1_NS0_13GridEvenShareISK_EET2_T4_E12temp_storage+32];
	add.s32 	%r529, %r527, %r528;
	ld.shared.u32 	%r530, [_ZZN3cub18CUB_300001_SM_10006detail6reduce18DeviceReduceKernelINS2_10policy_hubIijN4cuda3std3__44plusIiEEE10Policy1000EN6thrust24THRUST_300001_SM_1000_NS10device_ptrIiEEjS9_iNS7_10__identityEEEvT0_PT3_T1_NS0_13GridEvenShareISK_EET2_T4_E12temp_storage+36];
	add.s32 	%r574, %r529, %r530;
	bra.uni 	$L__BB14_48;
$L__BB14_22:
	// begin inline asm
	mov.u32 %r420, %laneid;
	// end inline asm
	and.b32  	%r446, %r7, 992;
	add.s32 	%r447, %r446, 32;
	setp.gt.u32 	%p34, %r447, %r6;
	not.b32 	%r448, %r446;
	add.s32 	%r449, %r6, %r448;
	selp.b32 	%r444, %r449, 31, %p34;
	mov.b32 	%r423, 1;
	mov.b32 	%r445, -1;
	// begin inline asm
	shfl.sync.down.b32 %r421, %r550, %r423, %r444, %r445;
	// end inline asm
	setp.lt.s32 	%p35, %r420, %r444;
	selp.b32 	%r450, %r421, 0, %p35;
	add.s32 	%r427, %r450, %r550;
	mov.b32 	%r428, 2;
	// begin inline asm
	shfl.sync.down.b32 %r426, %r427, %r428, %r444, %r445;
	// end inline asm
	add.s32 	%r451, %r420, 2;
	setp.gt.s32 	%p36, %r451, %r444;
	selp.b32 	%r452, 0, %r426, %p36;
	add.s32 	%r432, %r427, %r452;
	mov.b32 	%r433, 4;
	// begin inline asm
	shfl.sync.down.b32 %r431, %r432, %r433, %r444, %r445;
	// end inline asm
	add.s32 	%r453, %r420, 4;
	setp.gt.s32 	%p37, %r453, %r444;
	selp.b32 	%r454, 0, %r431, %p37;
	add.s32 	%r437, %r432, %r454;
	mov.b32 	%r438, 8;
	// begin inline asm
	shfl.sync.down.b32 %r436, %r437, %r438, %r444, %r445;
	// end inline asm
	add.s32 	%r455, %r420, 8;
	setp.gt.s32 	%p38, %r455, %r444;
	selp.b32 	%r456, 0, %r436, %p38;
	add.s32 	%r442, %r437, %r456;
	mov.b32 	%r443, 16;
	// begin inline asm
	shfl.sync.down.b32 %r441, %r442, %r443, %r444, %r445;
	// end inline asm
	add.s32 	%r457, %r420, 16;
	setp.gt.s32 	%p39, %r457, %r444;
	selp.b32 	%r458, 0, %r441, %p39;
	add.s32 	%r574, %r442, %r458;
	setp.ne.s32 	%p40, %r420, 0;
	@%p40 bra 	$L__BB14_24;
	shr.u32 	%r459, %r7, 3;
	and.b32  	%r460, %r459, 124;
	mov.u32 	%r461, _ZZN3cub18CUB_300001_SM_10006detail6reduce18DeviceReduceKernelINS2_10policy_hubIijN4cuda3std3__44plusIiEEE10Policy1000EN6thrust24THRUST_300001_SM_1000_NS10device_ptrIiEEjS9_iNS7_10__identityEEEvT0_PT3_T1_NS0_13GridEvenShareISK_EET2_T4_E12temp_storage;
	add.s32 	%r462, %r461, %r460;
	st.shared.u32 	[%r462+8], %r574;
$L__BB14_24:
	bar.sync 	0;
	setp.ne.s32 	%p41, %r7, 0;
	@%p41 bra 	$L__BB14_48;
	setp.gt.u32 	%p42, %r6, 32;
	ld.shared.u32 	%r463, [_ZZN3cub18CUB_300001_SM_10006detail6reduce18DeviceReduceKernelINS2_10policy_hubIijN4cuda3std3__44plusIiEEE10Policy1000EN6thrust24THRUST_300001_SM_1000_NS10device_ptrIiEEjS9_iNS7_10__identityEEEvT0_PT3_T1_NS0_13GridEvenShareISK_EET2_T4_E12temp_storage+12];
	selp.b32 	%r464, %r463, 0, %p42;
	add.s32 	%r465, %r464, %r574;
	setp.gt.u32 	%p43, %r6, 64;
	ld.shared.u32 	%r466, [_ZZN3cub18CUB_300001_SM_10006detail6reduce18DeviceReduceKernelINS2_10policy_hubIijN4cuda3std3__44plusIiEEE10Policy1000EN6thrust24THRUST_300001_SM_1000_NS10device_ptrIiEEjS9_iNS7_10__identityEEEvT0_PT3_T1_NS0_13GridEvenShareISK_EET2_T4_E12temp_storage+16];
	selp.b32 	%r467, %r466, 0, %p43;
	add.s32 	%r468, %r465, %r467;
	setp.gt.u32 	%p44, %r6, 96;
	ld.shared.u32 	%r469, [_ZZN3cub18CUB_300001_SM_10006detail6reduce18DeviceReduceKernelINS2_10policy_hubIijN4cuda3std3__44plusIiEEE10Policy1000EN6thrust24THRUST_300001_SM_1000_NS10device_ptrIiEEjS9_iNS7_10__identityEEEvT0_PT3_T1_NS0_13GridEvenShareISK_EET2_T4_E12temp_storage+20];
	selp.b32 	%r470, %r469, 0, %p44;
	add.s32 	%r471, %r468, %r470;
	setp.gt.u32 	%p45, %r6, 128;
	ld.shared.u32 	%r472, [_ZZN3cub18CUB_300001_SM_10006detail6reduce18DeviceReduceKernelINS2_10policy_hubIijN4cuda3std3__44plusIiEEE10Policy1000EN6thrust24THRUST_300001_SM_1000_NS10device_ptrIiEEjS9_iNS7_10__identityEEEvT0_PT3_T1_NS0_13GridEvenShareISK_EET2_T4_E12temp_storage+24];
	selp.b32 	%r473, %r472, 0, %p45;
	add.s32 	%r474, %r471, %r473;
	setp.gt.u32 	%p46, %r6, 160;
	ld.shared.u32 	%r475, [_ZZN3cub18CUB_300001_SM_10006detail6reduce18DeviceReduceKernelINS2_10policy_hubIijN4cuda3std3__44plusIiEEE10Policy1000EN6thrust24THRUST_300001_SM_1000_NS10device_ptrIiEEjS9_iNS7_10__identityEEEvT0_PT3_T1_NS0_13GridEvenShareISK_EET2_T4_E12temp_storage+28];
	selp.b32 	%r476, %r475, 0, %p46;
	add.s32 	%r477, %r474, %r476;
	setp.gt.u32 	%p47, %r6, 192;
	ld.shared.u32 	%r478, [_ZZN3cub18CUB_300001_SM_10006detail6reduce18DeviceReduceKernelINS2_10policy_hubIijN4cuda3std3__44plusIiEEE10Policy1000EN6thrust24THRUST_300001_SM_1000_NS10device_ptrIiEEjS9_iNS7_10__identityEEEvT0_PT3_T1_NS0_13GridEvenShareISK_EET2_T4_E12temp_storage+32];
	selp.b32 	%r479, %r478, 0, %p47;
	add.s32 	%r480, %r477, %r479;
	setp.gt.u32 	%p48, %r6, 224;
	ld.shared.u32 	%r481, [_ZZN3cub18CUB_300001_SM_10006detail6reduce18DeviceReduceKernelINS2_10policy_hubIijN4cuda3std3__44plusIiEEE10Policy1000EN6thrust24THRUST_300001_SM_1000_NS10device_ptrIiEEjS9_iNS7_10__identityEEEvT0_PT3_T1_NS0_13GridEvenShareISK_EET2_T4_E12temp_storage+36];
	selp.b32 	%r482, %r481, 0, %p48;
	add.s32 	%r574, %r480, %r482;
	bra.uni 	$L__BB14_48;
$L__BB14_26:
	mov.u32 	%r54, %tid.x;
	add.s32 	%r110, %r54, %r556;
	mul.wide.u32 	%rd4, %r110, 4;
	add.s64 	%rd5, %rd1, %rd4;
	ld.global.u32 	%r111, [%rd5];
	ld.global.u32 	%r112, [%rd5+1024];
	ld.global.u32 	%r113, [%rd5+2048];
	ld.global.u32 	%r114, [%rd5+3072];
	ld.global.u32 	%r115, [%rd5+4096];
	ld.global.u32 	%r116, [%rd5+5120];
	ld.global.u32 	%r117, [%rd5+6144];
	ld.global.u32 	%r118, [%rd5+7168];
	ld.global.u32 	%r119, [%rd5+8192];
	ld.global.u32 	%r120, [%rd5+9216];
	ld.global.u32 	%r121, [%rd5+10240];
	ld.global.u32 	%r122, [%rd5+11264];
	ld.global.u32 	%r123, [%rd5+12288];
	ld.global.u32 	%r124, [%rd5+13312];
	ld.global.u32 	%r125, [%rd5+14336];
	ld.global.u32 	%r126, [%rd5+15360];
	add.s32 	%r127, %r112, %r111;
	add.s32 	%r128, %r113, %r127;
	add.s32 	%r129, %r114, %r128;
	add.s32 	%r130, %r115, %r129;
	add.s32 	%r131, %r116, %r130;
	add.s32 	%r132, %r117, %r131;
	add.s32 	%r133, %r118, %r132;
	add.s32 	%r134, %r119, %r133;
	add.s32 	%r135, %r120, %r134;
	add.s32 	%r136, %r121, %r135;
	add.s32 	%r137, %r122, %r136;
	add.s32 	%r138, %r123, %r137;
	add.s32 	%r139, %r124, %r138;
	add.s32 	%r140, %r125, %r139;
	add.s32 	%r573, %r126, %r140;
	setp.lt.u32 	%p2, %r6, %r4;
	@%p2 bra 	$L__BB14_44;
	add.s32 	%r56, %r4, %r556;
	not.b32 	%r142, %r54;
	add.s32 	%r143, %r142, %r1;
	sub.s32 	%r144, %r143, %r4;
	sub.s32 	%r552, %r144, %r556;
	add.s32 	%r145, %r56, %r54;
	add.s32 	%r551, %r145, 2048;
	mov.b32 	%r554, 0;
	mov.u32 	%r553, %r56;
$L__BB14_28:
	add.s32 	%r556, %r556, %r4;
	add.s32 	%r147, %r1, -4096;
	setp.gt.u32 	%p3, %r556, %r147;
	@%p3 bra 	$L__BB14_30;
	add.s32 	%r148, %r54, %r556;
	mul.wide.u32 	%rd6, %r148, 4;
	add.s64 	%rd7, %rd1, %rd6;
	ld.global.u32 	%r149, [%rd7];
	ld.global.u32 	%r150, [%rd7+1024];
	ld.global.u32 	%r151, [%rd7+2048];
	ld.global.u32 	%r152, [%rd7+3072];
	ld.global.u32 	%r153, [%rd7+4096];
	ld.global.u32 	%r154, [%rd7+5120];
	ld.global.u32 	%r155, [%rd7+6144];
	ld.global.u32 	%r156, [%rd7+7168];
	ld.global.u32 	%r157, [%rd7+8192];
	ld.global.u32 	%r158, [%rd7+9216];
	ld.global.u32 	%r159, [%rd7+10240];
	ld.global.u32 	%r160, [%rd7+11264];
	ld.global.u32 	%r161, [%rd7+12288];
	ld.global.u32 	%r162, [%rd7+13312];
	ld.global.u32 	%r163, [%rd7+14336];
	ld.global.u32 	%r164, [%rd7+15360];
	add.s32 	%r165, %r149, %r573;
	add.s32 	%r166, %r150, %r165;
	add.s32 	%r167, %r151, %r166;
	add.s32 	%r168, %r152, %r167;
	add.s32 	%r169, %r153, %r168;
	add.s32 	%r170, %r154, %r169;
	add.s32 	%r171, %r155, %r170;
	add.s32 	%r172, %r156, %r171;
	add.s32 	%r173, %r157, %r172;
	add.s32 	%r174, %r158, %r173;
	add.s32 	%r175, %r159, %r174;
	add.s32 	%r176, %r160, %r175;
	add.s32 	%r177, %r161, %r176;
	add.s32 	%r178, %r162, %r177;
	add.s32 	%r179, %r163, %r178;
	add.s32 	%r573, %r164, %r179;
	sub.s32 	%r180, %r1, %r556;
	setp.lt.u32 	%p4, %r180, %r4;
	add.s32 	%r554, %r554, 1;
	add.s32 	%r553, %r553, %r4;
	sub.s32 	%r552, %r552, %r4;
	add.s32 	%r551, %r551, %r4;
	@%p4 bra 	$L__BB14_44;
	bra.uni 	$L__BB14_28;
$L__BB14_30:
	setp.le.u32 	%p5, %r1, %r556;
	sub.s32 	%r182, %r1, %r556;
	setp.ge.s32 	%p6, %r54, %r182;
	or.pred  	%p7, %p5, %p6;
	@%p7 bra 	$L__BB14_44;
	not.b32 	%r185, %r54;
	add.s32 	%r186, %r1, %r185;
	sub.s32 	%r187, %r186, %r56;
	mul.lo.s32 	%r188, %r2, %r554;
	shl.b32 	%r189, %r188, 12;
	sub.s32 	%r190, %r187, %r189;
	shr.u32 	%r191, %r190, 8;
	add.s32 	%r71, %r191, 1;
	and.b32  	%r72, %r71, 15;
	setp.lt.u32 	%p8, %r190, 3840;
	mov.u32 	%r565, %r54;
	@%p8 bra 	$L__BB14_35;
	or.b32  	%r559, %r54, 2048;
	shr.u32 	%r192, %r552, 8;
	add.s32 	%r193, %r192, 1;
	and.b32  	%r194, %r193, 33554416;
	neg.s32 	%r557, %r194;
$L__BB14_33:
	.pragma "nounroll";
	add.s32 	%r195, %r551, -2048;
	mul.wide.u32 	%rd8, %r195, 4;
	add.s64 	%rd9, %rd1, %rd8;
	ld.global.u32 	%r196, [%rd9];
	add.s32 	%r197, %r196, %r573;
	add.s32 	%r198, %r551, -1792;
	mul.wide.u32 	%rd10, %r198, 4;
	add.s64 	%rd11, %rd1, %rd10;
	ld.global.u32 	%r199, [%rd11];
	add.s32 	%r200, %r199, %r197;
	add.s32 	%r201, %r551, -1536;
	mul.wide.u32 	%rd12, %r201, 4;
	add.s64 	%rd13, %rd1, %rd12;
	ld.global.u32 	%r202, [%rd13];
	add.s32 	%r203, %r202, %r200;
	add.s32 	%r204, %r551, -1280;
	mul.wide.u32 	%rd14, %r204, 4;
	add.s64 	%rd15, %rd1, %rd14;
	ld.global.u32 	%r205, [%rd15];
	add.s32 	%r206, %r205, %r203;
	add.s32 	%r207, %r551, -1024;
	mul.wide.u32 	%rd16, %r207, 4;
	add.s64 	%rd17, %rd1, %rd16;
	ld.global.u32 	%r208, [%rd17];
	add.s32 	%r209, %r208, %r206;
	add.s32 	%r210, %r551, -768;
	mul.wide.u32 	%rd18, %r210, 4;
	add.s64 	%rd19, %rd1, %rd18;
	ld.global.u32 	%r211, [%rd19];
	add.s32 	%r212, %r211, %r209;
	add.s32 	%r213, %r551, -512;
	mul.wide.u32 	%rd20, %r213, 4;
	add.s64 	%rd21, %rd1, %rd20;
	ld.global.u32 	%r214, [%rd21];
	add.s32 	%r215, %r214, %r212;
	add.s32 	%r216, %r551, 1792;
	add.s32 	%r217, %r551, -256;
	mul.wide.u32 	%rd22, %r217, 4;
	add.s64 	%rd23, %rd1, %rd22;
	ld.global.u32 	%r218, [%rd23];
	add.s32 	%r219, %r218, %r215;
	mul.wide.u32 	%rd24, %r551, 4;
	add.s64 	%rd25, %rd1, %rd24;
	ld.global.u32 	%r220, [%rd25];
	add.s32 	%r221, %r220, %r219;
	add.s32 	%r222, %r551, 256;
	mul.wide.u32 	%rd26, %r222, 4;
	add.s64 	%rd27, %rd1, %rd26;
	ld.global.u32 	%r223, [%rd27];
	add.s32 	%r224, %r223, %r221;
	add.s32 	%r225, %r551, 512;
	mul.wide.u32 	%rd28, %r225, 4;
	add.s64 	%rd29, %rd1, %rd28;
	ld.global.u32 	%r226, [%rd29];
	add.s32 	%r227, %r226, %r224;
	add.s32 	%r228, %r551, 768;
	mul.wide.u32 	%rd30, %r228, 4;
	add.s64 	%rd31, %rd1, %rd30;
	ld.global.u32 	%r229, [%rd31];
	add.s32 	%r230, %r229, %r227;
	add.s32 	%r231, %r551, 1024;
	mul.wide.u32 	%rd32, %r231, 4;
	add.s64 	%rd33, %rd1, %rd32;
	ld.global.u32 	%r232, [%rd33];
	add.s32 	%r233, %r232, %r230;
	add.s32 	%r234, %r551, 1280;
	mul.wide.u32 	%rd34, %r234, 4;
	add.s64 	%rd35, %rd1, %rd34;
	ld.global.u32 	%r235, [%rd35];
	add.s32 	%r236, %r235, %r233;
	add.s32 	%r237, %r551, 1536;
	mul.wide.u32 	%rd36, %r237, 4;
	add.s64 	%rd37, %rd1, %rd36;
	ld.global.u32 	%r238, [%rd37];
	add.s32 	%r239, %r238, %r236;
	mul.wide.u32 	%rd38, %r216, 4;
	add.s64 	%rd39, %rd1, %rd38;
	ld.global.u32 	%r240, [%rd39];
	add.s32 	%r573, %r240, %r239;
	add.s32 	%r559, %r559, 4096;
	add.s32 	%r551, %r551, 4096;
	add.s32 	%r557, %r557, 16;
	setp.ne.s32 	%p9, %r557, 0;
	@%p9 bra 	$L__BB14_33;
	add.s32 	%r565, %r559, -2048;
$L__BB14_35:
	setp.eq.s32 	%p10, %r72, 0;
	@%p10 bra 	$L__BB14_44;
	and.b32  	%r87, %r71, 7;
	setp.lt.u32 	%p11, %r72, 8;
	@%p11 bra 	$L__BB14_38;
	add.s32 	%r242, %r565, %r556;
	mul.wide.u32 	%rd40, %r242, 4;
	add.s64 	%rd41, %rd1, %rd40;
	ld.global.u32 	%r243, [%rd41];
	add.s32 	%r244, %r243, %r573;
	add.s32 	%r245, %r242, 256;
	mul.wide.u32 	%rd42, %r245, 4;
	add.s64 	%rd43, %rd1, %rd42;
	ld.global.u32 	%r246, [%rd43];
	add.s32 	%r247, %r246, %r244;
	add.s32 	%r248, %r242, 512;
	mul.wide.u32 	%rd44, %r248, 4;
	add.s64 	%rd45, %rd1, %rd44;
	ld.global.u32 	%r249, [%rd45];
	add.s32 	%r250, %r249, %r247;
	add.s32 	%r251, %r242, 768;
	mul.wide.u32 	%rd46, %r251, 4;
	add.s64 	%rd47, %rd1, %rd46;
	ld.global.u32 	%r252, [%rd47];
	add.s32 	%r253, %r252, %r250;
	add.s32 	%r254, %r242, 1024;
	mul.wide.u32 	%rd48, %r254, 4;
	add.s64 	%rd49, %rd1, %rd48;
	ld.global.u32 	%r255, [%rd49];
	add.s32 	%r256, %r255, %r253;
	add.s32 	%r257, %r242, 1280;
	mul.wide.u32 	%rd50, %r257, 4;
	add.s64 	%rd51, %rd1, %rd50;
	ld.global.u32 	%r258, [%rd51];
	add.s32 	%r259, %r258, %r256;
	add.s32 	%r260, %r242, 1536;
	mul.wide.u32 	%rd52, %r260, 4;
	add.s64 	%rd53, %rd1, %rd52;
	ld.global.u32 	%r261, [%rd53];
	add.s32 	%r262, %r261, %r259;
	add.s32 	%r263, %r242, 1792;
	mul.wide.u32 	%rd54, %r263, 4;
	add.s64 	%rd55, %rd1, %rd54;
	ld.global.u32 	%r264, [%rd55];
	add.s32 	%r573, %r264, %r262;
	add.s32 	%r565, %r565, 2048;
$L__BB14_38:
	setp.eq.s32 	%p12, %r87, 0;
	@%p12 bra 	$L__BB14_44;
	setp.lt.u32 	%p13, %r87, 4;
	@%p13 bra 	$L__BB14_41;
	add.s32 	%r266, %r565, %r556;
	mul.wide.u32 	%rd56, %r266, 4;
	add.s64 	%rd57, %rd1, %rd56;
	ld.global.u32 	%r267, [%rd57];
	add.s32 	%r268, %r267, %r573;
	add.s32 	%r269, %r266, 256;
	mul.wide.u32 	%rd58, %r269, 4;
	add.s64 	%rd59, %rd1, %rd58;
	ld.global.u32 	%r270, [%rd59];
	add.s32 	%r271, %r270, %r268;
	add.s32 	%r272, %r266, 512;
	mul.wide.u32 	%rd60, %r272, 4;
	add.s64 	%rd61, %rd1, %rd60;
	ld.global.u32 	%r273, [%rd61];
	add.s32 	%r274, %r273, %r271;
	add.s32 	%r275, %r266, 768;
	mul.wide.u32 	%rd62, %r275, 4;
	add.s64 	%rd63, %rd1, %rd62;
	ld.global.u32 	%r276, [%rd63];
	add.s32 	%r573, %r276, %r274;
	add.s32 	%r565, %r565, 1024;
$L__BB14_41:
	and.b32  	%r277, %r71, 3;
	setp.eq.s32 	%p14, %r277, 0;
	@%p14 bra 	$L__BB14_44;
	add.s32 	%r571, %r565, %r553;
	cvt.u16.u32 	%rs1, %r552;
	shr.u16 	%rs2, %rs1, 8;
	add.s16 	%rs3, %rs2, 1;
	cvt.u32.u16 	%r278, %rs3;
	and.b32  	%r279, %r278, 3;
	neg.s32 	%r570, %r279;
$L__BB14_43:
	.pragma "nounroll";
	mul.wide.u32 	%rd64, %r571, 4;
	add.s64 	%rd65, %rd1, %rd64;
	ld.global.u32 	%r280, [%rd65];
	add.s32 	%r573, %r280, %r573;
	add.s32 	%r571, %r571, 256;
	add.s32 	%r570, %r570, 1;
	setp.ne.s32 	%p15, %r570, 0;
	@%p15 bra 	$L__BB14_43;
$L__BB14_44:
	// begin inline asm
	mov.u32 %r281, %laneid;
	// end inline asm
	mov.b32 	%r284, 1;
	mov.b32 	%r305, 31;
	mov.b32 	%r306, -1;
	// begin inline asm
	shfl.sync.down.b32 %r282, %r573, %r284, %r305, %r306;
	// end inline asm
	setp.gt.s32 	%p16, %r281, 30;
	selp.b32 	%r307, 0, %r282, %p16;
	add.s32 	%r288, %r307, %r573;
	mov.b32 	%r289, 2;
	// begin inline asm
	shfl.sync.down.b32 %r287, %r288, %r289, %r305, %r306;
	// end inline asm
	setp.gt.s32 	%p17, %r281, 29;
	selp.b32 	%r308, 0, %r287, %p17;
	add.s32 	%r293, %r288, %r308;
	mov.b32 	%r294, 4;
	// begin inline asm
	shfl.sync.down.b32 %r292, %r293, %r294, %r305, %r306;
	// end inline asm
	setp.gt.s32 	%p18, %r281, 27;
	selp.b32 	%r309, 0, %r292, %p18;
	add.s32 	%r298, %r293, %r309;
	mov.b32 	%r299, 8;
	// begin inline asm
	shfl.sync.down.b32 %r297, %r298, %r299, %r305, %r306;
	// end inline asm
	setp.gt.s32 	%p19, %r281, 23;
	selp.b32 	%r310, 0, %r297, %p19;
	add.s32 	%r303, %r298, %r310;
	mov.b32 	%r304, 16;
	// begin inline asm
	shfl.sync.down.b32 %r302, %r303, %r304, %r305, %r306;
	// end inline asm
	setp.gt.s32 	%p20, %r281, 15;
	selp.b32 	%r311, 0, %r302, %p20;
	add.s32 	%r574, %r303, %r311;
	setp.ne.s32 	%p21, %r281, 0;
	@%p21 bra 	$L__BB14_46;
	shr.u32 	%r312, %r54, 3;
	and.b32  	%r313, %r312, 124;
	mov.u32 	%r314, _ZZN3cub18CUB_300001_SM_10006detail6reduce18DeviceReduceKernelINS2_10policy_hubIijN4cuda3std3__44plusIiEEE10Policy1000EN6thrust24THRUST_300001_SM_1000_NS10device_ptrIiEEjS9_iNS7_10__identityEEEvT0_PT3_T1_NS0_13GridEvenShareISK_EET2_T4_E12temp_storage;
	add.s32 	%r315, %r314, %r313;
	st.shared.u32 	[%r315+8], %r574;
$L__BB14_46:
	bar.sync 	0;
	setp.ne.s32 	%p22, %r54, 0;
	@%p22 bra 	$L__BB14_48;
	ld.shared.u32 	%r316, [_ZZN3cub18CUB_300001_SM_10006detail6reduce18DeviceReduceKernelINS2_10policy_hubIijN4cuda3std3__44plusIiEEE10Policy1000EN6thrust24THRUST_300001_SM_1000_NS10device_ptrIiEEjS9_iNS7_10__identityEEEvT0_PT3_T1_NS0_13GridEvenShareISK_EET2_T4_E12temp_storage+12];
	add.s32 	%r317, %r316, %r574;
	ld.shared.u32 	%r318, [_ZZN3cub18CUB_300001_SM_10006detail6reduce18DeviceReduceKernelINS2_10policy_hubIijN4cuda3std3__44plusIiEEE10Policy1000EN6thrust24THRUST_300001_SM_1000_NS10device_ptrIiEEjS9_iNS7_10__identityEEEvT0_PT3_T1_NS0_13GridEvenShareISK_EET2_T4_E12temp_storage+16];
	add.s32 	%r319, %r317, %r318;
	ld.shared.u32 	%r320, [_ZZN3cub18CUB_300001_SM_10006detail6reduce18DeviceReduceKernelINS2_10policy_hubIijN4cuda3std3__44plusIiEEE10Policy1000EN6thrust24THRUST_300001_SM_1000_NS10device_ptrIiEEjS9_iNS7_10__identityEEEvT0_PT3_T1_NS0_13GridEvenShareISK_EET2_T4_E12temp_storage+20];
	add.s32 	%r321, %r319, %r320;
	ld.shared.u32 	%r322, [_ZZN3cub18CUB_300001_SM_10006detail6reduce18DeviceReduceKernelINS2_10policy_hubIijN4cuda3std3__44plusIiEEE10Policy1000EN6thrust24THRUST_300001_SM_1000_NS10device_ptrIiEEjS9_iNS7_10__identityEEEvT0_PT3_T1_NS0_13GridEvenShareISK_EET2_T4_E12temp_storage+24];
	add.s32 	%r323, %r321, %r322;
	ld.shared.u32 	%r324, [_ZZN3cub18CUB_300001_SM_10006detail6reduce18DeviceReduceKernelINS2_10policy_hubIijN4cuda3std3__44plusIiEEE10Policy1000EN6thrust24THRUST_300001_SM_1000_NS10device_ptrIiEEjS9_iNS7_10__identityEEEvT0_PT3_T1_NS0_13GridEvenShareISK_EET2_T4_E12temp_storage+28];
	add.s32 	%r325, %r323, %r324;
	ld.shared.u32 	%r326, [_ZZN3cub18CUB_300001_SM_10006detail6reduce18DeviceReduceKernelINS2_10policy_hubIijN4cuda3std3__44plusIiEEE10Policy1000EN6thrust24THRUST_300001_SM_1000_NS10device_ptrIiEEjS9_iNS7_10__identityEEEvT0_PT3_T1_NS0_13GridEvenShareISK_EET2_T4_E12temp_storage+32];
	add.s32 	%r327, %r325, %r326;
	ld.shared.u32 	%r328, [_ZZN3cub18CUB_300001_SM_10006detail6reduce18DeviceReduceKernelINS2_10policy_hubIijN4cuda3std3__44plusIiEEE10Policy1000EN6thrust24THRUST_300001_SM_1000_NS10device_ptrIiEEjS9_iNS7_10__identityEEEvT0_PT3_T1_NS0_13GridEvenShareISK_EET2_T4_E12temp_storage+36];
	add.s32 	%r574, %r327, %r328;
$L__BB14_48:
	mov.u32 	%r531, %tid.x;
	setp.ne.s32 	%p56, %r531, 0;
	@%p56 bra 	$L__BB14_50;
	ld.param.u64 	%rd129, [_ZN3cub18CUB_300001_SM_10006detail6reduce18DeviceReduceKernelINS2_10policy_hubIijN4cuda3std3__44plusIiEEE10Policy1000EN6thrust24THRUST_300001_SM_1000_NS10device_ptrIiEEjS9_iNS7_10__identityEEEvT0_PT3_T1_NS0_13GridEvenShareISK_EET2_T4__param_1];
	cvta.to.global.u64 	%rd126, %rd129;
	mul.wide.u32 	%rd127, %r3, 4;
	add.s64 	%rd128, %rd126, %rd127;
	st.global.u32 	[%rd128], %r574;
$L__BB14_50:
	ret;

}
	// .globl	_ZN3cub18CUB_300001_SM_10006detail6reduce28DeviceReduceSingleTileKernelINS2_10policy_hubIijN4cuda3std3__44plusIiEEE10Policy1000EPiSC_iS9_iiNS7_10__identityEEEvT0_T1_T2_T3_T4_T6_
.visible .entry _ZN3cub18CUB_300001_SM_10006detail6reduce28DeviceReduceSingleTileKernelINS2_10policy_hubIijN4cuda3std3__44plusIiEEE10Policy1000EPiSC_iS9_iiNS7_10__identityEEEvT0_T1_T2_T3_T4_T6_(
	.param .u64 .ptr .align 1 _ZN3cub18CUB_300001_SM_10006detail6reduce28DeviceReduceSingleTileKernelINS2_10policy_hubIijN4cuda3std3__44plusIiEEE10Policy1000EPiSC_iS9_iiNS7_10__identityEEEvT0_T1_T2_T3_T4_T6__param_0,
	.param .u64 .ptr .align 1 _ZN3cub18CUB_300001_SM_10006detail6reduce28DeviceReduceSingleTileKernelINS2_10policy_hubIijN4cuda3std3__44plusIiEEE10Policy1000EPiSC_iS9_iiNS7_10__identityEEEvT0_T1_T2_T3_T4_T6__param_1,
	.param .u32 _ZN3cub18CUB_300001_SM_10006detail6reduce28DeviceReduceSingleTileKernelINS2_10policy_hubIijN4cuda3std3__44plusIiEEE10Policy1000EPiSC_iS9_iiNS7_10__identityEEEvT0_T1_T2_T3_T4_T6__param_2,
	.param .align 1 .b8 _ZN3cub18CUB_300001_SM_10006detail6reduce28DeviceReduceSingleTileKernelINS2_10policy_hubIijN4cuda3std3__44plusIiEEE10Policy1000EPiSC_iS9_iiNS7_10__identityEEEvT0_T1_T2_T3_T4_T6__param_3[1],
	.param .u32 _ZN3cub18CUB_300001_SM_10006detail6reduce28DeviceReduceSingleTileKernelINS2_10policy_hubIijN4cuda3std3__44plusIiEEE10Policy1000EPiSC_iS9_iiNS7_10__identityEEEvT0_T1_T2_T3_T4_T6__param_4,
	.param .align 1 .b8 _ZN3cub18CUB_300001_SM_10006detail6reduce28DeviceReduceSingleTileKernelINS2_10policy_hubIijN4cuda3std3__44plusIiEEE10Policy1000EPiSC_iS9_iiNS7_10__identityEEEvT0_T1_T2_T3_T4_T6__param_5[1]
)
.maxntid 256
.minnctapersm 1
{
	.reg .pred 	%p<97>;
	.reg .b32 	%r<687>;
	.reg .b64 	%rd<125>;
	// demoted variable
	.shared .align 4 .b8 _ZZN3cub18CUB_300001_SM_10006detail6reduce28DeviceReduceSingleTileKernelINS2_10policy_hubIijN4cuda3std3__44plusIiEEE10Policy1000EPiSC_iS9_iiNS7_10__identityEEEvT0_T1_T2_T3_T4_T6_E12temp_storage[44];
	ld.param.u64 	%rd16, [_ZN3cub18CUB_300001_SM_10006detail6reduce28DeviceReduceSingleTileKernelINS2_10policy_hubIijN4cuda3std3__44plusIiEEE10Policy1000EPiSC_iS9_iiNS7_10__identityEEEvT0_T1_T2_T3_T4_T6__param_0];
	ld.param.u64 	%rd17, [_ZN3cub18CUB_300001_SM_10006detail6reduce28DeviceReduceSingleTileKernelINS2_10policy_hubIijN4cuda3std3__44plusIiEEE10Policy1000EPiSC_iS9_iiNS7_10__identityEEEvT0_T1_T2_T3_T4_T6__param_1];
	ld.param.u32 	%r120, [_ZN3cub18CUB_300001_SM_10006detail6reduce28DeviceReduceSingleTileKernelINS2_10policy_hubIijN4cuda3std3__44plusIiEEE10Policy1000EPiSC_iS9_iiNS7_10__identityEEEvT0_T1_T2_T3_T4_T6__param_2];
	ld.param.u32 	%r121, [_ZN3cub18CUB_300001_SM_10006detail6reduce28DeviceReduceSingleTileKernelINS2_10policy_hubIijN4cuda3std3__44plusIiEEE10Policy1000EPiSC_iS9_iiNS7_10__identityEEEvT0_T1_T2_T3_T4_T6__param_4];
	cvta.to.global.u64 	%rd1, %rd17;
	setp.ne.s32 	%p1, %r120, 0;
	@%p1 bra 	$L__BB15_3;
	mov.u32 	%r633, %tid.x;
	setp.ne.s32 	%p96, %r633, 0;
	@%p96 bra 	$L__BB15_74;
	st.global.u32 	[%rd1], %r121;
	bra.uni 	$L__BB15_74;
$L__BB15_3:
	and.b64  	%rd18, %rd16, 15;
	setp.ne.s64 	%p2, %rd18, 0;
	@%p2 bra 	$L__BB15_38;
	setp.gt.s32 	%p49, %r120, 4095;
	@%p49 bra 	$L__BB15_22;
	mov.u32 	%r1, %tid.x;
	setp.ge.s32 	%p66, %r1, %r120;
	mov.b32 	%r644, 0;
	mov.u32 	%r639, %r1;
	@%p66 bra 	$L__BB15_7;
	mul.wide.u32 	%rd113, %r1, 4;
	add.s64 	%rd112, %rd16, %rd113;
	// begin inline asm
	ld.global.nc.u32 %r644, [%rd112];
	// end inline asm
	add.s32 	%r639, %r1, 256;
$L__BB15_7:
	setp.ge.s32 	%p67, %r639, %r120;
	@%p67 bra 	$L__BB15_13;
	not.b32 	%r507, %r639;
	add.s32 	%r6, %r120, %r507;
	and.b32  	%r508, %r6, 768;
	setp.eq.s32 	%p68, %r508, 768;
	@%p68 bra 	$L__BB15_11;
	mul.wide.u32 	%rd114, %r639, 4;
	add.s64 	%rd121, %rd16, %rd114;
	shr.u32 	%r509, %r6, 8;
	add.s32 	%r510, %r509, 1;
	and.b32  	%r511, %r510, 3;
	neg.s32 	%r636, %r511;
$L__BB15_10:
	.pragma "nounroll";
	// begin inline asm
	ld.global.nc.u32 %r512, [%rd121];
	// end inline asm
	add.s32 	%r644, %r512, %r644;
	add.s32 	%r639, %r639, 256;
	add.s64 	%rd121, %rd121, 1024;
	add.s32 	%r636, %r636, 1;
	setp.ne.s32 	%p69, %r636, 0;
	@%p69 bra 	$L__BB15_10;
$L__BB15_11:
	setp.lt.u32 	%p70, %r6, 768;
	@%p70 bra 	$L__BB15_13;
$L__BB15_12:
	mul.wide.s32 	%rd120, %r639, 4;
	add.s64 	%rd116, %rd16, %rd120;
	// begin inline asm
	ld.global.nc.u32 %r513, [%rd116];
	// end inline asm
	add.s32 	%r517, %r513, %r644;
	add.s64 	%rd117, %rd116, 1024;
	// begin inline asm
	ld.global.nc.u32 %r514, [%rd117];
	// end inline asm
	add.s32 	%r518, %r514, %r517;
	add.s64 	%rd118, %rd116, 2048;
	// begin inline asm
	ld.global.nc.u32 %r515, [%rd118];
	// end inline asm
	add.s32 	%r519, %r515, %r518;
	add.s64 	%rd119, %rd116, 3072;
	// begin inline asm
	ld.global.nc.u32 %r516, [%rd119];
	// end inline asm
	add.s32 	%r644, %r516, %r519;
	add.s32 	%r639, %r639, 1024;
	setp.lt.s32 	%p71, %r639, %r120;
	@%p71 bra 	$L__BB15_12;
$L__BB15_13:
	setp.lt.s32 	%p72, %r120, 256;
	@%p72 bra 	$L__BB15_18;
	// begin inline asm
	mov.u32 %r583, %laneid;
	// end inline asm
	mov.b32 	%r586, 1;
	mov.b32 	%r607, 31;
	mov.b32 	%r608, -1;
	// begin inline asm
	shfl.sync.down.b32 %r584, %r644, %r586, %r607, %r608;
	// end inline asm
	setp.gt.s32 	%p88, %r583, 30;
	selp.b32 	%r609, 0, %r584, %p88;
	add.s32 	%r590, %r609, %r644;
	mov.b32 	%r591, 2;
	// begin inline asm
	shfl.sync.down.b32 %r589, %r590, %r591, %r607, %r608;
	// end inline asm
	setp.gt.s32 	%p89, %r583, 29;
	selp.b32 	%r610, 0, %r589, %p89;
	add.s32 	%r595, %r590, %r610;
	mov.b32 	%r596, 4;
	// begin inline asm
	shfl.sync.down.b32 %r594, %r595, %r596, %r607, %r608;
	// end inline asm
	setp.gt.s32 	%p90, %r583, 27;
	selp.b32 	%r611, 0, %r594, %p90;
	add.s32 	%r600, %r595, %r611;
	mov.b32 	%r601, 8;
	// begin inline asm
	shfl.sync.down.b32 %r599, %r600, %r601, %r607, %r608;
	// end inline asm
	setp.gt.s32 	%p91, %r583, 23;
	selp.b32 	%r612, 0, %r599, %p91;
	add.s32 	%r605, %r600, %r612;
	mov.b32 	%r606, 16;
	// begin inline asm
	shfl.sync.down.b32 %r604, %r605, %r606, %r607, %r608;
	// end inline asm
	setp.gt.s32 	%p92, %r583, 15;
	selp.b32 	%r613, 0, %r604, %p92;
	add.s32 	%r686, %r605, %r613;
	setp.ne.s32 	%p93, %r583, 0;
	@%p93 bra 	$L__BB15_16;
	shr.u32 	%r614, %r1, 3;
	and.b32  	%r615, %r614, 124;
	mov.u32 	%r616, _ZZN3cub18CUB_300001_SM_10006detail6reduce28DeviceReduceSingleTileKernelINS2_10policy_hubIijN4cuda3std3__44plusIiEEE10Policy1000EPiSC_iS9_iiNS7_10__identityEEEvT0_T1_T2_T3_T4_T6_E12temp_storage;
	add.s32 	%r617, %r616, %r615;
	st.shared.u32 	[%r617+8], %r686;
$L__BB15_16:
	bar.sync 	0;
	setp.ne.s32 	%p94, %r1, 0;
	@%p94 bra 	$L__BB15_72;
	ld.shared.u32 	%r618, [_ZZN3cub18CUB_300001_SM_10006detail6reduce28DeviceReduceSingleTileKernelINS2_10policy_hubIijN4cuda3std3__44plusIiEEE10Policy1000EPiSC_iS9_iiNS7_10__identityEEEvT0_T1_T2_T3_T4_T6_E12temp_storage+12];
	add.s32 	%r619, %r618, %r686;
	ld.shared.u32 	%r620, [_ZZN3cub18CUB_300001_SM_10006detail6reduce28DeviceReduceSingleTileKernelINS2_10policy_hubIijN4cuda3std3__44plusIiEEE10Policy1000EPiSC_iS9_iiNS7_10__identityEEEvT0_T1_T2_T3_T4_T6_E12temp_storage+16];
	add.s32 	%r621, %r619, %r620;
	ld.shared.u32 	%r622, [_ZZN3cub18CUB_300001_SM_10006detail6reduce28DeviceReduceSingleTileKernelINS2_10policy_hubIijN4cuda3std3__44plusIiEEE10Policy1000EPiSC_iS9_iiNS7_10__identityEEEvT0_T1_T2_T3_T4_T6_E12temp_storage+20];
	add.s32 	%r623, %r621, %r622;
	ld.shared.u32 	%r624, [_ZZN3cub18CUB_300001_SM_10006detail6reduce28DeviceReduceSingleTileKernelINS2_10policy_hubIijN4cuda3std3__44plusIiEEE10Policy1000EPiSC_iS9_iiNS7_10__identityEEEvT0_T1_T2_T3_T4_T6_E12temp_storage+24];
	add.s32 	%r625, %r623, %r624;
	ld.shared.u32 	%r626, [_ZZN3cub18CUB_300001_SM_10006detail6reduce28DeviceReduceSingleTileKernelINS2_10policy_hubIijN4cuda3std3__44plusIiEEE10Policy1000EPiSC_iS9_iiNS7_10__identityEEEvT0_T1_T2_T3_T4_T6_E12temp_storage+28];
	add.s32 	%r627, %r625, %r626;
	ld.shared.u32 	%r628, [_ZZN3cub18CUB_300001_SM_10006detail6reduce28DeviceReduceSingleTileKernelINS2_10policy_hubIijN4cuda3std3__44plusIiEEE10Policy1000EPiSC_iS9_iiNS7_10__identityEEEvT0_T1_T2_T3_T4_T6_E12temp_storage+32];
	add.s32 	%r629, %r627, %r628;
	ld.shared.u32 	%r630, [_ZZN3cub18CUB_300001_SM_10006detail6reduce28DeviceReduceSingleTileKernelINS2_10policy_hubIijN4cuda3std3__44plusIiEEE10Policy1000EPiSC_iS9_iiNS7_10__identityEEEvT0_T1_T2_T3_T4_T6_E12temp_storage+36];
	add.s32 	%r686, %r629, %r630;
	bra.uni 	$L__BB15_72;
$L__BB15_18:
	// begin inline asm
	mov.u32 %r520, %laneid;
	// end inline asm
	and.b32  	%r546, %r1, 992;
	add.s32 	%r547, %r546, 32;
	setp.gt.s32 	%p73, %r547, %r120;
	not.b32 	%r548, %r546;
	add.s32 	%r549, %r120, %r548;
	selp.b32 	%r544, %r549, 31, %p73;
	mov.b32 	%r523, 1;
	mov.b32 	%r545, -1;
	// begin inline asm
	shfl.sync.down.b32 %r521, %r644, %r523, %r544, %r545;
	// end inline asm
	setp.lt.s32 	%p74, %r520, %r544;
	selp.b32 	%r550, %r521, 0, %p74;
	add.s32 	%r527, %r550, %r644;
	mov.b32 	%r528, 2;
	// begin inline asm
	shfl.sync.down.b32 %r526, %r527, %r528, %r544, %r545;
	// end inline asm
	add.s32 	%r551, %r520, 2;
	setp.gt.s32 	%p75, %r551, %r544;
	selp.b32 	%r552, 0, %r526, %p75;
	add.s32 	%r532, %r527, %r552;
	mov.b32 	%r533, 4;
	// begin inline asm
	shfl.sync.down.b32 %r531, %r532, %r533, %r544, %r545;
	// end inline asm
	add.s32 	%r553, %r520, 4;
	setp.gt.s32 	%p76, %r553, %r544;
	selp.b32 	%r554, 0, %r531, %p76;
	add.s32 	%r537, %r532, %r554;
	mov.b32 	%r538, 8;
	// begin inline asm
	shfl.sync.down.b32 %r536, %r537, %r538, %r544, %r545;
	// end inline asm
	add.s32 	%r555, %r520, 8;
	setp.gt.s32 	%p77, %r555, %r544;
	selp.b32 	%r556, 0, %r536, %p77;
	add.s32 	%r542, %r537, %r556;
	mov.b32 	%r543, 16;
	// begin inline asm
	shfl.sync.down.b32 %r541, %r542, %r543, %r544, %r545;
	// end inline asm
	add.s32 	%r557, %r520, 16;
	setp.gt.s32 	%p78, %r557, %r544;
	selp.b32 	%r558, 0, %r541, %p78;
	add.s32 	%r686, %r542, %r558;
	setp.ne.s32 	%p79, %r520, 0;
	@%p79 bra 	$L__BB15_20;
	shr.u32 	%r559, %r1, 3;
	and.b32  	%r560, %r559, 124;
	mov.u32 	%r561, _ZZN3cub18CUB_300001_SM_10006detail6reduce28DeviceReduceSingleTileKernelINS2_10policy_hubIijN4cuda3std3__44plusIiEEE10Policy1000EPiSC_iS9_iiNS7_10__identityEEEvT0_T1_T2_T3_T4_T6_E12temp_storage;
	add.s32 	%r562, %r561, %r560;
	st.shared.u32 	[%r562+8], %r686;
$L__BB15_20:
	bar.sync 	0;
	setp.ne.s32 	%p80, %r1, 0;
	@%p80 bra 	$L__BB15_72;
	setp.gt.s32 	%p81, %r120, 32;
	ld.shared.u32 	%r563, [_ZZN3cub18CUB_300001_SM_10006detail6reduce28DeviceReduceSingleTileKernelINS2_10policy_hubIijN4cuda3std3__44plusIiEEE10Policy1000EPiSC_iS9_iiNS7_10__identityEEEvT0_T1_T2_T3_T4_T6_E12temp_storage+12];
	selp.b32 	%r564, %r563, 0, %p81;
	add.s32 	%r565, %r564, %r686;
	setp.gt.s32 	%p82, %r120, 64;
	ld.shared.u32 	%r566, [_ZZN3cub18CUB_300001_SM_10006detail6reduce28DeviceReduceSingleTileKernelINS2_10policy_hubIijN4cuda3std3__44plusIiEEE10Policy1000EPiSC_iS9_iiNS7_10__identityEEEvT0_T1_T2_T3_T4_T6_E12temp_storage+16];
	selp.b32 	%r567, %r566, 0, %p82;
	add.s32 	%r568, %r565, %r567;
	setp.gt.s32 	%p83, %r120, 96;
	ld.shared.u32 	%r569, [_ZZN3cub18CUB_300001_SM_10006detail6reduce28DeviceReduceSingleTileKernelINS2_10policy_hubIijN4cuda3std3__44plusIiEEE10Policy1000EPiSC_iS9_iiNS7_10__identityEEEvT0_T1_T2_T3_T4_T6_E12temp_storage+20];
	selp.b32 	%r570, %r569, 0, %p83;
	add.s32 	%r571, %r568, %r570;
	setp.gt.s32 	%p84, %r120, 128;
	ld.shared.u32 	%r572, [_ZZN3cub18CUB_300001_SM_10006detail6reduce28DeviceReduceSingleTileKernelINS2_10policy_hubIijN4cuda3std3__44plusIiEEE10Policy1000EPiSC_iS9_iiNS7_10__identityEEEvT0_T1_T2_T3_T4_T6_E12temp_storage+24];
	selp.b32 	%r573, %r572, 0, %p84;
	add.s32 	%r574, %r571, %r573;
	setp.gt.s32 	%p85, %r120, 160;
	ld.shared.u32 	%r575, [_ZZN3cub18CUB_300001_SM_10006detail6reduce28DeviceReduceSingleTileKernelINS2_10policy_hubIijN4cuda3std3__44plusIiEEE10Policy1000EPiSC_iS9_iiNS7_10__identityEEEvT0_T1_T2_T3_T4_T6_E12temp_storage+28];
	selp.b32 	%r576, %r575, 0, %p85;
	add.s32 	%r577, %r574, %r576;
	setp.gt.s32 	%p86, %r120, 192;
	ld.shared.u32 	%r578, [_ZZN3cub18CUB_300001_SM_10006detail6reduce28DeviceReduceSingleTileKernelINS2_10policy_hubIijN4cuda3std3__44plusIiEEE10Policy1000EPiSC_iS9_iiNS7_10__identityEEEvT0_T1_T2_T3_T4_T6_E12temp_storage+32];
	selp.b32 	%r579, %r578, 0, %p86;
	add.s32 	%r580, %r577, %r579;
	setp.gt.s32 	%p87, %r120, 224;
	ld.shared.u32 	%r581, [_ZZN3cub18CUB_300001_SM_10006detail6reduce28DeviceReduceSingleTileKernelINS2_10policy_hubIijN4cuda3std3__44plusIiEEE10Policy1000EPiSC_iS9_iiNS7_10__identityEEEvT0_T1_T2_T3_T4_T6_E12temp_storage+36];
	selp.b32 	%r582, %r581, 0, %p87;
	add.s32 	%r686, %r580, %r582;
	bra.uni 	$L__BB15_72;
$L__BB15_22:
	mov.u32 	%r26, %tid.x;
	shl.b32 	%r377, %r26, 2;
	mul.wide.u32 	%rd86, %r377, 4;
	add.s64 	%rd76, %rd16, %rd86;
	// begin inline asm
	ld.global.nc.v2.u64 {%rd74, %rd75}, [%rd76];
	// end inline asm
	mov.b64 	{%r378, %r379}, %rd75;
	mov.b64 	{%r380, %r381}, %rd74;
	add.s64 	%rd79, %rd76, 4096;
	// begin inline asm
	ld.global.nc.v2.u64 {%rd77, %rd78}, [%rd79];
	// end inline asm
	mov.b64 	{%r382, %r383}, %rd78;
	mov.b64 	{%r384, %r385}, %rd77;
	add.s64 	%rd82, %rd76, 8192;
	// begin inline asm
	ld.global.nc.v2.u64 {%rd80, %rd81}, [%rd82];
	// end inline asm
	mov.b64 	{%r386, %r387}, %rd81;
	mov.b64 	{%r388, %r389}, %rd80;
	add.s64 	%rd85, %rd76, 12288;
	// begin inline asm
	ld.global.nc.v2.u64 {%rd83, %rd84}, [%rd85];
	// end inline asm
	mov.b64 	{%r390, %r391}, %rd84;
	mov.b64 	{%r392, %r393}, %rd83;
	add.s32 	%r394, %r381, %r380;
	add.s32 	%r395, %r378, %r394;
	add.s32 	%r396, %r379, %r395;
	add.s32 	%r397, %r384, %r396;
	add.s32 	%r398, %r385, %r397;
	add.s32 	%r399, %r382, %r398;
	add.s32 	%r400, %r383, %r399;
	add.s32 	%r401, %r388, %r400;
	add.s32 	%r402, %r389, %r401;
	add.s32 	%r403, %r386, %r402;
	add.s32 	%r404, %r387, %r403;
	add.s32 	%r405, %r392, %r404;
	add.s32 	%r406, %r393, %r405;
	add.s32 	%r407, %r390, %r406;
	add.s32 	%r659, %r391, %r407;
	setp.lt.u32 	%p50, %r120, 8192;
	mov.b32 	%r648, 4096;
	@%p50 bra 	$L__BB15_26;
	add.s32 	%r28, %r120, -4096;
	mov.b32 	%r648, 4096;
$L__BB15_24:
	mul.wide.s32 	%rd99, %r648, 4;
	add.s64 	%rd89, %rd76, %rd99;
	// begin inline asm
	ld.global.nc.v2.u64 {%rd87, %rd88}, [%rd89];
	// end inline asm
	mov.b64 	{%r409, %r410}, %rd88;
	mov.b64 	{%r411, %r412}, %rd87;
	add.s64 	%rd92, %rd89, 4096;
	// begin inline asm
	ld.global.nc.v2.u64 {%rd90, %rd91}, [%rd92];
	// end inline asm
	mov.b64 	{%r413, %r414}, %rd91;
	mov.b64 	{%r415, %r416}, %rd90;
	add.s64 	%rd95, %rd89, 8192;
	// begin inline asm
	ld.global.nc.v2.u64 {%rd93, %rd94}, [%rd95];
	// end inline asm
	mov.b64 	{%r417, %r418}, %rd94;
	mov.b64 	{%r419, %r420}, %rd93;
	add.s64 	%rd98, %rd89, 12288;
	// begin inline asm
	ld.global.nc.v2.u64 {%rd96, %rd97}, [%rd98];
	// end inline asm
	mov.b64 	{%r421, %r422}, %rd97;
	mov.b64 	{%r423, %r424}, %rd96;
	add.s32 	%r425, %r411, %r659;
	add.s32 	%r426, %r412, %r425;
	add.s32 	%r427, %r409, %r426;
	add.s32 	%r428, %r410, %r427;
	add.s32 	%r429, %r415, %r428;
	add.s32 	%r430, %r416, %r429;
	add.s32 	%r431, %r413, %r430;
	add.s32 	%r432, %r414, %r431;
	add.s32 	%r433, %r419, %r432;
	add.s32 	%r434, %r420, %r433;
	add.s32 	%r435, %r417, %r434;
	add.s32 	%r436, %r418, %r435;
	add.s32 	%r437, %r423, %r436;
	add.s32 	%r438, %r424, %r437;
	add.s32 	%r439, %r421, %r438;
	add.s32 	%r659, %r422, %r439;
	sub.s32 	%r440, %r120, %r648;
	setp.lt.s32 	%p51, %r440, 4096;
	@%p51 bra 	$L__BB15_34;
	add.s32 	%r648, %r648, 4096;
	setp.le.s32 	%p52, %r648, %r28;
	@%p52 bra 	$L__BB15_24;
$L__BB15_26:
	setp.le.s32 	%p53, %r120, %r648;
	@%p53 bra 	$L__BB15_34;
	sub.s32 	%r35, %r120, %r648;
	setp.ge.s32 	%p54, %r26, %r35;
	@%p54 bra 	$L__BB15_34;
	not.b32 	%r442, %r26;
	add.s32 	%r443, %r120, %r442;
	sub.s32 	%r36, %r443, %r648;
	and.b32  	%r444, %r36, 768;
	setp.eq.s32 	%p55, %r444, 768;
	mov.u32 	%r653, %r26;
	@%p55 bra 	$L__BB15_31;
	add.s32 	%r650, %r26, %r648;
	shr.u32 	%r445, %r36, 8;
	add.s32 	%r446, %r445, 1;
	and.b32  	%r447, %r446, 3;
	neg.s32 	%r649, %r447;
	mov.u32 	%r653, %r26;
$L__BB15_30:
	.pragma "nounroll";
	mul.wide.u32 	%rd101, %r650, 4;
	add.s64 	%rd100, %rd16, %rd101;
	// begin inline asm
	ld.global.nc.u32 %r448, [%rd100];
	// end inline asm
	add.s32 	%r659, %r448, %r659;
	add.s32 	%r653, %r653, 256;
	add.s32 	%r650, %r650, 256;
	add.s32 	%r649, %r649, 1;
	setp.ne.s32 	%p56, %r649, 0;
	@%p56 bra 	$L__BB15_30;
$L__BB15_31:
	setp.lt.u32 	%p57, %r36, 768;
	@%p57 bra 	$L__BB15_34;
	cvt.u64.u32 	%rd102, %r653;
	cvt.u64.u32 	%rd103, %r648;
	add.s64 	%rd104, %rd102, %rd103;
	shl.b64 	%rd105, %rd104, 2;
	add.s64 	%rd106, %rd105, %rd16;
	add.s64 	%rd122, %rd106, 2048;
	add.s32 	%r656, %r653, %r648;
$L__BB15_33:
	mul.wide.u32 	%rd111, %r656, 4;
	add.s64 	%rd107, %rd16, %rd111;
	// begin inline asm
	ld.global.nc.u32 %r449, [%rd107];
	// end inline asm
	add.s32 	%r453, %r449, %r659;
	add.s64 	%rd108, %rd122, -1024;
	// begin inline asm
	ld.global.nc.u32 %r450, [%rd108];
	// end inline asm
	add.s32 	%r454, %r450, %r453;
	// begin inline asm
	ld.global.nc.u32 %r451, [%rd122];
	// end inline asm
	add.s32 	%r455, %r451, %r454;
	add.s64 	%rd110, %rd122, 1024;
	// begin inline asm
	ld.global.nc.u32 %r452, [%rd110];
	// end inline asm
	add.s32 	%r659, %r452, %r455;
	add.s32 	%r653, %r653, 1024;
	add.s64 	%rd122, %rd122, 4096;
	add.s32 	%r656, %r656, 1024;
	setp.lt.s32 	%p58, %r653, %r35;
	@%p58 bra 	$L__BB15_33;
$L__BB15_34:
	// begin inline asm
	mov.u32 %r456, %laneid;
	// end inline asm
	mov.b32 	%r459, 1;
	mov.b32 	%r480, 31;
	mov.b32 	%r481, -1;
	// begin inline asm
	shfl.sync.down.b32 %r457, %r659, %r459, %r480, %r481;
	// end inline asm
	setp.gt.s32 	%p59, %r456, 30;
	selp.b32 	%r482, 0, %r457, %p59;
	add.s32 	%r463, %r482, %r659;
	mov.b32 	%r464, 2;
	// begin inline asm
	shfl.sync.down.b32 %r462, %r463, %r464, %r480, %r481;
	// end inline asm
	setp.gt.s32 	%p60, %r456, 29;
	selp.b32 	%r483, 0, %r462, %p60;
	add.s32 	%r468, %r463, %r483;
	mov.b32 	%r469, 4;
	// begin inline asm
	shfl.sync.down.b32 %r467, %r468, %r469, %r480, %r481;
	// end inline asm
	setp.gt.s32 	%p61, %r456, 27;
	selp.b32 	%r484, 0, %r467, %p61;
	add.s32 	%r473, %r468, %r484;
	mov.b32 	%r474, 8;
	// begin inline asm
	shfl.sync.down.b32 %r472, %r473, %r474, %r480, %r481;
	// end inline asm
	setp.gt.s32 	%p62, %r456, 23;
	selp.b32 	%r485, 0, %r472, %p62;
	add.s32 	%r478, %r473, %r485;
	mov.b32 	%r479, 16;
	// begin inline asm
	shfl.sync.down.b32 %r477, %r478, %r479, %r480, %r481;
	// end inline asm
	setp.gt.s32 	%p63, %r456, 15;
	selp.b32 	%r486, 0, %r477, %p63;
	add.s32 	%r686, %r478, %r486;
	setp.ne.s32 	%p64, %r456, 0;
	@%p64 bra 	$L__BB15_36;
	shr.u32 	%r487, %r26, 3;
	and.b32  	%r488, %r487, 124;
	mov.u32 	%r489, _ZZN3cub18CUB_300001_SM_10006detail6reduce28DeviceReduceSingleTileKernelINS2_10policy_hubIijN4cuda3std3__44plusIiEEE10Policy1000EPiSC_iS9_iiNS7_10__identityEEEvT0_T1_T2_T3_T4_T6_E12temp_storage;
	add.s32 	%r490, %r489, %r488;
	st.shared.u32 	[%r490+8], %r686;
$L__BB15_36:
	bar.sync 	0;
	setp.ne.s32 	%p65, %r26, 0;
	@%p65 bra 	$L__BB15_72;
	ld.shared.u32 	%r491, [_ZZN3cub18CUB_300001_SM_10006detail6reduce28DeviceReduceSingleTileKernelINS2_10policy_hubIijN4cuda3std3__44plusIiEEE10Policy1000EPiSC_iS9_iiNS7_10__identityEEEvT0_T1_T2_T3_T4_T6_E12temp_storage+12];
	add.s32 	%r492, %r491, %r686;
	ld.shared.u32 	%r493, [_ZZN3cub18CUB_300001_SM_10006detail6reduce28DeviceReduceSingleTileKernelINS2_10policy_hubIijN4cuda3std3__44plusIiEEE10Policy1000EPiSC_iS9_iiNS7_10__identityEEEvT0_T1_T2_T3_T4_T6_E12temp_storage+16];
	add.s32 	%r494, %r492, %r493;
	ld.shared.u32 	%r495, [_ZZN3cub18CUB_300001_SM_10006detail6reduce28DeviceReduceSingleTileKernelINS2_10policy_hubIijN4cuda3std3__44plusIiEEE10Policy1000EPiSC_iS9_iiNS7_10__identityEEEvT0_T1_T2_T3_T4_T6_E12temp_storage+20];
	add.s32 	%r496, %r494, %r495;
	ld.shared.u32 	%r497, [_ZZN3cub18CUB_300001_SM_10006detail6reduce28DeviceReduceSingleTileKernelINS2_10policy_hubIijN4cuda3std3__44plusIiEEE10Policy1000EPiSC_iS9_iiNS7_10__identityEEEvT0_T1_T2_T3_T4_T6_E12temp_storage+24];
	add.s32 	%r498, %r496, %r497;
	ld.shared.u32 	%r499, [_ZZN3cub18CUB_300001_SM_10006detail6reduce28DeviceReduceSingleTileKernelINS2_10policy_hubIijN4cuda3std3__44plusIiEEE10Policy1000EPiSC_iS9_iiNS7_10__identityEEEvT0_T1_T2_T3_T4_T6_E12temp_storage+28];
	add.s32 	%r500, %r498, %r499;
	ld.shared.u32 	%r501, [_ZZN3cub18CUB_300001_SM_10006detail6reduce28DeviceReduceSingleTileKernelINS2_10policy_hubIijN4cuda3std3__44plusIiEEE10Policy1000EPiSC_iS9_iiNS7_10__identityEEEvT0_T1_T2_T3_T4_T6_E12temp_storage+32];
	add.s32 	%r502, %r500, %r501;
	ld.shared.u32 	%r503, [_ZZN3cub18CUB_300001_SM_10006detail6reduce28DeviceReduceSingleTileKernelINS2_10policy_hubIijN4cuda3std3__44plusIiEEE10Policy1000EPiSC_iS9_iiNS7_10__identityEEEvT0_T1_T2_T3_T4_T6_E12temp_storage+36];
	add.s32 	%r686, %r502, %r503;
	bra.uni 	$L__BB15_72;
$L__BB15_38:
	setp.gt.s32 	%p3, %r120, 4095;
	@%p3 bra 	$L__BB15_56;
	mov.u32 	%r60, %tid.x;
	setp.ge.s32 	%p20, %r60, %r120;
	mov.b32 	%r670, 0;
	mov.u32 	%r665, %r60;
	@%p20 bra 	$L__BB15_41;
	mul.wide.u32 	%rd66, %r60, 4;
	add.s64 	%rd65, %rd16, %rd66;
	// begin inline asm
	ld.global.nc.u32 %r670, [%rd65];
	// end inline asm
	add.s32 	%r665, %r60, 256;
$L__BB15_41:
	setp.ge.s32 	%p21, %r665, %r120;
	@%p21 bra 	$L__BB15_47;
	not.b32 	%r252, %r665;
	add.s32 	%r65, %r120, %r252;
	and.b32  	%r253, %r65, 768;
	setp.eq.s32 	%p22, %r253, 768;
	@%p22 bra 	$L__BB15_45;
	mul.wide.u32 	%rd67, %r665, 4;
	add.s64 	%rd123, %rd16, %rd67;
	shr.u32 	%r254, %r65, 8;
	add.s32 	%r255, %r254, 1;
	and.b32  	%r256, %r255, 3;
	neg.s32 	%r662, %r256;
$L__BB15_44:
	.pragma "nounroll";
	// begin inline asm
	ld.global.nc.u32 %r257, [%rd123];
	// end inline asm
	add.s32 	%r670, %r257, %r670;
	add.s32 	%r665, %r665, 256;
	add.s64 	%rd123, %rd123, 1024;
	add.s32 	%r662, %r662, 1;
	setp.ne.s32 	%p23, %r662, 0;
	@%p23 bra 	$L__BB15_44;
$L__BB15_45:
	setp.lt.u32 	%p24, %r65, 768;
	@%p24 bra 	$L__BB15_47;
$L__BB15_46:
	mul.wide.s32 	%rd73, %r665, 4;
	add.s64 	%rd69, %rd16, %rd73;
	// begin inline asm
	ld.global.nc.u32 %r258, [%rd69];
	// end inline asm
	add.s32 	%r262, %r258, %r670;
	add.s64 	%rd70, %rd69, 1024;
	// begin inline asm
	ld.global.nc.u32 %r259, [%rd70];
	// end inline asm
	add.s32 	%r263, %r259, %r262;
	add.s64 	%rd71, %rd69, 2048;
	// begin inline asm
	ld.global.nc.u32 %r260, [%rd71];
	// end inline asm
	add.s32 	%r264, %r260, %r263;
	add.s64 	%rd72, %rd69, 3072;
	// begin inline asm
	ld.global.nc.u32 %r261, [%rd72];
	// end inline asm
	add.s32 	%r670, %r261, %r264;
	add.s32 	%r665, %r665, 1024;
	setp.lt.s32 	%p25, %r665, %r120;
	@%p25 bra 	$L__BB15_46;
$L__BB15_47:
	setp.lt.s32 	%p26, %r120, 256;
	@%p26 bra 	$L__BB15_52;
	// begin inline asm
	mov.u32 %r328, %laneid;
	// end inline asm
	mov.b32 	%r331, 1;
	mov.b32 	%r352, 31;
	mov.b32 	%r353, -1;
	// begin inline asm
	shfl.sync.down.b32 %r329, %r670, %r331, %r352, %r353;
	// end inline asm
	setp.gt.s32 	%p42, %r328, 30;
	selp.b32 	%r354, 0, %r329, %p42;
	add.s32 	%r335, %r354, %r670;
	mov.b32 	%r336, 2;
	// begin inline asm
	shfl.sync.down.b32 %r334, %r335, %r336, %r352, %r353;
	// end inline asm
	setp.gt.s32 	%p43, %r328, 29;
	selp.b32 	%r355, 0, %r334, %p43;
	add.s32 	%r340, %r335, %r355;
	mov.b32 	%r341, 4;
	// begin inline asm
	shfl.sync.down.b32 %r339, %r340, %r341, %r352, %r353;
	// end inline asm
	setp.gt.s32 	%p44, %r328, 27;
	selp.b32 	%r356, 0, %r339, %p44;
	add.s32 	%r345, %r340, %r356;
	mov.b32 	%r346, 8;
	// begin inline asm
	shfl.sync.down.b32 %r344, %r345, %r346, %r352, %r353;
	// end inline asm
	setp.gt.s32 	%p45, %r328, 23;
	selp.b32 	%r357, 0, %r344, %p45;
	add.s32 	%r350, %r345, %r357;
	mov.b32 	%r351, 16;
	// begin inline asm
	shfl.sync.down.b32 %r349, %r350, %r351, %r352, %r353;
	// end inline asm
	setp.gt.s32 	%p46, %r328, 15;
	selp.b32 	%r358, 0, %r349, %p46;
	add.s32 	%r686, %r350, %r358;
	setp.ne.s32 	%p47, %r328, 0;
	@%p47 bra 	$L__BB15_50;
	shr.u32 	%r359, %r60, 3;
	and.b32  	%r360, %r359, 124;
	mov.u32 	%r361, _ZZN3cub18CUB_300001_SM_10006detail6reduce28DeviceReduceSingleTileKernelINS2_10policy_hubIijN4cuda3std3__44plusIiEEE10Policy1000EPiSC_iS9_iiNS7_10__identityEEEvT0_T1_T2_T3_T4_T6_E12temp_storage;
	add.s32 	%r362, %r361, %r360;
	st.shared.u32 	[%r362+8], %r686;
$L__BB15_50:
	bar.sync 	0;
	setp.ne.s32 	%p48, %r60, 0;
	@%p48 bra 	$L__BB15_72;
	ld.shared.u32 	%r363, [_ZZN3cub18CUB_300001_SM_10006detail6reduce28DeviceReduceSingleTileKernelINS2_10policy_hubIijN4cuda3std3__44plusIiEEE10Policy1000EPiSC_iS9_iiNS7_10__identityEEEvT0_T1_T2_T3_T4_T6_E12temp_storage+12];
	add.s32 	%r364, %r363, %r686;
	ld.shared.u32 	%r365, [_ZZN3cub18CUB_300001_SM_10006detail6reduce28DeviceReduceSingleTileKernelINS2_10policy_hubIijN4cuda3std3__44plusIiEEE10Policy1000EPiSC_iS9_iiNS7_10__identityEEEvT0_T1_T2_T3_T4_T6_E12temp_storage+16];
	add.s32 	%r366, %r364, %r365;
	ld.shared.u32 	%r367, [_ZZN3cub18CUB_300001_SM_10006detail6reduce28DeviceReduceSingleTileKernelINS2_10policy_hubIijN4cuda3std3__44plusIiEEE10Policy1000EPiSC_iS9_iiNS7_10__identityEEEvT0_T1_T2_T3_T4_T6_E12temp_storage+20];
	add.s32 	%r368, %r366, %r367;
	ld.shared.u32 	%r369, [_ZZN3cub18CUB_300001_SM_10006detail6reduce28DeviceReduceSingleTileKernelINS2_10policy_hubIijN4cuda3std3__44plusIiEEE10Policy1000EPiSC_iS9_iiNS7_10__identityEEEvT0_T1_T2_T3_T4_T6_E12temp_storage+24];
	add.s32 	%r370, %r368, %r369;
	ld.shared.u32 	%r371, [_ZZN3cub18CUB_300001_SM_10006detail6reduce28DeviceReduceSingleTileKernelINS2_10policy_hubIijN4cuda3std3__44plusIiEEE10Policy1000EPiSC_iS9_iiNS7_10__identityEEEvT0_T1_T2_T3_T4_T6_E12temp_storage+28];
	add.s32 	%r372, %r370, %r371;
	ld.shared.u32 	%r373, [_ZZN3cub18CUB_300001_SM_10006detail6reduce28DeviceReduceSingleTileKernelINS2_10policy_hubIijN4cuda3std3__44plusIiEEE10Policy1000EPiSC_iS9_iiNS7_10__identityEEEvT0_T1_T2_T3_T4_T6_E12temp_storage+32];
	add.s32 	%r374, %r372, %r373;
	ld.shared.u32 	%r375, [_ZZN3cub18CUB_300001_SM_10006detail6reduce28DeviceReduceSingleTileKernelINS2_10policy_hubIijN4cuda3std3__44plusIiEEE10Policy1000EPiSC_iS9_iiNS7_10__identityEEEvT0_T1_T2_T3_T4_T6_E12temp_storage+36];
	add.s32 	%r686, %r374, %r375;
	bra.uni 	$L__BB15_72;
$L__BB15_52:
	// begin inline asm
	mov.u32 %r265, %laneid;
	// end inline asm
	and.b32  	%r291, %r60, 992;
	add.s32 	%r292, %r291, 32;
	setp.gt.s32 	%p27, %r292, %r120;
	not.b32 	%r293, %r291;
	add.s32 	%r294, %r120, %r293;
	selp.b32 	%r289, %r294, 31, %p27;
	mov.b32 	%r268, 1;
	mov.b32 	%r290, -1;
	// begin inline asm
	shfl.sync.down.b32 %r266, %r670, %r268, %r289, %r290;
	// end inline asm
	setp.lt.s32 	%p28, %r265, %r289;
	selp.b32 	%r295, %r266, 0, %p28;
	add.s32 	%r272, %r295, %r670;
	mov.b32 	%r273, 2;
	// begin inline asm
	shfl.sync.down.b32 %r271, %r272, %r273, %r289, %r290;
	// end inline asm
	add.s32 	%r296, %r265, 2;
	setp.gt.s32 	%p29, %r296, %r289;
	selp.b32 	%r297, 0, %r271, %p29;
	add.s32 	%r277, %r272, %r297;
	mov.b32 	%r278, 4;
	// begin inline asm
	shfl.sync.down.b32 %r276, %r277, %r278, %r289, %r290;
	// end inline asm
	add.s32 	%r298, %r265, 4;
	setp.gt.s32 	%p30, %r298, %r289;
	selp.b32 	%r299, 0, %r276, %p30;
	add.s32 	%r282, %r277, %r299;
	mov.b32 	%r283, 8;
	// begin inline asm
	shfl.sync.down.b32 %r281, %r282, %r283, %r289, %r290;
	// end inline asm
	add.s32 	%r300, %r265, 8;
	setp.gt.s32 	%p31, %r300, %r289;
	selp.b32 	%r301, 0, %r281, %p31;
	add.s32 	%r287, %r282, %r301;
	mov.b32 	%r288, 16;
	// begin inline asm
	shfl.sync.down.b32 %r286, %r287, %r288, %r289, %r290;
	// end inline asm
	add.s32 	%r302, %r265, 16;
	setp.gt.s32 	%p32, %r302, %r289;
	selp.b32 	%r303, 0, %r286, %p32;
	add.s32 	%r686, %r287, %r303;
	setp.ne.s32 	%p33, %r265, 0;
	@%p33 bra 	$L__BB15_54;
	shr.u32 	%r304, %r60, 3;
	and.b32  	%r305, %r304, 124;
	mov.u32 	%r306, _ZZN3cub18CUB_300001_SM_10006detail6reduce28DeviceReduceSingleTileKernelINS2_10policy_hubIijN4cuda3std3__44plusIiEEE10Policy1000EPiSC_iS9_iiNS7_10__identityEEEvT0_T1_T2_T3_T4_T6_E12temp_storage;
	add.s32 	%r307, %r306, %r305;
	st.shared.u32 	[%r307+8], %r686;
$L__BB15_54:
	bar.sync 	0;
	setp.ne.s32 	%p34, %r60, 0;
	@%p34 bra 	$L__BB15_72;
	setp.gt.s32 	%p35, %r120, 32;
	ld.shared.u32 	%r308, [_ZZN3cub18CUB_300001_SM_10006detail6reduce28DeviceReduceSingleTileKernelINS2_10policy_hubIijN4cuda3std3__44plusIiEEE10Policy1000EPiSC_iS9_iiNS7_10__identityEEEvT0_T1_T2_T3_T4_T6_E12temp_storage+12];
	selp.b32 	%r309, %r308, 0, %p35;
	add.s32 	%r310, %r309, %r686;
	setp.gt.s32 	%p36, %r120, 64;
	ld.shared.u32 	%r311, [_ZZN3cub18CUB_300001_SM_10006detail6reduce28DeviceReduceSingleTileKernelINS2_10policy_hubIijN4cuda3std3__44plusIiEEE10Policy1000EPiSC_iS9_iiNS7_10__identityEEEvT0_T1_T2_T3_T4_T6_E12temp_storage+16];
	selp.b32 	%r312, %r311, 0, %p36;
	add.s32 	%r313, %r310, %r312;
	setp.gt.s32 	%p37, %r120, 96;
	ld.shared.u32 	%r314, [_ZZN3cub18CUB_300001_SM_10006detail6reduce28DeviceReduceSingleTileKernelINS2_10policy_hubIijN4cuda3std3__44plusIiEEE10Policy1000EPiSC_iS9_iiNS7_10__identityEEEvT0_T1_T2_T3_T4_T6_E12temp_storage+20];
	selp.b32 	%r315, %r314, 0, %p37;
	add.s32 	%r316, %r313, %r315;
	setp.gt.s32 	%p38, %r120, 128;
	ld.shared.u32 	%r317, [_ZZN3cub18CUB_300001_SM_10006detail6reduce28DeviceReduceSingleTileKernelINS2_10policy_hubIijN4cuda3std3__44plusIiEEE10Policy1000EPiSC_iS9_iiNS7_10__identityEEEvT0_T1_T2_T3_T4_T6_E12temp_storage+24];
	selp.b32 	%r318, %r317, 0, %p38;
	add.s32 	%r319, %r316, %r318;
	setp.gt.s32 	%p39, %r120, 160;
	ld.shared.u32 	%r320, [_ZZN3cub18CUB_300001_SM_10006detail6reduce28DeviceReduceSingleTileKernelINS2_10policy_hubIijN4cuda3std3__44plusIiEEE10Policy1000EPiSC_iS9_iiNS7_10__identityEEEvT0_T1_T2_T3_T4_T6_E12temp_storage+28];
	selp.b32 	%r321, %r320, 0, %p39;
	add.s32 	%r322, %r319, %r321;
	setp.gt.s32 	%p40, %r120, 192;
	ld.shared.u32 	%r323, [_ZZN3cub18CUB_300001_SM_10006detail6reduce28DeviceReduceSingleTileKernelINS2_10policy_hubIijN4cuda3std3__44plusIiEEE10Policy1000EPiSC_iS9_iiNS7_10__identityEEEvT0_T1_T2_T3_T4_T6_E12temp_storage+32];
	selp.b32 	%r324, %r323, 0, %p40;
	add.s32 	%r325, %r322, %r324;
	setp.gt.s32 	%p41, %r120, 224;
	ld.shared.u32 	%r326, [_ZZN3cub18CUB_300001_SM_10006detail6reduce28DeviceReduceSingleTileKernelINS2_10policy_hubIijN4cuda3std3__44plusIiEEE10Policy1000EPiSC_iS9_iiNS7_10__identityEEEvT0_T1_T2_T3_T4_T6_E12temp_storage+36];
	selp.b32 	%r327, %r326, 0, %p41;
	add.s32 	%r686, %r325, %r327;
	bra.uni 	$L__BB15_72;
$L__BB15_56:
	mov.u32 	%r85, %tid.x;
	mul.wide.u32 	%rd35, %r85, 4;
	add.s64 	%rd19, %rd16, %rd35;
	// begin inline asm
	ld.global.nc.u32 %r122, [%rd19];
	// end inline asm
	add.s64 	%rd20, %rd19, 1024;
	// begin inline asm
	ld.global.nc.u32 %r123, [%rd20];
	// end inline asm
	add.s64 	%rd21, %rd19, 2048;
	// begin inline asm
	ld.global.nc.u32 %r124, [%rd21];
	// end inline asm
	add.s64 	%rd22, %rd19, 3072;
	// begin inline asm
	ld.global.nc.u32 %r125, [%rd22];
	// end inline asm
	add.s64 	%rd23, %rd19, 4096;
	// begin inline asm
	ld.global.nc.u32 %r126, [%rd23];
	// end inline asm
	add.s64 	%rd24, %rd19, 5120;
	// begin inline asm
	ld.global.nc.u32 %r127, [%rd24];
	// end inline asm
	add.s64 	%rd25, %rd19, 6144;
	// begin inline asm
	ld.global.nc.u32 %r128, [%rd25];
	// end inline asm
	add.s64 	%rd26, %rd19, 7168;
	// begin inline asm
	ld.global.nc.u32 %r129, [%rd26];
	// end inline asm
	add.s64 	%rd27, %rd19, 8192;
	// begin inline asm
	ld.global.nc.u32 %r130, [%rd27];
	// end inline asm
	add.s64 	%rd28, %rd19, 9216;
	// begin inline asm
	ld.global.nc.u32 %r131, [%rd28];
	// end inline asm
	add.s64 	%rd29, %rd19, 10240;
	// begin inline asm
	ld.global.nc.u32 %r132, [%rd29];
	// end inline asm
	add.s64 	%rd30, %rd19, 11264;
	// begin inline asm
	ld.global.nc.u32 %r133, [%rd30];
	// end inline asm
	add.s64 	%rd31, %rd19, 12288;
	// begin inline asm
	ld.global.nc.u32 %r134, [%rd31];
	// end inline asm
	add.s64 	%rd32, %rd19, 13312;
	// begin inline asm
	ld.global.nc.u32 %r135, [%rd32];
	// end inline asm
	add.s64 	%rd33, %rd19, 14336;
	// begin inline asm
	ld.global.nc.u32 %r136, [%rd33];
	// end inline asm
	add.s64 	%rd34, %rd19, 15360;
	// begin inline asm
	ld.global.nc.u32 %r137, [%rd34];
	// end inline asm
	add.s32 	%r139, %r123, %r122;
	add.s32 	%r140, %r124, %r139;
	add.s32 	%r141, %r125, %r140;
	add.s32 	%r142, %r126, %r141;
	add.s32 	%r143, %r127, %r142;
	add.s32 	%r144, %r128, %r143;
	add.s32 	%r145, %r129, %r144;
	add.s32 	%r146, %r130, %r145;
	add.s32 	%r147, %r131, %r146;
	add.s32 	%r148, %r132, %r147;
	add.s32 	%r149, %r133, %r148;
	add.s32 	%r150, %r134, %r149;
	add.s32 	%r151, %r135, %r150;
	add.s32 	%r152, %r136, %r151;
	add.s32 	%r685, %r137, %r152;
	setp.lt.u32 	%p4, %r120, 8192;
	mov.b32 	%r674, 4096;
	@%p4 bra 	$L__BB15_60;
	add.s32 	%r87, %r120, -4096;
	mov.b32 	%r674, 4096;
$L__BB15_58:
	mul.wide.s32 	%rd52, %r674, 4;
	add.s64 	%rd36, %rd19, %rd52;
	// begin inline asm
	ld.global.nc.u32 %r154, [%rd36];
	// end inline asm
	add.s64 	%rd37, %rd36, 1024;
	// begin inline asm
	ld.global.nc.u32 %r155, [%rd37];
	// end inline asm
	add.s64 	%rd38, %rd36, 2048;
	// begin inline asm
	ld.global.nc.u32 %r156, [%rd38];
	// end inline asm
	add.s64 	%rd39, %rd36, 3072;
	// begin inline asm
	ld.global.nc.u32 %r157, [%rd39];
	// end inline asm
	add.s64 	%rd40, %rd36, 4096;
	// begin inline asm
	ld.global.nc.u32 %r158, [%rd40];
	// end inline asm
	add.s64 	%rd41, %rd36, 5120;
	// begin inline asm
	ld.global.nc.u32 %r159, [%rd41];
	// end inline asm
	add.s64 	%rd42, %rd36, 6144;
	// begin inline asm
	ld.global.nc.u32 %r160, [%rd42];
	// end inline asm
	add.s64 	%rd43, %rd36, 7168;
	// begin inline asm
	ld.global.nc.u32 %r161, [%rd43];
	// end inline asm
	add.s64 	%rd44, %rd36, 8192;
	// begin inline asm
	ld.global.nc.u32 %r162, [%rd44];
	// end inline asm
	add.s64 	%rd45, %rd36, 9216;
	// begin inline asm
	ld.global.nc.u32 %r163, [%rd45];
	// end inline asm
	add.s64 	%rd46, %rd36, 10240;
	// begin inline asm
	ld.global.nc.u32 %r164, [%rd46];
	// end inline asm
	add.s64 	%rd47, %rd36, 11264;
	// begin inline asm
	ld.global.nc.u32 %r165, [%rd47];
	// end inline asm
	add.s64 	%rd48, %rd36, 12288;
	// begin inline asm
	ld.global.nc.u32 %r166, [%rd48];
	// end inline asm
	add.s64 	%rd49, %rd36, 13312;
	// begin inline asm
	ld.global.nc.u32 %r167, [%rd49];
	// end inline asm
	add.s64 	%rd50, %rd36, 14336;
	// begin inline asm
	ld.global.nc.u32 %r168, [%rd50];
	// end inline asm
	add.s64 	%rd51, %rd36, 15360;
	// begin inline asm
	ld.global.nc.u32 %r169, [%rd51];
	// end inline asm
	add.s32 	%r170, %r154, %r685;
	add.s32 	%r171, %r155, %r170;
	add.s32 	%r172, %r156, %r171;
	add.s32 	%r173, %r157, %r172;
	add.s32 	%r174, %r158, %r173;
	add.s32 	%r175, %r159, %r174;
	add.s32 	%r176, %r160, %r175;
	add.s32 	%r177, %r161, %r176;
	add.s32 	%r178, %r162, %r177;
	add.s32 	%r179, %r163, %r178;
	add.s32 	%r180, %r164, %r179;
	add.s32 	%r181, %r165, %r180;
	add.s32 	%r182, %r166, %r181;
	add.s32 	%r183, %r167, %r182;
	add.s32 	%r184, %r168, %r183;
	add.s32 	%r685, %r169, %r184;
	sub.s32 	%r185, %r120, %r674;
	setp.lt.s32 	%p5, %r185, 4096;
	@%p5 bra 	$L__BB15_68;
	add.s32 	%r674, %r674, 4096;
	setp.le.s32 	%p6, %r674, %r87;
	@%p6 bra 	$L__BB15_58;
$L__BB15_60:
	setp.le.s32 	%p7, %r120, %r674;
	@%p7 bra 	$L__BB15_68;
	sub.s32 	%r94, %r120, %r674;
	setp.ge.s32 	%p8, %r85, %r94;
	@%p8 bra 	$L__BB15_68;
	not.b32 	%r187, %r85;
	add.s32 	%r188, %r120, %r187;
	sub.s32 	%r95, %r188, %r674;
	and.b32  	%r189, %r95, 768;
	setp.eq.s32 	%p9, %r189, 768;
	mov.u32 	%r679, %r85;
	@%p9 bra 	$L__BB15_65;
	add.s32 	%r676, %r85, %r674;
	shr.u32 	%r190, %r95, 8;
	add.s32 	%r191, %r190, 1;
	and.b32  	%r192, %r191, 3;
	neg.s32 	%r675, %r192;
	mov.u32 	%r679, %r85;
$L__BB15_64:
	.pragma "nounroll";
	mul.wide.u32 	%rd54, %r676, 4;
	add.s64 	%rd53, %rd16, %rd54;
	// begin inline asm
	ld.global.nc.u32 %r193, [%rd53];
	// end inline asm
	add.s32 	%r685, %r193, %r685;
	add.s32 	%r679, %r679, 256;
	add.s32 	%r676, %r676, 256;
	add.s32 	%r675, %r675, 1;
	setp.ne.s32 	%p10, %r675, 0;
	@%p10 bra 	$L__BB15_64;
$L__BB15_65:
	setp.lt.u32 	%p11, %r95, 768;
	@%p11 bra 	$L__BB15_68;
	cvt.u64.u32 	%rd55, %r679;
	cvt.u64.u32 	%rd56, %r674;
	add.s64 	%rd57, %rd55, %rd56;
	shl.b64 	%rd58, %rd57, 2;
	add.s64 	%rd59, %rd58, %rd16;
	add.s64 	%rd124, %rd59, 2048;
	add.s32 	%r682, %r679, %r674;
$L__BB15_67:
	mul.wide.u32 	%rd64, %r682, 4;
	add.s64 	%rd60, %rd16, %rd64;
	// begin inline asm
	ld.global.nc.u32 %r194, [%rd60];
	// end inline asm
	add.s32 	%r198, %r194, %r685;
	add.s64 	%rd61, %rd124, -1024;
	// begin inline asm
	ld.global.nc.u32 %r195, [%rd61];
	// end inline asm
	add.s32 	%r199, %r195, %r198;
	// begin inline asm
	ld.global.nc.u32 %r196, [%rd124];
	// end inline asm
	add.s32 	%r200, %r196, %r199;
	add.s64 	%rd63, %rd124, 1024;
	// begin inline asm
	ld.global.nc.u32 %r197, [%rd63];
	// end inline asm
	add.s32 	%r685, %r197, %r200;
	add.s32 	%r679, %r679, 1024;
	add.s64 	%rd124, %rd124, 4096;
	add.s32 	%r682, %r682, 1024;
	setp.lt.s32 	%p12, %r679, %r94;
	@%p12 bra 	$L__BB15_67;
$L__BB15_68:
	// begin inline asm
	mov.u32 %r201, %laneid;
	// end inline asm
	mov.b32 	%r204, 1;
	mov.b32 	%r225, 31;
	mov.b32 	%r226, -1;
	// begin inline asm
	shfl.sync.down.b32 %r202, %r685, %r204, %r225, %r226;
	// end inline asm
	setp.gt.s32 	%p13, %r201, 30;
	selp.b32 	%r227, 0, %r202, %p13;
	add.s32 	%r208, %r227, %r685;
	mov.b32 	%r209, 2;
	// begin inline asm
	shfl.sync.down.b32 %r207, %r208, %r209, %r225, %r226;
	// end inline asm
	setp.gt.s32 	%p14, %r201, 29;
	selp.b32 	%r228, 0, %r207, %p14;
	add.s32 	%r213, %r208, %r228;
	mov.b32 	%r214, 4;
	// begin inline asm
	shfl.sync.down.b32 %r212, %r213, %r214, %r225, %r226;
	// end inline asm
	setp.gt.s32 	%p15, %r201, 27;
	selp.b32 	%r229, 0, %r212, %p15;
	add.s32 	%r218, %r213, %r229;
	mov.b32 	%r219, 8;
	// begin inline asm
	shfl.sync.down.b32 %r217, %r218, %r219, %r225, %r226;
	// end inline asm
	setp.gt.s32 	%p16, %r201, 23;
	selp.b32 	%r230, 0, %r217, %p16;
	add.s32 	%r223, %r218, %r230;
	mov.b32 	%r224, 16;
	// begin inline asm
	shfl.sync.down.b32 %r222, %r223, %r224, %r225, %r226;
	// end inline asm
	setp.gt.s32 	%p17, %r201, 15;
	selp.b32 	%r231, 0, %r222, %p17;
	add.s32 	%r686, %r223, %r231;
	setp.ne.s32 	%p18, %r201, 0;
	@%p18 bra 	$L__BB15_70;
	shr.u32 	%r232, %r85, 3;
	and.b32  	%r233, %r232, 124;
	mov.u32 	%r234, _ZZN3cub18CUB_300001_SM_10006detail6reduce28DeviceReduceSingleTileKernelINS2_10policy_hubIijN4cuda3std3__44plusIiEEE10Policy1000EPiSC_iS9_iiNS7_10__identityEEEvT0_T1_T2_T3_T4_T6_E12temp_storage;
	add.s32 	%r235, %r234, %r233;
	st.shared.u32 	[%r235+8], %r686;
$L__BB15_70:
	bar.sync 	0;
	setp.ne.s32 	%p19, %r85, 0;
	@%p19 bra 	$L__BB15_72;
	ld.shared.u32 	%r236, [_ZZN3cub18CUB_300001_SM_10006detail6reduce28DeviceReduceSingleTileKernelINS2_10policy_hubIijN4cuda3std3__44plusIiEEE10Policy1000EPiSC_iS9_iiNS7_10__identityEEEvT0_T1_T2_T3_T4_T6_E12temp_storage+12];
	add.s32 	%r237, %r236, %r686;
	ld.shared.u32 	%r238, [_ZZN3cub18CUB_300001_SM_10006detail6reduce28DeviceReduceSingleTileKernelINS2_10policy_hubIijN4cuda3std3__44plusIiEEE10Policy1000EPiSC_iS9_iiNS7_10__identityEEEvT0_T1_T2_T3_T4_T6_E12temp_storage+16];
	add.s32 	%r239, %r237, %r238;
	ld.shared.u32 	%r240, [_ZZN3cub18CUB_300001_SM_10006detail6reduce28DeviceReduceSingleTileKernelINS2_10policy_hubIijN4cuda3std3__44plusIiEEE10Policy1000EPiSC_iS9_iiNS7_10__identityEEEvT0_T1_T2_T3_T4_T6_E12temp_storage+20];
	add.s32 	%r241, %r239, %r240;
	ld.shared.u32 	%r242, [_ZZN3cub18CUB_300001_SM_10006detail6reduce28DeviceReduceSingleTileKernelINS2_10policy_hubIijN4cuda3std3__44plusIiEEE10Policy1000EPiSC_iS9_iiNS7_10__identityEEEvT0_T1_T2_T3_T4_T6_E12temp_storage+24];
	add.s32 	%r243, %r241, %r242;
	ld.shared.u32 	%r244, [_ZZN3cub18CUB_300001_SM_10006detail6reduce28DeviceReduceSingleTileKernelINS2_10policy_hubIijN4cuda3std3__44plusIiEEE10Policy1000EPiSC_iS9_iiNS7_10__identityEEEvT0_T1_T2_T3_T4_T6_E12temp_storage+28];
	add.s32 	%r245, %r243, %r244;
	ld.shared.u32 	%r246, [_ZZN3cub18CUB_300001_SM_10006detail6reduce28DeviceReduceSingleTileKernelINS2_10policy_hubIijN4cuda3std3__44plusIiEEE10Policy1000EPiSC_iS9_iiNS7_10__identityEEEvT0_T1_T2_T3_T4_T6_E12temp_storage+32];
	add.s32 	%r247, %r245, %r246;
	ld.shared.u32 	%r248, [_ZZN3cub18CUB_300001_SM_10006detail6reduce28DeviceReduceSingleTileKernelINS2_10policy_hubIijN4cuda3std3__44plusIiEEE10Policy1000EPiSC_iS9_iiNS7_10__identityEEEvT0_T1_T2_T3_T4_T6_E12temp_storage+36];
	add.s32 	%r686, %r247, %r248;
$L__BB15_72:
	mov.u32 	%r631, %tid.x;
	setp.ne.s32 	%p95, %r631, 0;
	@%p95 bra 	$L__BB15_74;
	add.s32 	%r632, %r686, %r121;
	st.global.u32 	[%rd1], %r632;
$L__BB15_74:
	ret;

}
	// .globl	_ZN3cub18CUB_300001_SM_10006detail6reduce28DeviceReduceSingleTileKernelINS2_10policy_hubIiyN4cuda3std3__44plusIiEEE10Policy1000EN6thrust24THRUST_300001_SM_1000_NS10device_ptrIiEEPiyS9_iiNS7_10__identityEEEvT0_T1_T2_T3_T4_T6_
.visible .entry _ZN3cub18CUB_300001_SM_10006detail6reduce28DeviceReduceSingleTileKernelINS2_10policy_hubIiyN4cuda3std3__44plusIiEEE10Policy1000EN6thrust24THRUST_300001_SM_1000_NS10device_ptrIiEEPiyS9_iiNS7_10__identityEEEvT0_T1_T2_T3_T4_T6_(
	.param .align 8 .b8 _ZN3cub18CUB_300001_SM_10006detail6reduce28DeviceReduceSingleTileKernelINS2_10policy_hubIiyN4cuda3std3__44plusIiEEE10Policy1000EN6thrust24THRUST_300001_SM_1000_NS10device_ptrIiEEPiyS9_iiNS7_10__identityEEEvT0_T1_T2_T3_T4_T6__param_0[8],
	.param .u64 .ptr .align 1 _ZN3cub18CUB_300001_SM_10006detail6reduce28DeviceReduceSingleTileKernelINS2_10policy_hubIiyN4cuda3std3__44plusIiEEE10Policy1000EN6thrust24THRUST_300001_SM_1000_NS10device_ptrIiEEPiyS9_iiNS7_10__identityEEEvT0_T1_T2_T3_T4_T6__param_1,
	.param .u64 _ZN3cub18CUB_300001_SM_10006detail6reduce28DeviceReduceSingleTileKernelINS2_10policy_hubIiyN4cuda3std3__44plusIiEEE10Policy1000EN6thrust24THRUST_300001_SM_1000_NS10device_ptrIiEEPiyS9_iiNS7_10__identityEEEvT0_T1_T2_T3_T4_T6__param_2,
	.param .align 1 .b8 _ZN3cub18CUB_300001_SM_10006detail6reduce28DeviceReduceSingleTileKernelINS2_10policy_hubIiyN4cuda3std3__44plusIiEEE10Policy1000EN6thrust24THRUST_300001_SM_1000_NS10device_ptrIiEEPiyS9_iiNS7_10__identityEEEvT0_T1_T2_T3_T4_T6__param_3[1],
	.param .u32 _ZN3cub18CUB_300001_SM_10006detail6reduce28DeviceReduceSingleTileKernelINS2_10policy_hubIiyN4cuda3std3__44plusIiEEE10Policy1000EN6thrust24THRUST_300001_SM_1000_NS10device_ptrIiEEPiyS9_iiNS7_10__identityEEEvT0_T1_T2_T3_T4_T6__param_4,
	.param .align 1 .b8 _ZN3cub18CUB_300001_SM_10006detail6reduce28DeviceReduceSingleTileKernelINS2_10policy_hubIiyN4cuda3std3__44plusIiEEE10Policy1000EN6thrust24THRUST_300001_SM_1000_NS10device_ptrIiEEPiyS9_iiNS7_10__identityEEEvT0_T1_T2_T3_T4_T6__param_5[1]
)
.maxntid 256
.minnctapersm 1
{
	.reg .pred 	%p<59>;
	.reg .b32 	%r<471>;
	.reg .b64 	%rd<56>;
	// demoted variable
	.shared .align 4 .b8 _ZZN3cub18CUB_300001_SM_10006detail6reduce28DeviceReduceSingleTileKernelINS2_10policy_hubIiyN4cuda3std3__44plusIiEEE10Policy1000EN6thrust24THRUST_300001_SM_1000_NS10device_ptrIiEEPiyS9_iiNS7_10__identityEEEvT0_T1_T2_T3_T4_T6_E12temp_storage[44];
	ld.param.u64 	%rd18, [_ZN3cub18CUB_300001_SM_10006detail6reduce28DeviceReduceSingleTileKernelINS2_10policy_hubIiyN4cuda3std3__44plusIiEEE10Policy1000EN6thrust24THRUST_300001_SM_1000_NS10device_ptrIiEEPiyS9_iiNS7_10__identityEEEvT0_T1_T2_T3_T4_T6__param_0];
	ld.param.u64 	%rd20, [_ZN3cub18CUB_300001_SM_10006detail6reduce28DeviceReduceSingleTileKernelINS2_10policy_hubIiyN4cuda3std3__44plusIiEEE10Policy1000EN6thrust24THRUST_300001_SM_1000_NS10device_ptrIiEEPiyS9_iiNS7_10__identityEEEvT0_T1_T2_T3_T4_T6__param_1];
	ld.param.u64 	%rd19, [_ZN3cub18CUB_300001_SM_10006detail6reduce28DeviceReduceSingleTileKernelINS2_10policy_hubIiyN4cuda3std3__44plusIiEEE10Policy1000EN6thrust24THRUST_300001_SM_1000_NS10device_ptrIiEEPiyS9_iiNS7_10__identityEEEvT0_T1_T2_T3_T4_T6__param_2];
	ld.param.u32 	%r81, [_ZN3cub18CUB_300001_SM_10006detail6reduce28DeviceReduceSingleTileKernelINS2_10policy_hubIiyN4cuda3std3__44plusIiEEE10Policy1000EN6thrust24THRUST_300001_SM_1000_NS10device_ptrIiEEPiyS9_iiNS7_10__identityEEEvT0_T1_T2_T3_T4_T6__param_4];
	cvta.to.global.u64 	%rd1, %rd20;
	setp.ne.s64 	%p1, %rd19, 0;
	@%p1 bra 	$L__BB16_3;
	mov.u32 	%r434, %tid.x;
	setp.ne.s32 	%p58, %r434, 0;
	@%p58 bra 	$L__BB16_51;
	st.global.u32 	[%rd1], %r81;
	bra.uni 	$L__BB16_51;
$L__BB16_3:
	cvta.to.global.u64 	%rd2, %rd18;
	setp.gt.u64 	%p2, %rd19, 4095;
	@%p2 bra 	$L__BB16_28;
	cvt.u32.u64 	%r1, %rd19;
	mov.u32 	%r2, %tid.x;
	setp.ge.u32 	%p24, %r2, %r1;
	mov.b32 	%r452, 0;
	mov.u32 	%r441, %r2;
	@%p24 bra 	$L__BB16_6;
	mul.wide.u32 	%rd41, %r2, 4;
	add.s64 	%rd42, %rd2, %rd41;
	ld.global.u32 	%r452, [%rd42];
	add.s32 	%r441, %r2, 256;
$L__BB16_6:
	setp.ge.u32 	%p25, %r441, %r1;
	@%p25 bra 	$L__BB16_19;
	not.b32 	%r261, %r441;
	add.s32 	%r262, %r261, %r1;
	shr.u32 	%r263, %r262, 8;
	add.s32 	%r7, %r263, 1;
	and.b32  	%r8, %r7, 15;
	setp.lt.u32 	%p26, %r262, 3840;
	@%p26 bra 	$L__BB16_10;
	and.b32  	%r264, %r7, 33554416;
	neg.s32 	%r437, %r264;
	mul.wide.u32 	%rd43, %r441, 4;
	add.s64 	%rd44, %rd43, %rd2;
	add.s64 	%rd51, %rd44, 8192;
$L__BB16_9:
	.pragma "nounroll";
	ld.global.u32 	%r265, [%rd51+-8192];
	add.s32 	%r266, %r265, %r452;
	ld.global.u32 	%r267, [%rd51+-7168];
	add.s32 	%r268, %r267, %r266;
	ld.global.u32 	%r269, [%rd51+-6144];
	add.s32 	%r270, %r269, %r268;
	ld.global.u32 	%r271, [%rd51+-5120];
	add.s32 	%r272, %r271, %r270;
	ld.global.u32 	%r273, [%rd51+-4096];
	add.s32 	%r274, %r273, %r272;
	ld.global.u32 	%r275, [%rd51+-3072];
	add.s32 	%r276, %r275, %r274;
	ld.global.u32 	%r277, [%rd51+-2048];
	add.s32 	%r278, %r277, %r276;
	ld.global.u32 	%r279, [%rd51+-1024];
	add.s32 	%r280, %r279, %r278;
	ld.global.u32 	%r281, [%rd51];
	add.s32 	%r282, %r281, %r280;
	ld.global.u32 	%r283, [%rd51+1024];
	add.s32 	%r284, %r283, %r282;
	ld.global.u32 	%r285, [%rd51+2048];
	add.s32 	%r286, %r285, %r284;
	ld.global.u32 	%r287, [%rd51+3072];
	add.s32 	%r288, %r287, %r286;
	ld.global.u32 	%r289, [%rd51+4096];
	add.s32 	%r290, %r289, %r288;
	ld.global.u32 	%r291, [%rd51+5120];
	add.s32 	%r292, %r291, %r290;
	ld.global.u32 	%r293, [%rd51+6144];
	add.s32 	%r294, %r293, %r292;
	ld.global.u32 	%r295, [%rd51+7168];
	add.s32 	%r452, %r295, %r294;
	add.s32 	%r441, %r441, 4096;
	add.s32 	%r437, %r437, 16;
	add.s64 	%rd51, %rd51, 16384;
	setp.ne.s32 	%p27, %r437, 0;
	@%p27 bra 	$L__BB16_9;
$L__BB16_10:
	setp.eq.s32 	%p28, %r8, 0;
	@%p28 bra 	$L__BB16_19;
	and.b32  	%r19, %r7, 7;
	setp.lt.u32 	%p29, %r8, 8;
	@%p29 bra 	$L__BB16_13;
	mul.wide.s32 	%rd45, %r441, 4;
	add.s64 	%rd46, %rd2, %rd45;
	ld.global.u32 	%r297, [%rd46];
	add.s32 	%r298, %r297, %r452;
	ld.global.u32 	%r299, [%rd46+1024];
	add.s32 	%r300, %r299, %r298;
	ld.global.u32 	%r301, [%rd46+2048];
	add.s32 	%r302, %r301, %r300;
	ld.global.u32 	%r303, [%rd46+3072];
	add.s32 	%r304, %r303, %r302;
	ld.global.u32 	%r305, [%rd46+4096];
	add.s32 	%r306, %r305, %r304;
	ld.global.u32 	%r307, [%rd46+5120];
	add.s32 	%r308, %r307, %r306;
	ld.global.u32 	%r309, [%rd46+6144];
	add.s32 	%r310, %r309, %r308;
	ld.global.u32 	%r311, [%rd46+7168];
	add.s32 	%r452, %r311, %r310;
	add.s32 	%r441, %r441, 2048;
$L__BB16_13:
	setp.eq.s32 	%p30, %r19, 0;
	@%p30 bra 	$L__BB16_19;
	and.b32  	%r25, %r7, 3;
	setp.lt.u32 	%p31, %r19, 4;
	@%p31 bra 	$L__BB16_16;
	mul.wide.s32 	%rd47, %r441, 4;
	add.s64 	%rd48, %rd2, %rd47;
	ld.global.u32 	%r313, [%rd48];
	add.s32 	%r314, %r313, %r452;
	ld.global.u32 	%r315, [%rd48+1024];
	add.s32 	%r316, %r315, %r314;
	ld.global.u32 	%r317, [%rd48+2048];
	add.s32 	%r318, %r317, %r316;
	ld.global.u32 	%r319, [%rd48+3072];
	add.s32 	%r452, %r319, %r318;
	add.s32 	%r441, %r441, 1024;
$L__BB16_16:
	setp.eq.s32 	%p32, %r25, 0;
	@%p32 bra 	$L__BB16_19;
	neg.s32 	%r449, %r25;
$L__BB16_18:
	.pragma "nounroll";
	mul.wide.s32 	%rd49, %r441, 4;
	add.s64 	%rd50, %rd2, %rd49;
	ld.global.u32 	%r320, [%rd50];
	add.s32 	%r452, %r320, %r452;
	add.s32 	%r441, %r441, 256;
	add.s32 	%r449, %r449, 1;
	setp.ne.s32 	%p33, %r449, 0;
	@%p33 bra 	$L__BB16_18;
$L__BB16_19:
	setp.lt.u64 	%p34, %rd19, 256;
	@%p34 bra 	$L__BB16_24;
	// begin inline asm
	mov.u32 %r384, %laneid;
	// end inline asm
	mov.b32 	%r387, 1;
	mov.b32 	%r408, 31;
	mov.b32 	%r409, -1;
	// begin inline asm
	shfl.sync.down.b32 %r385, %r452, %r387, %r408, %r409;
	// end inline asm
	setp.gt.s32 	%p50, %r384, 30;
	selp.b32 	%r410, 0, %r385, %p50;
	add.s32 	%r391, %r410, %r452;
	mov.b32 	%r392, 2;
	// begin inline asm
	shfl.sync.down.b32 %r390, %r391, %r392, %r408, %r409;
	// end inline asm
	setp.gt.s32 	%p51, %r384, 29;
	selp.b32 	%r411, 0, %r390, %p51;
	add.s32 	%r396, %r391, %r411;
	mov.b32 	%r397, 4;
	// begin inline asm
	shfl.sync.down.b32 %r395, %r396, %r397, %r408, %r409;
	// end inline asm
	setp.gt.s32 	%p52, %r384, 27;
	selp.b32 	%r412, 0, %r395, %p52;
	add.s32 	%r401, %r396, %r412;
	mov.b32 	%r402, 8;
	// begin inline asm
	shfl.sync.down.b32 %r400, %r401, %r402, %r408, %r409;
	// end inline asm
	setp.gt.s32 	%p53, %r384, 23;
	selp.b32 	%r413, 0, %r400, %p53;
	add.s32 	%r406, %r401, %r413;
	mov.b32 	%r407, 16;
	// begin inline asm
	shfl.sync.down.b32 %r405, %r406, %r407, %r408, %r409;
	// end inline asm
	setp.gt.s32 	%p54, %r384, 15;
	selp.b32 	%r414, 0, %r405, %p54;
	add.s32 	%r470, %r406, %r414;
	setp.ne.s32 	%p55, %r384, 0;
	@%p55 bra 	$L__BB16_22;
	shr.u32 	%r415, %r2, 3;
	and.b32  	%r416, %r415, 124;
	mov.u32 	%r417, _ZZN3cub18CUB_300001_SM_10006detail6reduce28DeviceReduceSingleTileKernelINS2_10policy_hubIiyN4cuda3std3__44plusIiEEE10Policy1000EN6thrust24THRUST_300001_SM_1000_NS10device_ptrIiEEPiyS9_iiNS7_10__identityEEEvT0_T1_T2_T3_T4_T6_E12temp_storage;
	add.s32 	%r418, %r417, %r416;
	st.shared.u32 	[%r418+8], %r470;
$L__BB16_22:
	bar.sync 	0;
	setp.ne.s32 	%p56, %r2, 0;
	@%p56 bra 	$L__BB16_49;
	ld.shared.u32 	%r419, [_ZZN3cub18CUB_300001_SM_10006detail6reduce28DeviceReduceSingleTileKernelINS2_10policy_hubIiyN4cuda3std3__44plusIiEEE10Policy1000EN6thrust24THRUST_300001_SM_1000_NS10device_ptrIiEEPiyS9_iiNS7_10__identityEEEvT0_T1_T2_T3_T4_T6_E12temp_storage+12];
	add.s32 	%r420, %r419, %r470;
	ld.shared.u32 	%r421, [_ZZN3cub18CUB_300001_SM_10006detail6reduce28DeviceReduceSingleTileKernelINS2_10policy_hubIiyN4cuda3std3__44plusIiEEE10Policy1000EN6thrust24THRUST_300001_SM_1000_NS10device_ptrIiEEPiyS9_iiNS7_10__identityEEEvT0_T1_T2_T3_T4_T6_E12temp_storage+16];
	add.s32 	%r422, %r420, %r421;
	ld.shared.u32 	%r423, [_ZZN3cub18CUB_300001_SM_10006detail6reduce28DeviceReduceSingleTileKernelINS2_10policy_hubIiyN4cuda3std3__44plusIiEEE10Policy1000EN6thrust24THRUST_300001_SM_1000_NS10device_ptrIiEEPiyS9_iiNS7_10__identityEEEvT0_T1_T2_T3_T4_T6_E12temp_storage+20];
	add.s32 	%r424, %r422, %r423;
	ld.shared.u32 	%r425, [_ZZN3cub18CUB_300001_SM_10006detail6reduce28DeviceReduceSingleTileKernelINS2_10policy_hubIiyN4cuda3std3__44plusIiEEE10Policy1000EN6thrust24THRUST_300001_SM_1000_NS10device_ptrIiEEPiyS9_iiNS7_10__identityEEEvT0_T1_T2_T3_T4_T6_E12temp_storage+24];
	add.s32 	%r426, %r424, %r425;
	ld.shared.u32 	%r427, [_ZZN3cub18CUB_300001_SM_10006detail6reduce28DeviceReduceSingleTileKernelINS2_10policy_hubIiyN4cuda3std3__44plusIiEEE10Policy1000EN6thrust24THRUST_300001_SM_1000_NS10device_ptrIiEEPiyS9_iiNS7_10__identityEEEvT0_T1_T2_T3_T4_T6_E12temp_storage+28];
	add.s32 	%r428, %r426, %r427;
	ld.shared.u32 	%r429, [_ZZN3cub18CUB_300001_SM_10006detail6reduce28DeviceReduceSingleTileKernelINS2_10policy_hubIiyN4cuda3std3__44plusIiEEE10Policy1000EN6thrust24THRUST_300001_SM_1000_NS10device_ptrIiEEPiyS9_iiNS7_10__identityEEEvT0_T1_T2_T3_T4_T6_E12temp_storage+32];
	add.s32 	%r430, %r428, %r429;
	ld.shared.u32 	%r431, [_ZZN3cub18CUB_300001_SM_10006detail6reduce28DeviceReduceSingleTileKernelINS2_10policy_hubIiyN4cuda3std3__44plusIiEEE10Policy1000EN6thrust24THRUST_300001_SM_1000_NS10device_ptrIiEEPiyS9_iiNS7_10__identityEEEvT0_T1_T2_T3_T4_T6_E12temp_storage+36];
	add.s32 	%r470, %r430, %r431;
	bra.uni 	$L__BB16_49;
$L__BB16_24:
	// begin inline asm
	mov.u32 %r321, %laneid;
	// end inline asm
	and.b32  	%r347, %r2, 992;
	add.s32 	%r348, %r347, 32;
	setp.gt.u32 	%p35, %r348, %r1;
	not.b32 	%r349, %r347;
	add.s32 	%r350, %r1, %r349;
	selp.b32 	%r345, %r350, 31, %p35;
	mov.b32 	%r324, 1;
	mov.b32 	%r346, -1;
	// begin inline asm
	shfl.sync.down.b32 %r322, %r452, %r324, %r345, %r346;
	// end inline asm
	setp.lt.s32 	%p36, %r321, %r345;
	selp.b32 	%r351, %r322, 0, %p36;
	add.s32 	%r328, %r351, %r452;
	mov.b32 	%r329, 2;
	// begin inline asm
	shfl.sync.down.b32 %r327, %r328, %r329, %r345, %r346;
	// end inline asm
	add.s32 	%r352, %r321, 2;
	setp.gt.s32 	%p37, %r352, %r345;
	selp.b32 	%r353, 0, %r327, %p37;
	add.s32 	%r333, %r328, %r353;
	mov.b32 	%r334, 4;
	// begin inline asm
	shfl.sync.down.b32 %r332, %r333, %r334, %r345, %r346;
	// end inline asm
	add.s32 	%r354, %r321, 4;
	setp.gt.s32 	%p38, %r354, %r345;
	selp.b32 	%r355, 0, %r332, %p38;
	add.s32 	%r338, %r333, %r355;
	mov.b32 	%r339, 8;
	// begin inline asm
	shfl.sync.down.b32 %r337, %r338, %r339, %r345, %r346;
	// end inline asm
	add.s32 	%r356, %r321, 8;
	setp.gt.s32 	%p39, %r356, %r345;
	selp.b32 	%r357, 0, %r337, %p39;
	add.s32 	%r343, %r338, %r357;
	mov.b32 	%r344, 16;
	// begin inline asm
	shfl.sync.down.b32 %r342, %r343, %r344, %r345, %r346;
	// end inline asm
	add.s32 	%r358, %r321, 16;
	setp.gt.s32 	%p40, %r358, %r345;
	selp.b32 	%r359, 0, %r342, %p40;
	add.s32 	%r470, %r343, %r359;
	setp.ne.s32 	%p41, %r321, 0;
	@%p41 bra 	$L__BB16_26;
	shr.u32 	%r360, %r2, 3;
	and.b32  	%r361, %r360, 124;
	mov.u32 	%r362, _ZZN3cub18CUB_300001_SM_10006detail6reduce28DeviceReduceSingleTileKernelINS2_10policy_hubIiyN4cuda3std3__44plusIiEEE10Policy1000EN6thrust24THRUST_300001_SM_1000_NS10device_ptrIiEEPiyS9_iiNS7_10__identityEEEvT0_T1_T2_T3_T4_T6_E12temp_storage;
	add.s32 	%r363, %r362, %r361;
	st.shared.u32 	[%r363+8], %r470;
$L__BB16_26:
	bar.sync 	0;
	setp.ne.s32 	%p42, %r2, 0;
	@%p42 bra 	$L__BB16_49;
	setp.gt.u64 	%p43, %rd19, 32;
	ld.shared.u32 	%r364, [_ZZN3cub18CUB_300001_SM_10006detail6reduce28DeviceReduceSingleTileKernelINS2_10policy_hubIiyN4cuda3std3__44plusIiEEE10Policy1000EN6thrust24THRUST_300001_SM_1000_NS10device_ptrIiEEPiyS9_iiNS7_10__identityEEEvT0_T1_T2_T3_T4_T6_E12temp_storage+12];
	selp.b32 	%r365, %r364, 0, %p43;
	add.s32 	%r366, %r365, %r470;
	setp.gt.u64 	%p44, %rd19, 64;
	ld.shared.u32 	%r367, [_ZZN3cub18CUB_300001_SM_10006detail6reduce28DeviceReduceSingleTileKernelINS2_10policy_hubIiyN4cuda3std3__44plusIiEEE10Policy1000EN6thrust24THRUST_300001_SM_1000_NS10device_ptrIiEEPiyS9_iiNS7_10__identityEEEvT0_T1_T2_T3_T4_T6_E12temp_storage+16];
	selp.b32 	%r368, %r367, 0, %p44;
	add.s32 	%r369, %r366, %r368;
	setp.gt.u64 	%p45, %rd19, 96;
	ld.shared.u32 	%r370, [_ZZN3cub18CUB_300001_SM_10006detail6reduce28DeviceReduceSingleTileKernelINS2_10policy_hubIiyN4cuda3std3__44plusIiEEE10Policy1000EN6thrust24THRUST_300001_SM_1000_NS10device_ptrIiEEPiyS9_iiNS7_10__identityEEEvT0_T1_T2_T3_T4_T6_E12temp_storage+20];
	selp.b32 	%r371, %r370, 0, %p45;
	add.s32 	%r372, %r369, %r371;
	setp.gt.u64 	%p46, %rd19, 128;
	ld.shared.u32 	%r373, [_ZZN3cub18CUB_300001_SM_10006detail6reduce28DeviceReduceSingleTileKernelINS2_10policy_hubIiyN4cuda3std3__44plusIiEEE10Policy1000EN6thrust24THRUST_300001_SM_1000_NS10device_ptrIiEEPiyS9_iiNS7_10__identityEEEvT0_T1_T2_T3_T4_T6_E12temp_storage+24];
	selp.b32 	%r374, %r373, 0, %p46;
	add.s32 	%r375, %r372, %r374;
	setp.gt.u64 	%p47, %rd19, 160;
	ld.shared.u32 	%r376, [_ZZN3cub18CUB_300001_SM_10006detail6reduce28DeviceReduceSingleTileKernelINS2_10policy_hubIiyN4cuda3std3__44plusIiEEE10Policy1000EN6thrust24THRUST_300001_SM_1000_NS10device_ptrIiEEPiyS9_iiNS7_10__identityEEEvT0_T1_T2_T3_T4_T6_E12temp_storage+28];
	selp.b32 	%r377, %r376, 0, %p47;
	add.s32 	%r378, %r375, %r377;
	setp.gt.u64 	%p48, %rd19, 192;
	ld.shared.u32 	%r379, [_ZZN3cub18CUB_300001_SM_10006detail6reduce28DeviceReduceSingleTileKernelINS2_10policy_hubIiyN4cuda3std3__44plusIiEEE10Policy1000EN6thrust24THRUST_300001_SM_1000_NS10device_ptrIiEEPiyS9_iiNS7_10__identityEEEvT0_T1_T2_T3_T4_T6_E12temp_storage+32];
	selp.b32 	%r380, %r379, 0, %p48;
	add.s32 	%r381, %r378, %r380;
	setp.gt.u64 	%p49, %rd19, 224;
	ld.shared.u32 	%r382, [_ZZN3cub18CUB_300001_SM_10006detail6reduce28DeviceReduceSingleTileKernelINS2_10policy_hubIiyN4cuda3std3__44plusIiEEE10Policy1000EN6thrust24THRUST_300001_SM_1000_NS10device_ptrIiEEPiyS9_iiNS7_10__identityEEEvT0_T1_T2_T3_T4_T6_E12temp_storage+36];
	selp.b32 	%r383, %r382, 0, %p49;
	add.s32 	%r470, %r381, %r383;
	bra.uni 	$L__BB16_49;
$L__BB16_28:
	mov.u32 	%r43, %tid.x;
	cvt.u64.u32 	%rd6, %r43;
	mul.wide.u32 	%rd22, %r43, 4;
	add.s64 	%rd7, %rd2, %rd22;
	ld.global.u32 	%r82, [%rd7];
	ld.global.u32 	%r83, [%rd7+1024];
	ld.global.u32 	%r84, [%rd7+2048];
	ld.global.u32 	%r85, [%rd7+3072];
	ld.global.u32 	%r86, [%rd7+4096];
	ld.global.u32 	%r87, [%rd7+5120];
	ld.global.u32 	%r88, [%rd7+6144];
	ld.global.u32 	%r89, [%rd7+7168];
	ld.global.u32 	%r90, [%rd7+8192];
	ld.global.u32 	%r91, [%rd7+9216];
	ld.global.u32 	%r92, [%rd7+10240];
	ld.global.u32 	%r93, [%rd7+11264];
	ld.global.u32 	%r94, [%rd7+12288];
	ld.global.u32 	%r95, [%rd7+13312];
	ld.global.u32 	%r96, [%rd7+14336];
	ld.global.u32 	%r97, [%rd7+15360];
	add.s32 	%r98, %r83, %r82;
	add.s32 	%r99, %r84, %r98;
	add.s32 	%r100, %r85, %r99;
	add.s32 	%r101, %r86, %r100;
	add.s32 	%r102, %r87, %r101;
	add.s32 	%r103, %r88, %r102;
	add.s32 	%r104, %r89, %r103;
	add.s32 	%r105, %r90, %r104;
	add.s32 	%r106, %r91, %r105;
	add.s32 	%r107, %r92, %r106;
	add.s32 	%r108, %r93, %r107;
	add.s32 	%r109, %r94, %r108;
	add.s32 	%r110, %r95, %r109;
	add.s32 	%r111, %r96, %r110;
	add.s32 	%r469, %r97, %r111;
	add.s64 	%rd8, %rd19, -4096;
	setp.lt.u64 	%p3, %rd8, 4096;
	mov.b64 	%rd53, 4096;
	@%p3 bra 	$L__BB16_32;
	mov.b64 	%rd53, 4096;
$L__BB16_30:
	shl.b64 	%rd24, %rd53, 2;
	add.s64 	%rd25, %rd7, %rd24;
	ld.global.u32 	%r112, [%rd25];
	ld.global.u32 	%r113, [%rd25+1024];
	ld.global.u32 	%r114, [%rd25+2048];
	ld.global.u32 	%r115, [%rd25+3072];
	ld.global.u32 	%r116, [%rd25+4096];
	ld.global.u32 	%r117, [%rd25+5120];
	ld.global.u32 	%r118, [%rd25+6144];
	ld.global.u32 	%r119, [%rd25+7168];
	ld.global.u32 	%r120, [%rd25+8192];
	ld.global.u32 	%r121, [%rd25+9216];
	ld.global.u32 	%r122, [%rd25+10240];
	ld.global.u32 	%r123, [%rd25+11264];
	ld.global.u32 	%r124, [%rd25+12288];
	ld.global.u32 	%r125, [%rd25+13312];
	ld.global.u32 	%r126, [%rd25+14336];
	ld.global.u32 	%r127, [%rd25+15360];
	add.s32 	%r128, %r112, %r469;
	add.s32 	%r129, %r113, %r128;
	add.s32 	%r130, %r114, %r129;
	add.s32 	%r131, %r115, %r130;
	add.s32 	%r132, %r116, %r131;
	add.s32 	%r133, %r117, %r132;
	add.s32 	%r134, %r118, %r133;
	add.s32 	%r135, %r119, %r134;
	add.s32 	%r136, %r120, %r135;
	add.s32 	%r137, %r121, %r136;
	add.s32 	%r138, %r122, %r137;
	add.s32 	%r139, %r123, %r138;
	add.s32 	%r140, %r124, %r139;
	add.s32 	%r141, %r125, %r140;
	add.s32 	%r142, %r126, %r141;
	add.s32 	%r469, %r127, %r142;
	sub.s64 	%rd26, %rd19, %rd53;
	setp.lt.u64 	%p4, %rd26, 4096;
	@%p4 bra 	$L__BB16_45;
	add.s64 	%rd53, %rd53, 4096;
	setp.le.u64 	%p5, %rd53, %rd8;
	@%p5 bra 	$L__BB16_30;
$L__BB16_32:
	setp.le.u64 	%p6, %rd19, %rd53;
	cvt.u32.u64 	%r143, %rd53;
	cvt.u32.u64 	%r144, %rd19;
	sub.s32 	%r145, %r144, %r143;
	setp.ge.s32 	%p7, %r43, %r145;
	or.pred  	%p8, %p6, %p7;
	@%p8 bra 	$L__BB16_45;
	not.b32 	%r149, %r43;
	add.s32 	%r150, %r149, %r144;
	sub.s32 	%r152, %r150, %r143;
	shr.u32 	%r153, %r152, 8;
	add.s32 	%r48, %r153, 1;
	and.b32  	%r49, %r48, 15;
	setp.lt.u32 	%p9, %r152, 3840;
	mov.u32 	%r459, %r43;
	@%p9 bra 	$L__BB16_36;
	and.b32  	%r154, %r48, 33554416;
	neg.s32 	%r455, %r154;
	add.s64 	%rd27, %rd53, %rd6;
	shl.b64 	%rd28, %rd27, 2;
	add.s64 	%rd29, %rd28, %rd2;
	add.s64 	%rd54, %rd29, 8192;
	mov.u32 	%r459, %r43;
$L__BB16_35:
	.pragma "nounroll";
	ld.global.u32 	%r155, [%rd54+-8192];
	add.s32 	%r156, %r155, %r469;
	ld.global.u32 	%r157, [%rd54+-7168];
	add.s32 	%r158, %r157, %r156;
	ld.global.u32 	%r159, [%rd54+-6144];
	add.s32 	%r160, %r159, %r158;
	ld.global.u32 	%r161, [%rd54+-5120];
	add.s32 	%r162, %r161, %r160;
	ld.global.u32 	%r163, [%rd54+-4096];
	add.s32 	%r164, %r163, %r162;
	ld.global.u32 	%r165, [%rd54+-3072];
	add.s32 	%r166, %r165, %r164;
	ld.global.u32 	%r167, [%rd54+-2048];
	add.s32 	%r168, %r167, %r166;
	ld.global.u32 	%r169, [%rd54+-1024];
	add.s32 	%r170, %r169, %r168;
	ld.global.u32 	%r171, [%rd54];
	add.s32 	%r172, %r171, %r170;
	ld.global.u32 	%r173, [%rd54+1024];
	add.s32 	%r174, %r173, %r172;
	ld.global.u32 	%r175, [%rd54+2048];
	add.s32 	%r176, %r175, %r174;
	ld.global.u32 	%r177, [%rd54+3072];
	add.s32 	%r178, %r177, %r176;
	ld.global.u32 	%r179, [%rd54+4096];
	add.s32 	%r180, %r179, %r178;
	ld.global.u32 	%r181, [%rd54+5120];
	add.s32 	%r182, %r181, %r180;
	ld.global.u32 	%r183, [%rd54+6144];
	add.s32 	%r184, %r183, %r182;
	ld.global.u32 	%r185, [%rd54+7168];
	add.s32 	%r469, %r185, %r184;
	add.s32 	%r459, %r459, 4096;
	add.s32 	%r455, %r455, 16;
	add.s64 	%rd54, %rd54, 16384;
	setp.ne.s32 	%p10, %r455, 0;
	@%p10 bra 	$L__BB16_35;
$L__BB16_36:
	setp.eq.s32 	%p11, %r49, 0;
	@%p11 bra 	$L__BB16_45;
	and.b32  	%r60, %r48, 7;
	setp.lt.u32 	%p12, %r49, 8;
	@%p12 bra 	$L__BB16_39;
	cvt.u64.u32 	%rd30, %r459;
	add.s64 	%rd31, %rd53, %rd30;
	shl.b64 	%rd32, %rd31, 2;
	add.s64 	%rd33, %rd2, %rd32;
	ld.global.u32 	%r187, [%rd33];
	add.s32 	%r188, %r187, %r469;
	ld.global.u32 	%r189, [%rd33+1024];
	add.s32 	%r190, %r189, %r188;
	ld.global.u32 	%r191, [%rd33+2048];
	add.s32 	%r192, %r191, %r190;
	ld.global.u32 	%r193, [%rd33+3072];
	add.s32 	%r194, %r193, %r192;
	ld.global.u32 	%r195, [%rd33+4096];
	add.s32 	%r196, %r195, %r194;
	ld.global.u32 	%r197, [%rd33+5120];
	add.s32 	%r198, %r197, %r196;
	ld.global.u32 	%r199, [%rd33+6144];
	add.s32 	%r200, %r199, %r198;
	ld.global.u32 	%r201, [%rd33+7168];
	add.s32 	%r469, %r201, %r200;
	add.s32 	%r459, %r459, 2048;
$L__BB16_39:
	setp.eq.s32 	%p13, %r60, 0;
	@%p13 bra 	$L__BB16_45;
	and.b32  	%r66, %r48, 3;
	setp.lt.u32 	%p14, %r60, 4;
	@%p14 bra 	$L__BB16_42;
	cvt.u64.u32 	%rd34, %r459;
	add.s64 	%rd35, %rd53, %rd34;
	shl.b64 	%rd36, %rd35, 2;
	add.s64 	%rd37, %rd2, %rd36;
	ld.global.u32 	%r203, [%rd37];
	add.s32 	%r204, %r203, %r469;
	ld.global.u32 	%r205, [%rd37+1024];
	add.s32 	%r206, %r205, %r204;
	ld.global.u32 	%r207, [%rd37+2048];
	add.s32 	%r208, %r207, %r206;
	ld.global.u32 	%r209, [%rd37+3072];
	add.s32 	%r469, %r209, %r208;
	add.s32 	%r459, %r459, 1024;
$L__BB16_42:
	setp.eq.s32 	%p15, %r66, 0;
	@%p15 bra 	$L__BB16_45;
	cvt.u64.u32 	%rd38, %r459;
	add.s64 	%rd39, %rd53, %rd38;
	shl.b64 	%rd40, %rd39, 2;
	add.s64 	%rd55, %rd2, %rd40;
	neg.s32 	%r467, %r66;
$L__BB16_44:
	.pragma "nounroll";
	ld.global.u32 	%r210, [%rd55];
	add.s32 	%r469, %r210, %r469;
	add.s64 	%rd55, %rd55, 1024;
	add.s32 	%r467, %r467, 1;
	setp.ne.s32 	%p16, %r467, 0;
	@%p16 bra 	$L__BB16_44;
$L__BB16_45:
	// begin inline asm
	mov.u32 %r211, %laneid;
	// end inline asm
	mov.b32 	%r214, 1;
	mov.b32 	%r235, 31;
	mov.b32 	%r236, -1;
	// begin inline asm
	shfl.sync.down.b32 %r212, %r469, %r214, %r235, %r236;
	// end inline asm
	setp.gt.s32 	%p17, %r211, 30;
	selp.b32 	%r237, 0, %r212, %p17;
	add.s32 	%r218, %r237, %r469;
	mov.b32 	%r219, 2;
	// begin inline asm
	shfl.sync.down.b32 %r217, %r218, %r219, %r235, %r236;
	// end inline asm
	setp.gt.s32 	%p18, %r211, 29;
	selp.b32 	%r238, 0, %r217, %p18;
	add.s32 	%r223, %r218, %r238;
	mov.b32 	%r224, 4;
	// begin inline asm
	shfl.sync.down.b32 %r222, %r223, %r224, %r235, %r236;
	// end inline asm
	setp.gt.s32 	%p19, %r211, 27;
	selp.b32 	%r239, 0, %r222, %p19;
	add.s32 	%r228, %r223, %r239;
	mov.b32 	%r229, 8;
	// begin inline asm
	shfl.sync.down.b32 %r227, %r228, %r229, %r235, %r236;
	// end inline asm
	setp.gt.s32 	%p20, %r211, 23;
	selp.b32 	%r240, 0, %r227, %p20;
	add.s32 	%r233, %r228, %r240;
	mov.b32 	%r234, 16;
	// begin inline asm
	shfl.sync.down.b32 %r232, %r233, %r234, %r235, %r236;
	// end inline asm
	setp.gt.s32 	%p21, %r211, 15;
	selp.b32 	%r241, 0, %r232, %p21;
	add.s32 	%r470, %r233, %r241;
	setp.ne.s32 	%p22, %r211, 0;
	@%p22 bra 	$L__BB16_47;
	shr.u32 	%r242, %r43, 3;
	and.b32  	%r243, %r242, 124;
	mov.u32 	%r244, _ZZN3cub18CUB_300001_SM_10006detail6reduce28DeviceReduceSingleTileKernelINS2_10policy_hubIiyN4cuda3std3__44plusIiEEE10Policy1000EN6thrust24THRUST_300001_SM_1000_NS10device_ptrIiEEPiyS9_iiNS7_10__identityEEEvT0_T1_T2_T3_T4_T6_E12temp_storage;
	add.s32 	%r245, %r244, %r243;
	st.shared.u32 	[%r245+8], %r470;
$L__BB16_47:
	bar.sync 	0;
	setp.ne.s32 	%p23, %r43, 0;
	@%p23 bra 	$L__BB16_49;
	ld.shared.u32 	%r246, [_ZZN3cub18CUB_300001_SM_10006detail6reduce28DeviceReduceSingleTileKernelINS2_10policy_hubIiyN4cuda3std3__44plusIiEEE10Policy1000EN6thrust24THRUST_300001_SM_1000_NS10device_ptrIiEEPiyS9_iiNS7_10__identityEEEvT0_T1_T2_T3_T4_T6_E12temp_storage+12];
	add.s32 	%r247, %r246, %r470;
	ld.shared.u32 	%r248, [_ZZN3cub18CUB_300001_SM_10006detail6reduce28DeviceReduceSingleTileKernelINS2_10policy_hubIiyN4cuda3std3__44plusIiEEE10Policy1000EN6thrust24THRUST_300001_SM_1000_NS10device_ptrIiEEPiyS9_iiNS7_10__identityEEEvT0_T1_T2_T3_T4_T6_E12temp_storage+16];
	add.s32 	%r249, %r247, %r248;
	ld.shared.u32 	%r250, [_ZZN3cub18CUB_300001_SM_10006detail6reduce28DeviceReduceSingleTileKernelINS2_10policy_hubIiyN4cuda3std3__44plusIiEEE10Policy1000EN6thrust24THRUST_300001_SM_1000_NS10device_ptrIiEEPiyS9_iiNS7_10__identityEEEvT0_T1_T2_T3_T4_T6_E12temp_storage+20];
	add.s32 	%r251, %r249, %r250;
	ld.shared.u32 	%r252, [_ZZN3cub18CUB_300001_SM_10006detail6reduce28DeviceReduceSingleTileKernelINS2_10policy_hubIiyN4cuda3std3__44plusIiEEE10Policy1000EN6thrust24THRUST_300001_SM_1000_NS10device_ptrIiEEPiyS9_iiNS7_10__identityEEEvT0_T1_T2_T3_T4_T6_E12temp_storage+24];
	add.s32 	%r253, %r251, %r252;
	ld.shared.u32 	%r254, [_ZZN3cub18CUB_300001_SM_10006detail6reduce28DeviceReduceSingleTileKernelINS2_10policy_hubIiyN4cuda3std3__44plusIiEEE10Policy1000EN6thrust24THRUST_300001_SM_1000_NS10device_ptrIiEEPiyS9_iiNS7_10__identityEEEvT0_T1_T2_T3_T4_T6_E12temp_storage+28];
	add.s32 	%r255, %r253, %r254;
	ld.shared.u32 	%r256, [_ZZN3cub18CUB_300001_SM_10006detail6reduce28DeviceReduceSingleTileKernelINS2_10policy_hubIiyN4cuda3std3__44plusIiEEE10Policy1000EN6thrust24THRUST_300001_SM_1000_NS10device_ptrIiEEPiyS9_iiNS7_10__identityEEEvT0_T1_T2_T3_T4_T6_E12temp_storage+32];
	add.s32 	%r257, %r255, %r256;
	ld.shared.u32 	%r258, [_ZZN3cub18CUB_300001_SM_10006detail6reduce28DeviceReduceSingleTileKernelINS2_10policy_hubIiyN4cuda3std3__44plusIiEEE10Policy1000EN6thrust24THRUST_300001_SM_1000_NS10device_ptrIiEEPiyS9_iiNS7_10__identityEEEvT0_T1_T2_T3_T4_T6_E12temp_storage+36];
	add.s32 	%r470, %r257, %r258;
$L__BB16_49:
	mov.u32 	%r432, %tid.x;
	setp.ne.s32 	%p57, %r432, 0;
	@%p57 bra 	$L__BB16_51;
	add.s32 	%r433, %r470, %r81;
	st.global.u32 	[%rd1], %r433;
$L__BB16_51:
	ret;

}
	// .globl	_ZN3cub18CUB_300001_SM_10006detail6reduce18DeviceReduceKernelINS2_10policy_hubIiyN4cuda3std3__44plusIiEEE10Policy1000EN6thrust24THRUST_300001_SM_1000_NS10device_ptrIiEEyS9_iNS7_10__identityEEEvT0_PT3_T1_NS0_13GridEvenShareISK_EET2_T4_
.visible .entry _ZN3cub18CUB_300001_SM_10006detail6reduce18DeviceReduceKernelINS2_10policy_hubIiyN4cuda3std3__44plusIiEEE10Policy1000EN6thrust24THRUST_300001_SM_1000_NS10device_ptrIiEEyS9_iNS7_10__identityEEEvT0_PT3_T1_NS0_13GridEvenShareISK_EET2_T4_(
	.param .align 8 .b8 _ZN3cub18CUB_300001_SM_10006detail6reduce18DeviceReduceKernelINS2_10policy_hubIiyN4cuda3std3__44plusIiEEE10Policy1000EN6thrust24THRUST_300001_SM_1000_NS10device_ptrIiEEyS9_iNS7_10__identityEEEvT0_PT3_T1_NS0_13GridEvenShareISK_EET2_T4__param_0[8],
	.param .u64 .ptr .align 1 _ZN3cub18CUB_300001_SM_10006detail6reduce18DeviceReduceKernelINS2_10policy_hubIiyN4cuda3std3__44plusIiEEE10Policy1000EN6thrust24THRUST_300001_SM_1000_NS10device_ptrIiEEyS9_iNS7_10__identityEEEvT0_PT3_T1_NS0_13GridEvenShareISK_EET2_T4__param_1,
	.param .u64 _ZN3cub18CUB_300001_SM_10006detail6reduce18DeviceReduceKernelINS2_10policy_hubIiyN4cuda3std3__44plusIiEEE10Policy1000EN6thrust24THRUST_300001_SM_1000_NS10device_ptrIiEEyS9_iNS7_10__identityEEEvT0_PT3_T1_NS0_13GridEvenShareISK_EET2_T4__param_2,
	.param .align 8 .b8 _ZN3cub18CUB_300001_SM_10006detail6reduce18DeviceReduceKernelINS2_10policy_hubIiyN4cuda3std3__44plusIiEEE10Policy1000EN6thrust24THRUST_300001_SM_1000_NS10device_ptrIiEEyS9_iNS7_10__identityEEEvT0_PT3_T1_NS0_13GridEvenShareISK_EET2_T4__param_3[72],
	.param .align 1 .b8 _ZN3cub18CUB_300001_SM_10006detail6reduce18DeviceReduceKernelINS2_10policy_hubIiyN4cuda3std3__44plusIiEEE10Policy1000EN6thrust24THRUST_300001_SM_1000_NS10device_ptrIiEEyS9_iNS7_10__identityEEEvT0_PT3_T1_NS0_13GridEvenShareISK_EET2_T4__param_4[1],
	.param .align 1 .b8 _ZN3cub18CUB_300001_SM_10006detail6reduce18DeviceReduceKernelINS2_10policy_hubIiyN4cuda3std3__44plusIiEEE10Policy1000EN6thrust24THRUST_300001_SM_1000_NS10device_ptrIiEEyS9_iNS7_10__identityEEEvT0_PT3_T1_NS0_13GridEvenShareISK_EET2_T4__param_5[1]
)
.maxntid 256
{
	.reg .pred 	%p<57>;
	.reg .b16 	%rs<4>;
	.reg .b32 	%r<502>;
	.reg .b64 	%rd<78>;
	// demoted variable
	.shared .align 4 .b8 _ZZN3cub18CUB_300001_SM_10006detail6reduce18DeviceReduceKernelINS2_10policy_hubIiyN4cuda3std3__44plusIiEEE10Policy1000EN6thrust24THRUST_300001_SM_1000_NS10device_ptrIiEEyS9_iNS7_10__identityEEEvT0_PT3_T1_NS0_13GridEvenShareISK_EET2_T4_E12temp_storage[44];
	ld.param.u64 	%rd1, [_ZN3cub18CUB_300001_SM_10006detail6reduce18DeviceReduceKernelINS2_10policy_hubIiyN4cuda3std3__44plusIiEEE10Policy1000EN6thrust24THRUST_300001_SM_1000_NS10device_ptrIiEEyS9_iNS7_10__identityEEEvT0_PT3_T1_NS0_13GridEvenShareISK_EET2_T4__param_3+32];
	ld.param.u32 	%r1, [_ZN3cub18CUB_300001_SM_10006detail6reduce18DeviceReduceKernelINS2_10policy_hubIiyN4cuda3std3__44plusIiEEE10Policy1000EN6thrust24THRUST_300001_SM_1000_NS10device_ptrIiEEyS9_iNS7_10__identityEEEvT0_PT3_T1_NS0_13GridEvenShareISK_EET2_T4__param_3+40];
	ld.param.u64 	%rd25, [_ZN3cub18CUB_300001_SM_10006detail6reduce18DeviceReduceKernelINS2_10policy_hubIiyN4cuda3std3__44plusIiEEE10Policy1000EN6thrust24THRUST_300001_SM_1000_NS10device_ptrIiEEyS9_iNS7_10__identityEEEvT0_PT3_T1_NS0_13GridEvenShareISK_EET2_T4__param_0];
	cvta.to.global.u64 	%rd2, %rd25;
	mov.u32 	%r2, %ctaid.x;
	shl.b32 	%r88, %r1, 12;
	cvt.s64.s32 	%rd3, %r88;
	shl.b32 	%r89, %r2, 12;
	cvt.u64.u32 	%rd4, %r89;
	sub.s64 	%rd5, %rd1, %rd4;
	setp.gt.u64 	%p1, %rd5, 4095;
	@%p1 bra 	$L__BB17_25;
	cvt.u32.u64 	%r287, %rd4;
	cvt.u32.u64 	%r3, %rd1;
	sub.s32 	%r4, %r3, %r287;
	mov.u32 	%r5, %tid.x;
	setp.ge.s32 	%p23, %r5, %r4;
	mov.b32 	%r482, 0;
	mov.u32 	%r471, %r5;
	@%p23 bra 	$L__BB17_3;
	add.s32 	%r289, %r287, %r5;
	mul.wide.u32 	%rd51, %r289, 4;
	add.s64 	%rd52, %rd2, %rd51;
	ld.global.u32 	%r482, [%rd52];
	add.s32 	%r471, %r5, 256;
$L__BB17_3:
	setp.ge.s32 	%p24, %r471, %r4;
	@%p24 bra 	$L__BB17_16;
	not.b32 	%r292, %r471;
	add.s32 	%r293, %r292, %r3;
	sub.s32 	%r294, %r293, %r287;
	shr.u32 	%r295, %r294, 8;
	add.s32 	%r10, %r295, 1;
	and.b32  	%r11, %r10, 15;
	setp.lt.u32 	%p25, %r294, 3840;
	@%p25 bra 	$L__BB17_7;
	and.b32  	%r296, %r10, 33554416;
	neg.s32 	%r467, %r296;
	mul.wide.u32 	%rd53, %r2, 16384;
	mul.wide.u32 	%rd54, %r471, 4;
	or.b64  	%rd55, %rd53, %rd54;
	add.s64 	%rd56, %rd55, %rd2;
	add.s64 	%rd72, %rd56, 8192;
$L__BB17_6:
	.pragma "nounroll";
	ld.global.u32 	%r297, [%rd72+-8192];
	add.s32 	%r298, %r297, %r482;
	ld.global.u32 	%r299, [%rd72+-7168];
	add.s32 	%r300, %r299, %r298;
	ld.global.u32 	%r301, [%rd72+-6144];
	add.s32 	%r302, %r301, %r300;
	ld.global.u32 	%r303, [%rd72+-5120];
	add.s32 	%r304, %r303, %r302;
	ld.global.u32 	%r305, [%rd72+-4096];
	add.s32 	%r306, %r305, %r304;
	ld.global.u32 	%r307, [%rd72+-3072];
	add.s32 	%r308, %r307, %r306;
	ld.global.u32 	%r309, [%rd72+-2048];
	add.s32 	%r310, %r309, %r308;
	ld.global.u32 	%r311, [%rd72+-1024];
	add.s32 	%r312, %r311, %r310;
	ld.global.u32 	%r313, [%rd72];
	add.s32 	%r314, %r313, %r312;
	ld.global.u32 	%r315, [%rd72+1024];
	add.s32 	%r316, %r315, %r314;
	ld.global.u32 	%r317, [%rd72+2048];
	add.s32 	%r318, %r317, %r316;
	ld.global.u32 	%r319, [%rd72+3072];
	add.s32 	%r320, %r319, %r318;
	ld.global.u32 	%r321, [%rd72+4096];
	add.s32 	%r322, %r321, %r320;
	ld.global.u32 	%r323, [%rd72+5120];
	add.s32 	%r324, %r323, %r322;
	ld.global.u32 	%r325, [%rd72+6144];
	add.s32 	%r326, %r325, %r324;
	ld.global.u32 	%r327, [%rd72+7168];
	add.s32 	%r482, %r327, %r326;
	add.s32 	%r471, %r471, 4096;
	add.s32 	%r467, %r467, 16;
	add.s64 	%rd72, %rd72, 16384;
	setp.ne.s32 	%p26, %r467, 0;
	@%p26 bra 	$L__BB17_6;
$L__BB17_7:
	setp.eq.s32 	%p27, %r11, 0;
	@%p27 bra 	$L__BB17_16;
	and.b32  	%r22, %r10, 7;
	setp.lt.u32 	%p28, %r11, 8;
	@%p28 bra 	$L__BB17_10;
	cvt.s64.s32 	%rd57, %r471;
	add.s64 	%rd58, %rd57, %rd4;
	shl.b64 	%rd59, %rd58, 2;
	add.s64 	%rd60, %rd2, %rd59;
	ld.global.u32 	%r329, [%rd60];
	add.s32 	%r330, %r329, %r482;
	ld.global.u32 	%r331, [%rd60+1024];
	add.s32 	%r332, %r331, %r330;
	ld.global.u32 	%r333, [%rd60+2048];
	add.s32 	%r334, %r333, %r332;
	ld.global.u32 	%r335, [%rd60+3072];
	add.s32 	%r336, %r335, %r334;
	ld.global.u32 	%r337, [%rd60+4096];
	add.s32 	%r338, %r337, %r336;
	ld.global.u32 	%r339, [%rd60+5120];
	add.s32 	%r340, %r339, %r338;
	ld.global.u32 	%r341, [%rd60+6144];
	add.s32 	%r342, %r341, %r340;
	ld.global.u32 	%r343, [%rd60+7168];
	add.s32 	%r482, %r343, %r342;
	add.s32 	%r471, %r471, 2048;
$L__BB17_10:
	setp.eq.s32 	%p29, %r22, 0;
	@%p29 bra 	$L__BB17_16;
	and.b32  	%r28, %r10, 3;
	setp.lt.u32 	%p30, %r22, 4;
	@%p30 bra 	$L__BB17_13;
	cvt.s64.s32 	%rd61, %r471;
	add.s64 	%rd62, %rd61, %rd4;
	shl.b64 	%rd63, %rd62, 2;
	add.s64 	%rd64, %rd2, %rd63;
	ld.global.u32 	%r345, [%rd64];
	add.s32 	%r346, %r345, %r482;
	ld.global.u32 	%r347, [%rd64+1024];
	add.s32 	%r348, %r347, %r346;
	ld.global.u32 	%r349, [%rd64+2048];
	add.s32 	%r350, %r349, %r348;
	ld.global.u32 	%r351, [%rd64+3072];
	add.s32 	%r482, %r351, %r350;
	add.s32 	%r471, %r471, 1024;
$L__BB17_13:
	setp.eq.s32 	%p31, %r28, 0;
	@%p31 bra 	$L__BB17_16;
	mul.wide.u32 	%rd65, %r2, 16384;
	add.s64 	%rd9, %rd2, %rd65;
	neg.s32 	%r479, %r28;
$L__BB17_15:
	.pragma "nounroll";
	mul.wide.s32 	%rd66, %r471, 4;
	add.s64 	%rd67, %rd9, %rd66;
	ld.global.u32 	%r352, [%rd67];
	add.s32 	%r482, %r352, %r482;
	add.s32 	%r471, %r471, 256;
	add.s32 	%r479, %r479, 1;
	setp.ne.s32 	%p32, %r479, 0;
	@%p32 bra 	$L__BB17_15;
$L__BB17_16:
	setp.lt.s32 	%p33, %r4, 256;
	@%p33 bra 	$L__BB17_21;
	// begin inline asm
	mov.u32 %r416, %laneid;
	// end inline asm
	mov.b32 	%r419, 1;
	mov.b32 	%r440, 31;
	mov.b32 	%r441, -1;
	// begin inline asm
	shfl.sync.down.b32 %r417, %r482, %r419, %r440, %r441;
	// end inline asm
	setp.gt.s32 	%p49, %r416, 30;
	selp.b32 	%r442, 0, %r417, %p49;
	add.s32 	%r423, %r442, %r482;
	mov.b32 	%r424, 2;
	// begin inline asm
	shfl.sync.down.b32 %r422, %r423, %r424, %r440, %r441;
	// end inline asm
	setp.gt.s32 	%p50, %r416, 29;
	selp.b32 	%r443, 0, %r422, %p50;
	add.s32 	%r428, %r423, %r443;
	mov.b32 	%r429, 4;
	// begin inline asm
	shfl.sync.down.b32 %r427, %r428, %r429, %r440, %r441;
	// end inline asm
	setp.gt.s32 	%p51, %r416, 27;
	selp.b32 	%r444, 0, %r427, %p51;
	add.s32 	%r433, %r428, %r444;
	mov.b32 	%r434, 8;
	// begin inline asm
	shfl.sync.down.b32 %r432, %r433, %r434, %r440, %r441;
	// end inline asm
	setp.gt.s32 	%p52, %r416, 23;
	selp.b32 	%r445, 0, %r432, %p52;
	add.s32 	%r438, %r433, %r445;
	mov.b32 	%r439, 16;
	// begin inline asm
	shfl.sync.down.b32 %r437, %r438, %r439, %r440, %r441;
	// end inline asm
	setp.gt.s32 	%p53, %r416, 15;
	selp.b32 	%r446, 0, %r437, %p53;
	add.s32 	%r501, %r438, %r446;
	setp.ne.s32 	%p54, %r416, 0;
	@%p54 bra 	$L__BB17_19;
	shr.u32 	%r447, %r5, 3;
	and.b32  	%r448, %r447, 124;
	mov.u32 	%r449, _ZZN3cub18CUB_300001_SM_10006detail6reduce18DeviceReduceKernelINS2_10policy_hubIiyN4cuda3std3__44plusIiEEE10Policy1000EN6thrust24THRUST_300001_SM_1000_NS10device_ptrIiEEyS9_iNS7_10__identityEEEvT0_PT3_T1_NS0_13GridEvenShareISK_EET2_T4_E12temp_storage;
	add.s32 	%r450, %r449, %r448;
	st.shared.u32 	[%r450+8], %r501;
$L__BB17_19:
	bar.sync 	0;
	setp.ne.s32 	%p55, %r5, 0;
	@%p55 bra 	$L__BB17_46;
	ld.shared.u32 	%r451, [_ZZN3cub18CUB_300001_SM_10006detail6reduce18DeviceReduceKernelINS2_10policy_hubIiyN4cuda3std3__44plusIiEEE10Policy1000EN6thrust24THRUST_300001_SM_1000_NS10device_ptrIiEEyS9_iNS7_10__identityEEEvT0_PT3_T1_NS0_13GridEvenShareISK_EET2_T4_E12temp_storage+12];
	add.s32 	%r452, %r451, %r501;
	ld.shared.u32 	%r453, [_ZZN3cub18CUB_300001_SM_10006detail6reduce18DeviceReduceKernelINS2_10policy_hubIiyN4cuda3std3__44plusIiEEE10Policy1000EN6thrust24THRUST_300001_SM_1000_NS10device_ptrIiEEyS9_iNS7_10__identityEEEvT0_PT3_T1_NS0_13GridEvenShareISK_EET2_T4_E12temp_storage+16];
	add.s32 	%r454, %r452, %r453;
	ld.shared.u32 	%r455, [_ZZN3cub18CUB_300001_SM_10006detail6reduce18DeviceReduceKernelINS2_10policy_hubIiyN4cuda3std3__44plusIiEEE10Policy1000EN6thrust24THRUST_300001_SM_1000_NS10device_ptrIiEEyS9_iNS7_10__identityEEEvT0_PT3_T1_NS0_13GridEvenShareISK_EET2_T4_E12temp_storage+20];
	add.s32 	%r456, %r454, %r455;
	ld.shared.u32 	%r457, [_ZZN3cub18CUB_300001_SM_10006detail6reduce18DeviceReduceKernelINS2_10policy_hubIiyN4cuda3std3__44plusIiEEE10Policy1000EN6thrust24THRUST_300001_SM_1000_NS10device_ptrIiEEyS9_iNS7_10__identityEEEvT0_PT3_T1_NS0_13GridEvenShareISK_EET2_T4_E12temp_storage+24];
	add.s32 	%r458, %r456, %r457;
	ld.shared.u32 	%r459, [_ZZN3cub18CUB_300001_SM_10006detail6reduce18DeviceReduceKernelINS2_10policy_hubIiyN4cuda3std3__44plusIiEEE10Policy1000EN6thrust24THRUST_300001_SM_1000_NS10device_ptrIiEEyS9_iNS7_10__identityEEEvT0_PT3_T1_NS0_13GridEvenShareISK_EET2_T4_E12temp_storage+28];
	add.s32 	%r460, %r458, %r459;
	ld.shared.u32 	%r461, [_ZZN3cub18CUB_300001_SM_10006detail6reduce18DeviceReduceKernelINS2_10policy_hubIiyN4cuda3std3__44plusIiEEE10Policy1000EN6thrust24THRUST_300001_SM_1000_NS10device_ptrIiEEyS9_iNS7_10__identityEEEvT0_PT3_T1_NS0_13GridEvenShareISK_EET2_T4_E12temp_storage+32];
	add.s32 	%r462, %r460, %r461;
	ld.shared.u32 	%r463, [_ZZN3cub18CUB_300001_SM_10006detail6reduce18DeviceReduceKernelINS2_10policy_hubIiyN4cuda3std3__44plusIiEEE10Policy1000EN6thrust24THRUST_300001_SM_1000_NS10device_ptrIiEEyS9_iNS7_10__identityEEEvT0_PT3_T1_NS0_13GridEvenShareISK_EET2_T4_E12temp_storage+36];
	add.s32 	%r501, %r462, %r463;
	bra.uni 	$L__BB17_46;
$L__BB17_21:
	// begin inline asm
	mov.u32 %r353, %laneid;
	// end inline asm
	and.b32  	%r379, %r5, 992;
	add.s32 	%r380, %r379, 32;
	setp.gt.s32 	%p34, %r380, %r4;
	not.b32 	%r381, %r379;
	add.s32 	%r382, %r4, %r381;
	selp.b32 	%r377, %r382, 31, %p34;
	mov.b32 	%r356, 1;
	mov.b32 	%r378, -1;
	// begin inline asm
	shfl.sync.down.b32 %r354, %r482, %r356, %r377, %r378;
	// end inline asm
	setp.lt.s32 	%p35, %r353, %r377;
	selp.b32 	%r383, %r354, 0, %p35;
	add.s32 	%r360, %r383, %r482;
	mov.b32 	%r361, 2;
	// begin inline asm
	shfl.sync.down.b32 %r359, %r360, %r361, %r377, %r378;
	// end inline asm
	add.s32 	%r384, %r353, 2;
	setp.gt.s32 	%p36, %r384, %r377;
	selp.b32 	%r385, 0, %r359, %p36;
	add.s32 	%r365, %r360, %r385;
	mov.b32 	%r366, 4;
	// begin inline asm
	shfl.sync.down.b32 %r364, %r365, %r366, %r377, %r378;
	// end inline asm
	add.s32 	%r386, %r353, 4;
	setp.gt.s32 	%p37, %r386, %r377;
	selp.b32 	%r387, 0, %r364, %p37;
	add.s32 	%r370, %r365, %r387;
	mov.b32 	%r371, 8;
	// begin inline asm
	shfl.sync.down.b32 %r369, %r370, %r371, %r377, %r378;
	// end inline asm
	add.s32 	%r388, %r353, 8;
	setp.gt.s32 	%p38, %r388, %r377;
	selp.b32 	%r389, 0, %r369, %p38;
	add.s32 	%r375, %r370, %r389;
	mov.b32 	%r376, 16;
	// begin inline asm
	shfl.sync.down.b32 %r374, %r375, %r376, %r377, %r378;
	// end inline asm
	add.s32 	%r390, %r353, 16;
	setp.gt.s32 	%p39, %r390, %r377;
	selp.b32 	%r391, 0, %r374, %p39;
	add.s32 	%r501, %r375, %r391;
	setp.ne.s32 	%p40, %r353, 0;
	@%p40 bra 	$L__BB17_23;
	shr.u32 	%r392, %r5, 3;
	and.b32  	%r393, %r392, 124;
	mov.u32 	%r394, _ZZN3cub18CUB_300001_SM_10006detail6reduce18DeviceReduceKernelINS2_10policy_hubIiyN4cuda3std3__44plusIiEEE10Policy1000EN6thrust24THRUST_300001_SM_1000_NS10device_ptrIiEEyS9_iNS7_10__identityEEEvT0_PT3_T1_NS0_13GridEvenShareISK_EET2_T4_E12temp_storage;
	add.s32 	%r395, %r394, %r393;
	st.shared.u32 	[%r395+8], %r501;
$L__BB17_23:
	bar.sync 	0;
	setp.ne.s32 	%p41, %r5, 0;
	@%p41 bra 	$L__BB17_46;
	setp.gt.s32 	%p42, %r4, 32;
	ld.shared.u32 	%r396, [_ZZN3cub18CUB_300001_SM_10006detail6reduce18DeviceReduceKernelINS2_10policy_hubIiyN4cuda3std3__44plusIiEEE10Policy1000EN6thrust24THRUST_300001_SM_1000_NS10device_ptrIiEEyS9_iNS7_10__identityEEEvT0_PT3_T1_NS0_13GridEvenShareISK_EET2_T4_E12temp_storage+12];
	selp.b32 	%r397, %r396, 0, %p42;
	add.s32 	%r398, %r397, %r501;
	setp.gt.s32 	%p43, %r4, 64;
	ld.shared.u32 	%r399, [_ZZN3cub18CUB_300001_SM_10006detail6reduce18DeviceReduceKernelINS2_10policy_hubIiyN4cuda3std3__44plusIiEEE10Policy1000EN6thrust24THRUST_300001_SM_1000_NS10device_ptrIiEEyS9_iNS7_10__identityEEEvT0_PT3_T1_NS0_13GridEvenShareISK_EET2_T4_E12temp_storage+16];
	selp.b32 	%r400, %r399, 0, %p43;
	add.s32 	%r401, %r398, %r400;
	setp.gt.s32 	%p44, %r4, 96;
	ld.shared.u32 	%r402, [_ZZN3cub18CUB_300001_SM_10006detail6reduce18DeviceReduceKernelINS2_10policy_hubIiyN4cuda3std3__44plusIiEEE10Policy1000EN6thrust24THRUST_300001_SM_1000_NS10device_ptrIiEEyS9_iNS7_10__identityEEEvT0_PT3_T1_NS0_13GridEvenShareISK_EET2_T4_E12temp_storage+20];
	selp.b32 	%r403, %r402, 0, %p44;
	add.s32 	%r404, %r401, %r403;
	setp.gt.s32 	%p45, %r4, 128;
	ld.shared.u32 	%r405, [_ZZN3cub18CUB_300001_SM_10006detail6reduce18DeviceReduceKernelINS2_10policy_hubIiyN4cuda3std3__44plusIiEEE10Policy1000EN6thrust24THRUST_300001_SM_1000_NS10device_ptrIiEEyS9_iNS7_10__identityEEEvT0_PT3_T1_NS0_13GridEvenShareISK_EET2_T4_E12temp_storage+24];
	selp.b32 	%r406, %r405, 0, %p45;
	add.s32 	%r407, %r404, %r406;
	setp.gt.s32 	%p46, %r4, 160;
	ld.shared.u32 	%r408, [_ZZN3cub18CUB_300001_SM_10006detail6reduce18DeviceReduceKernelINS2_10policy_hubIiyN4cuda3std3__44plusIiEEE10Policy1000EN6thrust24THRUST_300001_SM_1000_NS10device_ptrIiEEyS9_iNS7_10__identityEEEvT0_PT3_T1_NS0_13GridEvenShareISK_EET2_T4_E12temp_storage+28];
	selp.b32 	%r409, %r408, 0, %p46;
	add.s32 	%r410, %r407, %r409;
	setp.gt.s32 	%p47, %r4, 192;
	ld.shared.u32 	%r411, [_ZZN3cub18CUB_300001_SM_10006detail6reduce18DeviceReduceKernelINS2_10policy_hubIiyN4cuda3std3__44plusIiEEE10Policy1000EN6thrust24THRUST_300001_SM_1000_NS10device_ptrIiEEyS9_iNS7_10__identityEEEvT0_PT3_T1_NS0_13GridEvenShareISK_EET2_T4_E12temp_storage+32];
	selp.b32 	%r412, %r411, 0, %p47;
	add.s32 	%r413, %r410, %r412;
	setp.gt.s32 	%p48, %r4, 224;
	ld.shared.u32 	%r414, [_ZZN3cub18CUB_300001_SM_10006detail6reduce18DeviceReduceKernelINS2_10policy_hubIiyN4cuda3std3__44plusIiEEE10Policy1000EN6thrust24THRUST_300001_SM_1000_NS10device_ptrIiEEyS9_iNS7_10__identityEEEvT0_PT3_T1_NS0_13GridEvenShareISK_EET2_T4_E12temp_storage+36];
	selp.b32 	%r415, %r414, 0, %p48;
	add.s32 	%r501, %r413, %r415;
	bra.uni 	$L__BB17_46;
$L__BB17_25:
	cvt.u32.u64 	%r90, %rd4;
	mov.u32 	%r46, %tid.x;
	add.s32 	%r91, %r46, %r90;
	mul.wide.u32 	%rd26, %r91, 4;
	add.s64 	%rd27, %rd2, %rd26;
	ld.global.u32 	%r92, [%rd27];
	ld.global.u32 	%r93, [%rd27+1024];
	ld.global.u32 	%r94, [%rd27+2048];
	ld.global.u32 	%r95, [%rd27+3072];
	ld.global.u32 	%r96, [%rd27+4096];
	ld.global.u32 	%r97, [%rd27+5120];
	ld.global.u32 	%r98, [%rd27+6144];
	ld.global.u32 	%r99, [%rd27+7168];
	ld.global.u32 	%r100, [%rd27+8192];
	ld.global.u32 	%r101, [%rd27+9216];
	ld.global.u32 	%r102, [%rd27+10240];
	ld.global.u32 	%r103, [%rd27+11264];
	ld.global.u32 	%r104, [%rd27+12288];
	ld.global.u32 	%r105, [%rd27+13312];
	ld.global.u32 	%r106, [%rd27+14336];
	ld.global.u32 	%r107, [%rd27+15360];
	add.s32 	%r108, %r93, %r92;
	add.s32 	%r109, %r94, %r108;
	add.s32 	%r110, %r95, %r109;
	add.s32 	%r111, %r96, %r110;
	add.s32 	%r112, %r97, %r111;
	add.s32 	%r113, %r98, %r112;
	add.s32 	%r114, %r99, %r113;
	add.s32 	%r115, %r100, %r114;
	add.s32 	%r116, %r101, %r115;
	add.s32 	%r117, %r102, %r116;
	add.s32 	%r118, %r103, %r117;
	add.s32 	%r119, %r104, %r118;
	add.s32 	%r120, %r105, %r119;
	add.s32 	%r121, %r106, %r120;
	add.s32 	%r500, %r107, %r121;
	setp.lt.u64 	%p2, %rd5, %rd3;
	@%p2 bra 	$L__BB17_42;
	cvt.u32.u64 	%r123, %rd3;
	cvt.u64.u32 	%rd28, %r46;
	add.s64 	%rd74, %rd4, %rd3;
	cvt.u32.u64 	%r48, %rd1;
	not.b32 	%r125, %r46;
	add.s32 	%r126, %r125, %r48;
	sub.s32 	%r127, %r126, %r123;
	sub.s32 	%r483, %r127, %r90;
	add.s64 	%rd29, %rd74, %rd28;
	shl.b64 	%rd30, %rd29, 2;
	add.s64 	%rd31, %rd30, %rd2;
	add.s64 	%rd73, %rd31, 8192;
	mov.b32 	%r484, 0;
	shl.b32 	%r128, %r1, 12;
	mov.u64 	%rd75, %rd4;
$L__BB17_27:
	cvt.s64.s32 	%rd15, %r128;
	add.s64 	%rd75, %rd75, %rd15;
	add.s64 	%rd32, %rd1, -4096;
	setp.gt.u64 	%p3, %rd75, %rd32;
	@%p3 bra 	$L__BB17_29;
	shl.b32 	%r129, %r1, 12;
	cvt.s64.s32 	%rd33, %r129;
	cvt.u64.u32 	%rd34, %r46;
	add.s64 	%rd35, %rd75, %rd34;
	shl.b64 	%rd36, %rd35, 2;
	add.s64 	%rd37, %rd2, %rd36;
	ld.global.u32 	%r130, [%rd37];
	ld.global.u32 	%r131, [%rd37+1024];
	ld.global.u32 	%r132, [%rd37+2048];
	ld.global.u32 	%r133, [%rd37+3072];
	ld.global.u32 	%r134, [%rd37+4096];
	ld.global.u32 	%r135, [%rd37+5120];
	ld.global.u32 	%r136, [%rd37+6144];
	ld.global.u32 	%r137, [%rd37+7168];
	ld.global.u32 	%r138, [%rd37+8192];
	ld.global.u32 	%r139, [%rd37+9216];
	ld.global.u32 	%r140, [%rd37+10240];
	ld.global.u32 	%r141, [%rd37+11264];
	ld.global.u32 	%r142, [%rd37+12288];
	ld.global.u32 	%r143, [%rd37+13312];
	ld.global.u32 	%r144, [%rd37+14336];
	ld.global.u32 	%r145, [%rd37+15360];
	add.s32 	%r146, %r130, %r500;
	add.s32 	%r147, %r131, %r146;
	add.s32 	%r148, %r132, %r147;
	add.s32 	%r149, %r133, %r148;
	add.s32 	%r150, %r134, %r149;
	add.s32 	%r151, %r135, %r150;
	add.s32 	%r152, %r136, %r151;
	add.s32 	%r153, %r137, %r152;
	add.s32 	%r154, %r138, %r153;
	add.s32 	%r155, %r139, %r154;
	add.s32 	%r156, %r140, %r155;
	add.s32 	%r157, %r141, %r156;
	add.s32 	%r158, %r142, %r157;
	add.s32 	%r159, %r143, %r158;
	add.s32 	%r160, %r144, %r159;
	add.s32 	%r500, %r145, %r160;
	sub.s64 	%rd38, %rd1, %rd75;
	setp.lt.u64 	%p4, %rd38, %rd33;
	add.s32 	%r484, %r484, 1;
	add.s64 	%rd74, %rd74, %rd33;
	sub.s32 	%r483, %r483, %r129;
	mul.wide.s32 	%rd39, %r129, 4;
	add.s64 	%rd73, %rd73, %rd39;
	@%p4 bra 	$L__BB17_42;
	bra.uni 	$L__BB17_27;
$L__BB17_29:
	setp.le.u64 	%p5, %rd1, %rd75;
	cvt.u32.u64 	%r161, %rd75;
	cvt.u32.u64 	%r162, %rd1;
	sub.s32 	%r163, %r162, %r161;
	setp.ge.s32 	%p6, %r46, %r163;
	or.pred  	%p7, %p5, %p6;
	@%p7 bra 	$L__BB17_42;
	cvt.u32.u64 	%r166, %rd15;
	cvt.u32.u64 	%r167, %rd4;
	not.b32 	%r168, %r46;
	add.s32 	%r169, %r168, %r48;
	add.s32 	%r170, %r166, %r167;
	sub.s32 	%r171, %r169, %r170;
	mul.lo.s32 	%r172, %r1, %r484;
	shl.b32 	%r173, %r172, 12;
	sub.s32 	%r174, %r171, %r173;
	shr.u32 	%r175, %r174, 8;
	add.s32 	%r56, %r175, 1;
	and.b32  	%r57, %r56, 15;
	setp.lt.u32 	%p8, %r174, 3840;
	mov.u32 	%r490, %r46;
	@%p8 bra 	$L__BB17_33;
	shr.u32 	%r176, %r483, 8;
	add.s32 	%r177, %r176, 1;
	and.b32  	%r178, %r177, 33554416;
	neg.s32 	%r486, %r178;
	mov.u32 	%r490, %r46;
$L__BB17_32:
	.pragma "nounroll";
	ld.global.u32 	%r179, [%rd73+-8192];
	add.s32 	%r180, %r179, %r500;
	ld.global.u32 	%r181, [%rd73+-7168];
	add.s32 	%r182, %r181, %r180;
	ld.global.u32 	%r183, [%rd73+-6144];
	add.s32 	%r184, %r183, %r182;
	ld.global.u32 	%r185, [%rd73+-5120];
	add.s32 	%r186, %r185, %r184;
	ld.global.u32 	%r187, [%rd73+-4096];
	add.s32 	%r188, %r187, %r186;
	ld.global.u32 	%r189, [%rd73+-3072];
	add.s32 	%r190, %r189, %r188;
	ld.global.u32 	%r191, [%rd73+-2048];
	add.s32 	%r192, %r191, %r190;
	ld.global.u32 	%r193, [%rd73+-1024];
	add.s32 	%r194, %r193, %r192;
	ld.global.u32 	%r195, [%rd73];
	add.s32 	%r196, %r195, %r194;
	ld.global.u32 	%r197, [%rd73+1024];
	add.s32 	%r198, %r197, %r196;
	ld.global.u32 	%r199, [%rd73+2048];
	add.s32 	%r200, %r199, %r198;
	ld.global.u32 	%r201, [%rd73+3072];
	add.s32 	%r202, %r201, %r200;
	ld.global.u32 	%r203, [%rd73+4096];
	add.s32 	%r204, %r203, %r202;
	ld.global.u32 	%r205, [%rd73+5120];
	add.s32 	%r206, %r205, %r204;
	ld.global.u32 	%r207, [%rd73+6144];
	add.s32 	%r208, %r207, %r206;
	ld.global.u32 	%r209, [%rd73+7168];
	add.s32 	%r500, %r209, %r208;
	add.s32 	%r490, %r490, 4096;
	add.s32 	%r486, %r486, 16;
	add.s64 	%rd73, %rd73, 16384;
	setp.ne.s32 	%p9, %r486, 0;
	@%p9 bra 	$L__BB17_32;
$L__BB17_33:
	setp.eq.s32 	%p10, %r57, 0;
	@%p10 bra 	$L__BB17_42;
	and.b32  	%r68, %r56, 7;
	setp.lt.u32 	%p11, %r57, 8;
	@%p11 bra 	$L__BB17_36;
	cvt.u64.u32 	%rd40, %r490;
	add.s64 	%rd41, %rd75, %rd40;
	shl.b64 	%rd42, %rd41, 2;
	add.s64 	%rd43, %rd2, %rd42;
	ld.global.u32 	%r211, [%rd43];
	add.s32 	%r212, %r211, %r500;
	ld.global.u32 	%r213, [%rd43+1024];
	add.s32 	%r214, %r213, %r212;
	ld.global.u32 	%r215, [%rd43+2048];
	add.s32 	%r216, %r215, %r214;
	ld.global.u32 	%r217, [%rd43+3072];
	add.s32 	%r218, %r217, %r216;
	ld.global.u32 	%r219, [%rd43+4096];
	add.s32 	%r220, %r219, %r218;
	ld.global.u32 	%r221, [%rd43+5120];
	add.s32 	%r222, %r221, %r220;
	ld.global.u32 	%r223, [%rd43+6144];
	add.s32 	%r224, %r223, %r222;
	ld.global.u32 	%r225, [%rd43+7168];
	add.s32 	%r500, %r225, %r224;
	add.s32 	%r490, %r490, 2048;
$L__BB17_36:
	setp.eq.s32 	%p12, %r68, 0;
	@%p12 bra 	$L__BB17_42;
	setp.lt.u32 	%p13, %r68, 4;
	@%p13 bra 	$L__BB17_39;
	cvt.u64.u32 	%rd44, %r490;
	add.s64 	%rd45, %rd75, %rd44;
	shl.b64 	%rd46, %rd45, 2;
	add.s64 	%rd47, %rd2, %rd46;
	ld.global.u32 	%r227, [%rd47];
	add.s32 	%r228, %r227, %r500;
	ld.global.u32 	%r229, [%rd47+1024];
	add.s32 	%r230, %r229, %r228;
	ld.global.u32 	%r231, [%rd47+2048];
	add.s32 	%r232, %r231, %r230;
	ld.global.u32 	%r233, [%rd47+3072];
	add.s32 	%r500, %r233, %r232;
	add.s32 	%r490, %r490, 1024;
$L__BB17_39:
	and.b32  	%r234, %r56, 3;
	setp.eq.s32 	%p14, %r234, 0;
	@%p14 bra 	$L__BB17_42;
	cvt.u64.u32 	%rd48, %r490;
	add.s64 	%rd49, %rd48, %rd74;
	shl.b64 	%rd50, %rd49, 2;
	add.s64 	%rd77, %rd2, %rd50;
	cvt.u16.u32 	%rs1, %r483;
	shr.u16 	%rs2, %rs1, 8;
	add.s16 	%rs3, %rs2, 1;
	cvt.u32.u16 	%r235, %rs3;
	and.b32  	%r236, %r235, 3;
	neg.s32 	%r498, %r236;
$L__BB17_41:
	.pragma "nounroll";
	ld.global.u32 	%r237, [%rd77];
	add.s32 	%r500, %r237, %r500;
	add.s64 	%rd77, %rd77, 1024;
	add.s32 	%r498, %r498, 1;
	setp.ne.s32 	%p15, %r498, 0;
	@%p15 bra 	$L__BB17_41;
$L__BB17_42:
	// begin inline asm
	mov.u32 %r238, %laneid;
	// end inline asm
	mov.b32 	%r241, 1;
	mov.b32 	%r262, 31;
	mov.b32 	%r263, -1;
	// begin inline asm
	shfl.sync.down.b32 %r239, %r500, %r241, %r262, %r263;
	// end inline asm
	setp.gt.s32 	%p16, %r238, 30;
	selp.b32 	%r264, 0, %r239, %p16;
	add.s32 	%r245, %r264, %r500;
	mov.b32 	%r246, 2;
	// begin inline asm
	shfl.sync.down.b32 %r244, %r245, %r246, %r262, %r263;
	// end inline asm
	setp.gt.s32 	%p17, %r238, 29;
	selp.b32 	%r265, 0, %r244, %p17;
	add.s32 	%r250, %r245, %r265;
	mov.b32 	%r251, 4;
	// begin inline asm
	shfl.sync.down.b32 %r249, %r250, %r251, %r262, %r263;
	// end inline asm
	setp.gt.s32 	%p18, %r238, 27;
	selp.b32 	%r266, 0, %r249, %p18;
	add.s32 	%r255, %r250, %r266;
	mov.b32 	%r256, 8;
	// begin inline asm
	shfl.sync.down.b32 %r254, %r255, %r256, %r262, %r263;
	// end inline asm
	setp.gt.s32 	%p19, %r238, 23;
	selp.b32 	%r267, 0, %r254, %p19;
	add.s32 	%r260, %r255, %r267;
	mov.b32 	%r261, 16;
	// begin inline asm
	shfl.sync.down.b32 %r259, %r260, %r261, %r262, %r263;
	// end inline asm
	setp.gt.s32 	%p20, %r238, 15;
	selp.b32 	%r268, 0, %r259, %p20;
	add.s32 	%r501, %r260, %r268;
	setp.ne.s32 	%p21, %r238, 0;
	@%p21 bra 	$L__BB17_44;
	shr.u32 	%r269, %r46, 3;
	and.b32  	%r270, %r269, 124;
	mov.u32 	%r271, _ZZN3cub18CUB_300001_SM_10006detail6reduce18DeviceReduceKernelINS2_10policy_hubIiyN4cuda3std3__44plusIiEEE10Policy1000EN6thrust24THRUST_300001_SM_1000_NS10device_ptrIiEEyS9_iNS7_10__identityEEEvT0_PT3_T1_NS0_13GridEvenShareISK_EET2_T4_E12temp_storage;
	add.s32 	%r272, %r271, %r270;
	st.shared.u32 	[%r272+8], %r501;
$L__BB17_44:
	bar.sync 	0;
	setp.ne.s32 	%p22, %r46, 0;
	@%p22 bra 	$L__BB17_46;
	ld.shared.u32 	%r273, [_ZZN3cub18CUB_300001_SM_10006detail6reduce18DeviceReduceKernelINS2_10policy_hubIiyN4cuda3std3__44plusIiEEE10Policy1000EN6thrust24THRUST_300001_SM_1000_NS10device_ptrIiEEyS9_iNS7_10__identityEEEvT0_PT3_T1_NS0_13GridEvenShareISK_EET2_T4_E12temp_storage+12];
	add.s32 	%r274, %r273, %r501;
	ld.shared.u32 	%r275, [_ZZN3cub18CUB_300001_SM_10006detail6reduce18DeviceReduceKernelINS2_10policy_hubIiyN4cuda3std3__44plusIiEEE10Policy1000EN6thrust24THRUST_300001_SM_1000_NS10device_ptrIiEEyS9_iNS7_10__identityEEEvT0_PT3_T1_NS0_13GridEvenShareISK_EET2_T4_E12temp_storage+16];
	add.s32 	%r276, %r274, %r275;
	ld.shared.u32 	%r277, [_ZZN3cub18CUB_300001_SM_10006detail6reduce18DeviceReduceKernelINS2_10policy_hubIiyN4cuda3std3__44plusIiEEE10Policy1000EN6thrust24THRUST_300001_SM_1000_NS10device_ptrIiEEyS9_iNS7_10__identityEEEvT0_PT3_T1_NS0_13GridEvenShareISK_EET2_T4_E12temp_storage+20];
	add.s32 	%r278, %r276, %r277;
	ld.shared.u32 	%r279, [_ZZN3cub18CUB_300001_SM_10006detail6reduce18DeviceReduceKernelINS2_10policy_hubIiyN4cuda3std3__44plusIiEEE10Policy1000EN6thrust24THRUST_300001_SM_1000_NS10device_ptrIiEEyS9_iNS7_10__identityEEEvT0_PT3_T1_NS0_13GridEvenShareISK_EET2_T4_E12temp_storage+24];
	add.s32 	%r280, %r278, %r279;
	ld.shared.u32 	%r281, [_ZZN3cub18CUB_300001_SM_10006detail6reduce18DeviceReduceKernelINS2_10policy_hubIiyN4cuda3std3__44plusIiEEE10Policy1000EN6thrust24THRUST_300001_SM_1000_NS10device_ptrIiEEyS9_iNS7_10__identityEEEvT0_PT3_T1_NS0_13GridEvenShareISK_EET2_T4_E12temp_storage+28];
	add.s32 	%r282, %r280, %r281;
	ld.shared.u32 	%r283, [_ZZN3cub18CUB_300001_SM_10006detail6reduce18DeviceReduceKernelINS2_10policy_hubIiyN4cuda3std3__44plusIiEEE10Policy1000EN6thrust24THRUST_300001_SM_1000_NS10device_ptrIiEEyS9_iNS7_10__identityEEEvT0_PT3_T1_NS0_13GridEvenShareISK_EET2_T4_E12temp_storage+32];
	add.s32 	%r284, %r282, %r283;
	ld.shared.u32 	%r285, [_ZZN3cub18CUB_300001_SM_10006detail6reduce18DeviceReduceKernelINS2_10policy_hubIiyN4cuda3std3__44plusIiEEE10Policy1000EN6thrust24THRUST_300001_SM_1000_NS10device_ptrIiEEyS9_iNS7_10__identityEEEvT0_PT3_T1_NS0_13GridEvenShareISK_EET2_T4_E12temp_storage+36];
	add.s32 	%r501, %r284, %r285;
$L__BB17_46:
	mov.u32 	%r464, %tid.x;
	setp.ne.s32 	%p56, %r464, 0;
	@%p56 bra 	$L__BB17_48;
	ld.param.u64 	%rd71, [_ZN3cub18CUB_300001_SM_10006detail6reduce18DeviceReduceKernelINS2_10policy_hubIiyN4cuda3std3__44plusIiEEE10Policy1000EN6thrust24THRUST_300001_SM_1000_NS10device_ptrIiEEyS9_iNS7_10__identityEEEvT0_PT3_T1_NS0_13GridEvenShareISK_EET2_T4__param_1];
	cvta.to.global.u64 	%rd68, %rd71;
	mul.wide.u32 	%rd69, %r2, 4;
	add.s64 	%rd70, %rd68, %rd69;
	st.global.u32 	[%rd70], %r501;
$L__BB17_48:
	ret;

}
	// .globl	_ZN3cub18CUB_300001_SM_10006detail6reduce28DeviceReduceSingleTileKernelINS2_10policy_hubIiyN4cuda3std3__44plusIiEEE10Policy1000EPiSC_iS9_iiNS7_10__identityEEEvT0_T1_T2_T3_T4_T6_
.visible .entry _ZN3cub18CUB_300001_SM_10006detail6reduce28DeviceReduceSingleTileKernelINS2_10policy_hubIiyN4cuda3std3__44plusIiEEE10Policy1000EPiSC_iS9_iiNS7_10__identityEEEvT0_T1_T2_T3_T4_T6_(
	.param .u64 .ptr .align 1 _ZN3cub18CUB_300001_SM_10006detail6reduce28DeviceReduceSingleTileKernelINS2_10policy_hubIiyN4cuda3std3__44plusIiEEE10Policy1000EPiSC_iS9_iiNS7_10__identityEEEvT0_T1_T2_T3_T4_T6__param_0,
	.param .u64 .ptr .align 1 _ZN3cub18CUB_300001_SM_10006detail6reduce28DeviceReduceSingleTileKernelINS2_10policy_hubIiyN4cuda3std3__44plusIiEEE10Policy1000EPiSC_iS9_iiNS7_10__identityEEEvT0_T1_T2_T3_T4_T6__param_1,
	.param .u32 _ZN3cub18CUB_300001_SM_10006detail6reduce28DeviceReduceSingleTileKernelINS2_10policy_hubIiyN4cuda3std3__44plusIiEEE10Policy1000EPiSC_iS9_iiNS7_10__identityEEEvT0_T1_T2_T3_T4_T6__param_2,
	.param .align 1 .b8 _ZN3cub18CUB_300001_SM_10006detail6reduce28DeviceReduceSingleTileKernelINS2_10policy_hubIiyN4cuda3std3__44plusIiEEE10Policy1000EPiSC_iS9_iiNS7_10__identityEEEvT0_T1_T2_T3_T4_T6__param_3[1],
	.param .u32 _ZN3cub18CUB_300001_SM_10006detail6reduce28DeviceReduceSingleTileKernelINS2_10policy_hubIiyN4cuda3std3__44plusIiEEE10Policy1000EPiSC_iS9_iiNS7_10__identityEEEvT0_T1_T2_T3_T4_T6__param_4,
	.param .align 1 .b8 _ZN3cub18CUB_300001_SM_10006detail6reduce28DeviceReduceSingleTileKernelINS2_10policy_hubIiyN4cuda3std3__44plusIiEEE10Policy1000EPiSC_iS9_iiNS7_10__identityEEEvT0_T1_T2_T3_T4_T6__param_5[1]
)
.maxntid 256
.minnctapersm 1
{
	.reg .pred 	%p<97>;
	.reg .b32 	%r<687>;
	.reg .b64 	%rd<125>;
	// demoted variable
	.shared .align 4 .b8 _ZZN3cub18CUB_300001_SM_10006detail6reduce28DeviceReduceSingleTileKernelINS2_10policy_hubIiyN4cuda3std3__44plusIiEEE10Policy1000EPiSC_iS9_iiNS7_10__identityEEEvT0_T1_T2_T3_T4_T6_E12temp_storage[44];
	ld.param.u64 	%rd16, [_ZN3cub18CUB_300001_SM_10006detail6reduce28DeviceReduceSingleTileKernelINS2_10policy_hubIiyN4cuda3std3__44plusIiEEE10Policy1000EPiSC_iS9_iiNS7_10__identityEEEvT0_T1_T2_T3_T4_T6__param_0];
	ld.param.u64 	%rd17, [_ZN3cub18CUB_300001_SM_10006detail6reduce28DeviceReduceSingleTileKernelINS2_10policy_hubIiyN4cuda3std3__44plusIiEEE10Policy1000EPiSC_iS9_iiNS7_10__identityEEEvT0_T1_T2_T3_T4_T6__param_1];
	ld.param.u32 	%r120, [_ZN3cub18CUB_300001_SM_10006detail6reduce28DeviceReduceSingleTileKernelINS2_10policy_hubIiyN4cuda3std3__44plusIiEEE10Policy1000EPiSC_iS9_iiNS7_10__identityEEEvT0_T1_T2_T3_T4_T6__param_2];
	ld.param.u32 	%r121, [_ZN3cub18CUB_300001_SM_10006detail6reduce28DeviceReduceSingleTileKernelINS2_10policy_hubIiyN4cuda3std3__44plusIiEEE10Policy1000EPiSC_iS9_iiNS7_10__identityEEEvT0_T1_T2_T3_T4_T6__param_4];
	cvta.to.global.u64 	%rd1, %rd17;
	setp.ne.s32 	%p1, %r120, 0;
	@%p1 bra 	$L__BB18_3;
	mov.u32 	%r633, %tid.x;
	setp.ne.s32 	%p96, %r633, 0;
	@%p96 bra 	$L__BB18_74;
	st.global.u32 	[%rd1], %r121;
	bra.uni 	$L__BB18_74;
$L__BB18_3:
	and.b64  	%rd18, %rd16, 15;
	setp.ne.s64 	%p2, %rd18, 0;
	@%p2 bra 	$L__BB18_38;
	setp.gt.s32 	%p49, %r120, 4095;
	@%p49 bra 	$L__BB18_22;
	mov.u32 	%r1, %tid.x;
	setp.ge.s32 	%p66, %r1, %r120;
	mov.b32 	%r644, 0;
	mov.u32 	%r639, %r1;
	@%p66 bra 	$L__BB18_7;
	mul.wide.u32 	%rd113, %r1, 4;
	add.s64 	%rd112, %rd16, %rd113;
	// begin inline asm
	ld.global.nc.u32 %r644, [%rd112];
	// end inline asm
	add.s32 	%r639, %r1, 256;
$L__BB18_7:
	setp.ge.s32 	%p67, %r639, %r120;
	@%p67 bra 	$L__BB18_13;
	not.b32 	%r507, %r639;
	add.s32 	%r6, %r120, %r507;
	and.b32  	%r508, %r6, 768;
	setp.eq.s32 	%p68, %r508, 768;
	@%p68 bra 	$L__BB18_11;
	mul.wide.u32 	%rd114, %r639, 4;
	add.s64 	%rd121, %rd16, %rd114;
	shr.u32 	%r509, %r6, 8;
	add.s32 	%r510, %r509, 1;
	and.b32  	%r511, %r510, 3;
	neg.s32 	%r636, %r511;
$L__BB18_10:
	.pragma "nounroll";
	// begin inline asm
	ld.global.nc.u32 %r512, [%rd121];
	// end inline asm
	add.s32 	%r644, %r512, %r644;
	add.s32 	%r639, %r639, 256;
	add.s64 	%rd121, %rd121, 1024;
	add.s32 	%r636, %r636, 1;
	setp.ne.s32 	%p69, %r636, 0;
	@%p69 bra 	$L__BB18_10;
$L__BB18_11:
	setp.lt.u32 	%p70, %r6, 768;
	@%p70 bra 	$L__BB18_13;
$L__BB18_12:
	mul.wide.s32 	%rd120, %r639, 4;
	add.s64 	%rd116, %rd16, %rd120;
	// begin inline asm
	ld.global.nc.u32 %r513, [%rd116];
	// end inline asm
	add.s32 	%r517, %r513, %r644;
	add.s64 	%rd117, %rd116, 1024;
	// begin inline asm
	ld.global.nc.u32 %r514, [%rd117];
	// end inline asm
	add.s32 	%r518, %r514, %r517;
	add.s64 	%rd118, %rd116, 2048;
	// begin inline asm
	ld.global.nc.u32 %r515, [%rd118];
	// end inline asm
	add.s32 	%r519, %r515, %r518;
	add.s64 	%rd119, %rd116, 3072;
	// begin inline asm
	ld.global.nc.u32 %r516, [%rd119];
	// end inline asm
	add.s32 	%r644, %r516, %r519;
	add.s32 	%r639, %r639, 1024;
	setp.lt.s32 	%p71, %r639, %r120;
	@%p71 bra 	$L__BB18_12;
$L__BB18_13:
	setp.lt.s32 	%p72, %r120, 256;
	@%p72 bra 	$L__BB18_18;
	// begin inline asm
	mov.u32 %r583, %laneid;
	// end inline asm
	mov.b32 	%r586, 1;
	mov.b32 	%r607, 31;
	mov.b32 	%r608, -1;
	// begin inline asm
	shfl.sync.down.b32 %r584, %r644, %r586, %r607, %r608;
	// end inline asm
	setp.gt.s32 	%p88, %r583, 30;
	selp.b32 	%r609, 0, %r584, %p88;
	add.s32 	%r590, %r609, %r644;
	mov.b32 	%r591, 2;
	// begin inline asm
	shfl.sync.down.b32 %r589, %r590, %r591, %r607, %r608;
	// end inline asm
	setp.gt.s32 	%p89, %r583, 29;
	selp.b32 	%r610, 0, %r589, %p89;
	add.s32 	%r595, %r590, %r610;
	mov.b32 	%r596, 4;
	// begin inline asm
	shfl.sync.down.b32 %r594, %r595, %r596, %r607, %r608;
	// end inline asm
	setp.gt.s32 	%p90, %r583, 27;
	selp.b32 	%r611, 0, %r594, %p90;
	add.s32 	%r600, %r595, %r611;
	mov.b32 	%r601, 8;
	// begin inline asm
	shfl.sync.down.b32 %r599, %r600, %r601, %r607, %r608;
	// end inline asm
	setp.gt.s32 	%p91, %r583, 23;
	selp.b32 	%r612, 0, %r599, %p91;
	add.s32 	%r605, %r600, %r612;
	mov.b32 	%r606, 16;
	// begin inline asm
	shfl.sync.down.b32 %r604, %r605, %r606, %r607, %r608;
	// end inline asm
	setp.gt.s32 	%p92, %r583, 15;
	selp.b32 	%r613, 0, %r604, %p92;
	add.s32 	%r686, %r605, %r613;
	setp.ne.s32 	%p93, %r583, 0;
	@%p93 bra 	$L__BB18_16;
	shr.u32 	%r614, %r1, 3;
	and.b32  	%r615, %r614, 124;
	mov.u32 	%r616, _ZZN3cub18CUB_300001_SM_10006detail6reduce28DeviceReduceSingleTileKernelINS2_10policy_hubIiyN4cuda3std3__44plusIiEEE10Policy1000EPiSC_iS9_iiNS7_10__identityEEEvT0_T1_T2_T3_T4_T6_E12temp_storage;
	add.s32 	%r617, %r616, %r615;
	st.shared.u32 	[%r617+8], %r686;
$L__BB18_16:
	bar.sync 	0;
	setp.ne.s32 	%p94, %r1, 0;
	@%p94 bra 	$L__BB18_72;
	ld.shared.u32 	%r618, [_ZZN3cub18CUB_300001_SM_10006detail6reduce28DeviceReduceSingleTileKernelINS2_10policy_hubIiyN4cuda3std3__44plusIiEEE10Policy1000EPiSC_iS9_iiNS7_10__identityEEEvT0_T1_T2_T3_T4_T6_E12temp_storage+12];
	add.s32 	%r619, %r618, %r686;
	ld.shared.u32 	%r620, [_ZZN3cub18CUB_300001_SM_10006detail6reduce28DeviceReduceSingleTileKernelINS2_10policy_hubIiyN4cuda3std3__44plusIiEEE10Policy1000EPiSC_iS9_iiNS7_10__identityEEEvT0_T1_T2_T3_T4_T6_E12temp_storage+16];
	add.s32 	%r621, %r619, %r620;
	ld.shared.u32 	%r622, [_ZZN3cub18CUB_300001_SM_10006detail6reduce28DeviceReduceSingleTileKernelINS2_10policy_hubIiyN4cuda3std3__44plusIiEEE10Policy1000EPiSC_iS9_iiNS7_10__identityEEEvT0_T1_T2_T3_T4_T6_E12temp_storage+20];
	add.s32 	%r623, %r621, %r622;
	ld.shared.u32 	%r624, [_ZZN3cub18CUB_300001_SM_10006detail6reduce28DeviceReduceSingleTileKernelINS2_10policy_hubIiyN4cuda3std3__44plusIiEEE10Policy1000EPiSC_iS9_iiNS7_10__identityEEEvT0_T1_T2_T3_T4_T6_E12temp_storage+24];
	add.s32 	%r625, %r623, %r624;
	ld.shared.u32 	%r626, [_ZZN3cub18CUB_300001_SM_10006detail6reduce28DeviceReduceSingleTileKernelINS2_10policy_hubIiyN4cuda3std3__44plusIiEEE10Policy1000EPiSC_iS9_iiNS7_10__identityEEEvT0_T1_T2_T3_T4_T6_E12temp_storage+28];
	add.s32 	%r627, %r625, %r626;
	ld.shared.u32 	%r628, [_ZZN3cub18CUB_300001_SM_10006detail6reduce28DeviceReduceSingleTileKernelINS2_10policy_hubIiyN4cuda3std3__44plusIiEEE10Policy1000EPiSC_iS9_iiNS7_10__identityEEEvT0_T1_T2_T3_T4_T6_E12temp_storage+32];
	add.s32 	%r629, %r627, %r628;
	ld.shared.u32 	%r630, [_ZZN3cub18CUB_300001_SM_10006detail6reduce28DeviceReduceSingleTileKernelINS2_10policy_hubIiyN4cuda3std3__44plusIiEEE10Policy1000EPiSC_iS9_iiNS7_10__identityEEEvT0_T1_T2_T3_T4_T6_E12temp_storage+36];
	add.s32 	%r686, %r629, %r630;
	bra.uni 	$L__BB18_72;
$L__BB18_18:
	// begin inline asm
	mov.u32 %r520, %laneid;
	// end inline asm
	and.b32  	%r546, %r1, 992;
	add.s32 	%r547, %r546, 32;
	setp.gt.s32 	%p73, %r547, %r120;
	not.b32 	%r548, %r546;
	add.s32 	%r549, %r120, %r548;
	selp.b32 	%r544, %r549, 31, %p73;
	mov.b32 	%r523, 1;
	mov.b32 	%r545, -1;
	// begin inline asm
	shfl.sync.down.b32 %r521, %r644, %r523, %r544, %r545;
	// end inline asm
	setp.lt.s32 	%p74, %r520, %r544;
	selp.b32 	%r550, %r521, 0, %p74;
	add.s32 	%r527, %r550, %r644;
	mov.b32 	%r528, 2;
	// begin inline asm
	shfl.sync.down.b32 %r526, %r527, %r528, %r544, %r545;
	// end inline asm
	add.s32 	%r551, %r520, 2;
	setp.gt.s32 	%p75, %r551, %r544;
	selp.b32 	%r552, 0, %r526, %p75;
	add.s32 	%r532, %r527, %r552;
	mov.b32 	%r533, 4;
	// begin inline asm
	shfl.sync.down.b32 %r531, %r532, %r533, %r544, %r545;
	// end inline asm
	add.s32 	%r553, %r520, 4;
	setp.gt.s32 	%p76, %r553, %r544;
	selp.b32 	%r554, 0, %r531, %p76;
	add.s32 	%r537, %r532, %r554;
	mov.b32 	%r538, 8;
	// begin inline asm
	shfl.sync.down.b32 %r536, %r537, %r538, %r544, %r545;
	// end inline asm
	add.s32 	%r555, %r520, 8;
	setp.gt.s32 	%p77, %r555, %r544;
	selp.b32 	%r556, 0, %r536, %p77;
	add.s32 	%r542, %r537, %r556;
	mov.b32 	%r543, 16;
	// begin inline asm
	shfl.sync.down.b32 %r541, %r542, %r543, %r544, %r545;
	// end inline asm
	add.s32 	%r557, %r520, 16;
	setp.gt.s32 	%p78, %r557, %r544;
	selp.b32 	%r558, 0, %r541, %p78;
	add.s32 	%r686, %r542, %r558;
	setp.ne.s32 	%p79, %r520, 0;
	@%p79 bra 	$L__BB18_20;
	shr.u32 	%r559, %r1, 3;
	and.b32  	%r560, %r559, 124;
	mov.u32 	%r561, _ZZN3cub18CUB_300001_SM_10006detail6reduce28DeviceReduceSingleTileKernelINS2_10policy_hubIiyN4cuda3std3__44plusIiEEE10Policy1000EPiSC_iS9_iiNS7_10__identityEEEvT0_T1_T2_T3_T4_T6_E12temp_storage;
	add.s32 	%r562, %r561, %r560;
	st.shared.u32 	[%r562+8], %r686;
$L__BB18_20:
	bar.sync 	0;
	setp.ne.s32 	%p80, %r1, 0;
	@%p80 bra 	$L__BB18_72;
	setp.gt.s32 	%p81, %r120, 32;
	ld.shared.u32 	%r563, [_ZZN3cub18CUB_300001_SM_10006detail6reduce28DeviceReduceSingleTileKernelINS2_10policy_hubIiyN4cuda3std3__44plusIiEEE10Policy1000EPiSC_iS9_iiNS7_10__identityEEEvT0_T1_T2_T3_T4_T6_E12temp_storage+12];
	selp.b32 	%r564, %r563, 0, %p81;
	add.s32 	%r565, %r564, %r686;
	setp.gt.s32 	%p82, %r120, 64;
	ld.shared.u32 	%r566, [_ZZN3cub18CUB_300001_SM_10006detail6reduce28DeviceReduceSingleTileKernelINS2_10policy_hubIiyN4cuda3std3__44plusIiEEE10Policy1000EPiSC_iS9_iiNS7_10__identityEEEvT0_T1_T2_T3_T4_T6_E12temp_storage+16];
	selp.b32 	%r567, %r566, 0, %p82;
	add.s32 	%r568, %r565, %r567;
	setp.gt.s32 	%p83, %r120, 96;
	ld.shared.u32 	%r569, [_ZZN3cub18CUB_300001_SM_10006detail6reduce28DeviceReduceSingleTileKernelINS2_10policy_hubIiyN4cuda3std3__44plusIiEEE10Policy1000EPiSC_iS9_iiNS7_10__identityEEEvT0_T1_T2_T3_T4_T6_E12temp_storage+20];
	selp.b32 	%r570, %r569, 0, %p83;
	add.s32 	%r571, %r568, %r570;
	setp.gt.s32 	%p84, %r120, 128;
	ld.shared.u32 	%r572, [_ZZN3cub18CUB_300001_SM_10006detail6reduce28DeviceReduceSingleTileKernelINS2_10policy_hubIiyN4cuda3std3__44plusIiEEE10Policy1000EPiSC_iS9_iiNS7_10__identityEEEvT0_T1_T2_T3_T4_T6_E12temp_storage+24];
	selp.b32 	%r573, %r572, 0, %p84;
	add.s32 	%r574, %r571, %r573;
	setp.gt.s32 	%p85, %r120, 160;
	ld.shared.u32 	%r575, [_ZZN3cub18CUB_300001_SM_10006detail6reduce28DeviceReduceSingleTileKernelINS2_10policy_hubIiyN4cuda3std3__44plusIiEEE10Policy1000EPiSC_iS9_iiNS7_10__identityEEEvT0_T1_T2_T3_T4_T6_E12temp_storage+28];
	selp.b32 	%r576, %r575, 0, %p85;
	add.s32 	%r577, %r574, %r576;
	setp.gt.s32 	%p86, %r120, 192;
	ld.shared.u32 	%r578, [_ZZN3cub18CUB_300001_SM_10006detail6reduce28DeviceReduceSingleTileKernelINS2_10policy_hubIiyN4cuda3std3__44plusIiEEE10Policy1000EPiSC_iS9_iiNS7_10__identityEEEvT0_T1_T2_T3_T4_T6_E12temp_storage+32];
	selp.b32 	%r579, %r578, 0, %p86;
	add.s32 	%r580, %r577, %r579;
	setp.gt.s32 	%p87, %r120, 224;
	ld.shared.u32 	%r581, [_ZZN3cub18CUB_300001_SM_10006detail6reduce28DeviceReduceSingleTileKernelINS2_10policy_hubIiyN4cuda3std3__44plusIiEEE10Policy1000EPiSC_iS9_iiNS7_10__identityEEEvT0_T1_T2_T3_T4_T6_E12temp_storage+36];
	selp.b32 	%r582, %r581, 0, %p87;
	add.s32 	%r686, %r580, %r582;
	bra.uni 	$L__BB18_72;
$L__BB18_22:
	mov.u32 	%r26, %tid.x;
	shl.b32 	%r377, %r26, 2;
	mul.wide.u32 	%rd86, %r377, 4;
	add.s64 	%rd76, %rd16, %rd86;
	// begin inline asm
	ld.global.nc.v2.u64 {%rd74, %rd75}, [%rd76];
	// end inline asm
	mov.b64 	{%r378, %r379}, %rd75;
	mov.b64 	{%r380, %r381}, %rd74;
	add.s64 	%rd79, %rd76, 4096;
	// begin inline asm
	ld.global.nc.v2.u64 {%rd77, %rd78}, [%rd79];
	// end inline asm
	mov.b64 	{%r382, %r383}, %rd78;
	mov.b64 	{%r384, %r385}, %rd77;
	add.s64 	%rd82, %rd76, 8192;
	// begin inline asm
	ld.global.nc.v2.u64 {%rd80, %rd81}, [%rd82];
	// end inline asm
	mov.b64 	{%r386, %r387}, %rd81;
	mov.b64 	{%r388, %r389}, %rd80;
	add.s64 	%rd85, %rd76, 12288;
	// begin inline asm
	ld.global.nc.v2.u64 {%rd83, %rd84}, [%rd85];
	// end inline asm
	mov.b64 	{%r390, %r391}, %rd84;
	mov.b64 	{%r392, %r393}, %rd83;
	add.s32 	%r394, %r381, %r380;
	add.s32 	%r395, %r378, %r394;
	add.s32 	%r396, %r379, %r395;
	add.s32 	%r397, %r384, %r396;
	add.s32 	%r398, %r385, %r397;
	add.s32 	%r399, %r382, %r398;
	add.s32 	%r400, %r383, %r399;
	add.s32 	%r401, %r388, %r400;
	add.s32 	%r402, %r389, %r401;
	add.s32 	%r403, %r386, %r402;
	add.s32 	%r404, %r387, %r403;
	add.s32 	%r405, %r392, %r404;
	add.s32 	%r406, %r393, %r405;
	add.s32 	%r407, %r390, %r406;
	add.s32 	%r659, %r391, %r407;
	setp.lt.u32 	%p50, %r120, 8192;
	mov.b32 	%r648, 4096;
	@%p50 bra 	$L__BB18_26;
	add.s32 	%r28, %r120, -4096;
	mov.b32 	%r648, 4096;
$L__BB18_24:
	mul.wide.s32 	%rd99, %r648, 4;
	add.s64 	%rd89, %rd76, %rd99;
	// begin inline asm
	ld.global.nc.v2.u64 {%rd87, %rd88}, [%rd89];
	// end inline asm
	mov.b64 	{%r409, %r410}, %rd88;
	mov.b64 	{%r411, %r412}, %rd87;
	add.s64 	%rd92, %rd89, 4096;
	// begin inline asm
	ld.global.nc.v2.u64 {%rd90, %rd91}, [%rd92];
	// end inline asm
	mov.b64 	{%r413, %r414}, %rd91;
	mov.b64 	{%r415, %r416}, %rd90;
	add.s64 	%rd95, %rd89, 8192;
	// begin inline asm
	ld.global.nc.v2.u64 {%rd93, %rd94}, [%rd95];
	// end inline asm
	mov.b64 	{%r417, %r418}, %rd94;
	mov.b64 	{%r419, %r420}, %rd93;
	add.s64 	%rd98, %rd89, 12288;
	// begin inline asm
	ld.global.nc.v2.u64 {%rd96, %rd97}, [%rd98];
	// end inline asm
	mov.b64 	{%r421, %r422}, %rd97;
	mov.b64 	{%r423, %r424}, %rd96;
	add.s32 	%r425, %r411, %r659;
	add.s32 	%r426, %r412, %r425;
	add.s32 	%r427, %r409, %r426;
	add.s32 	%r428, %r410, %r427;
	add.s32 	%r429, %r415, %r428;
	add.s32 	%r430, %r416, %r429;
	add.s32 	%r431, %r413, %r430;
	add.s32 	%r432, %r414, %r431;
	add.s32 	%r433, %r419, %r432;
	add.s32 	%r434, %r420, %r433;
	add.s32 	%r435, %r417, %r434;
	add.s32 	%r436, %r418, %r435;
	add.s32 	%r437, %r423, %r436;
	add.s32 	%r438, %r424, %r437;
	add.s32 	%r439, %r421, %r438;
	add.s32 	%r659, %r422, %r439;
	sub.s32 	%r440, %r120, %r648;
	setp.lt.s32 	%p51, %r440, 4096;
	@%p51 bra 	$L__BB18_34;
	add.s32 	%r648, %r648, 4096;
	setp.le.s32 	%p52, %r648, %r28;
	@%p52 bra 	$L__BB18_24;
$L__BB18_26:
	setp.le.s32 	%p53, %r120, %r648;
	@%p53 bra 	$L__BB18_34;
	sub.s32 	%r35, %r120, %r648;
	setp.ge.s32 	%p54, %r26, %r35;
	@%p54 bra 	$L__BB18_34;
	not.b32 	%r442, %r26;
	add.s32 	%r443, %r120, %r442;
	sub.s32 	%r36, %r443, %r648;
	and.b32  	%r444, %r36, 768;
	setp.eq.s32 	%p55, %r444, 768;
	mov.u32 	%r653, %r26;
	@%p55 bra 	$L__BB18_31;
	add.s32 	%r650, %r26, %r648;
	shr.u32 	%r445, %r36, 8;
	add.s32 	%r446, %r445, 1;
	and.b32  	%r447, %r446, 3;
	neg.s32 	%r649, %r447;
	mov.u32 	%r653, %r26;
$L__BB18_30:
	.pragma "nounroll";
	mul.wide.u32 	%rd101, %r650, 4;
	add.s64 	%rd100, %rd16, %rd101;
	// begin inline asm
	ld.global.nc.u32 %r448, [%rd100];
	// end inline asm
	add.s32 	%r659, %r448, %r659;
	add.s32 	%r653, %r653, 256;
	add.s32 	%r650, %r650, 256;
	add.s32 	%r649, %r649, 1;
	setp.ne.s32 	%p56, %r649, 0;
	@%p56 bra 	$L__BB18_30;
$L__BB18_31:
	setp.lt.u32 	%p57, %r36, 768;
	@%p57 bra 	$L__BB18_34;
	cvt.u64.u32 	%rd102, %r653;
	cvt.u64.u32 	%rd103, %r648;
	add.s64 	%rd104, %rd102, %rd103;
	shl.b64 	%rd105, %rd104, 2;
	add.s64 	%rd106, %rd105, %rd16;
	add.s64 	%rd122, %rd106, 2048;
	add.s32 	%r656, %r653, %r648;
$L__BB18_33:
	mul.wide.u32 	%rd111, %r656, 4;
	add.s64 	%rd107, %rd16, %rd111;
	// begin inline asm
	ld.global.nc.u32 %r449, [%rd107];
	// end inline asm
	add.s32 	%r453, %r449, %r659;
	add.s64 	%rd108, %rd122, -1024;
	// begin inline asm
	ld.global.nc.u32 %r450, [%rd108];
	// end inline asm
	add.s32 	%r454, %r450, %r453;
	// begin inline asm
	ld.global.nc.u32 %r451, [%rd122];
	// end inline asm
	add.s32 	%r455, %r451, %r454;
	add.s64 	%rd110, %rd122, 1024;
	// begin inline asm
	ld.global.nc.u32 %r452, [%rd110];
	// end inline asm
	add.s32 	%r659, %r452, %r455;
	add.s32 	%r653, %r653, 1024;
	add.s64 	%rd122, %rd122, 4096;
	add.s32 	%r656, %r656, 1024;
	setp.lt.s32 	%p58, %r653, %r35;
	@%p58 bra 	$L__BB18_33;
$L__BB18_34:
	// begin inline asm
	mov.u32 %r456, %laneid;
	// end inline asm
	mov.b32 	%r459, 1;
	mov.b32 	%r480, 31;
	mov.b32 	%r481, -1;
	// begin inline asm
	shfl.sync.down.b32 %r457, %r659, %r459, %r480, %r481;
	// end inline asm
	setp.gt.s32 	%p59, %r456, 30;
	selp.b32 	%r482, 0, %r457, %p59;
	add.s32 	%r463, %r482, %r659;
	mov.b32 	%r464, 2;
	// begin inline asm
	shfl.sync.down.b32 %r462, %r463, %r464, %r480, %r481;
	// end inline asm
	setp.gt.s32 	%p60, %r456, 29;
	selp.b32 	%r483, 0, %r462, %p60;
	add.s32 	%r468, %r463, %r483;
	mov.b32 	%r469, 4;
	// begin inline asm
	shfl.sync.down.b32 %r467, %r468, %r469, %r480, %r481;
	// end inline asm
	setp.gt.s32 	%p61, %r456, 27;
	selp.b32 	%r484, 0, %r467, %p61;
	add.s32 	%r473, %r468, %r484;
	mov.b32 	%r474, 8;
	// begin inline asm
	shfl.sync.down.b32 %r472, %r473, %r474, %r480, %r481;
	// end inline asm
	setp.gt.s32 	%p62, %r456, 23;
	selp.b32 	%r485, 0, %r472, %p62;
	add.s32 	%r478, %r473, %r485;
	mov.b32 	%r479, 16;
	// begin inline asm
	shfl.sync.down.b32 %r477, %r478, %r479, %r480, %r481;
	// end inline asm
	setp.gt.s32 	%p63, %r456, 15;
	selp.b32 	%r486, 0, %r477, %p63;
	add.s32 	%r686, %r478, %r486;
	setp.ne.s32 	%p64, %r456, 0;
	@%p64 bra 	$L__BB18_36;
	shr.u32 	%r487, %r26, 3;
	and.b32  	%r488, %r487, 124;
	mov.u32 	%r489, _ZZN3cub18CUB_300001_SM_10006detail6reduce28DeviceReduceSingleTileKernelINS2_10policy_hubIiyN4cuda3std3__44plusIiEEE10Policy1000EPiSC_iS9_iiNS7_10__identityEEEvT0_T1_T2_T3_T4_T6_E12temp_storage;
	add.s32 	%r490, %r489, %r488;
	st.shared.u32 	[%r490+8], %r686;
$L__BB18_36:
	bar.sync 	0;
	setp.ne.s32 	%p65, %r26, 0;
	@%p65 bra 	$L__BB18_72;
	ld.shared.u32 	%r491, [_ZZN3cub18CUB_300001_SM_10006detail6reduce28DeviceReduceSingleTileKernelINS2_10policy_hubIiyN4cuda3std3__44plusIiEEE10Policy1000EPiSC_iS9_iiNS7_10__identityEEEvT0_T1_T2_T3_T4_T6_E12temp_storage+12];
	add.s32 	%r492, %r491, %r686;
	ld.shared.u32 	%r493, [_ZZN3cub18CUB_300001_SM_10006detail6reduce28DeviceReduceSingleTileKernelINS2_10policy_hubIiyN4cuda3std3__44plusIiEEE10Policy1000EPiSC_iS9_iiNS7_10__identityEEEvT0_T1_T2_T3_T4_T6_E12temp_storage+16];
	add.s32 	%r494, %r492, %r493;
	ld.shared.u32 	%r495, [_ZZN3cub18CUB_300001_SM_10006detail6reduce28DeviceReduceSingleTileKernelINS2_10policy_hubIiyN4cuda3std3__44plusIiEEE10Policy1000EPiSC_iS9_iiNS7_10__identityEEEvT0_T1_T2_T3_T4_T6_E12temp_storage+20];
	add.s32 	%r496, %r494, %r495;
	ld.shared.u32 	%r497, [_ZZN3cub18CUB_300001_SM_10006detail6reduce28DeviceReduceSingleTileKernelINS2_10policy_hubIiyN4cuda3std3__44plusIiEEE10Policy1000EPiSC_iS9_iiNS7_10__identityEEEvT0_T1_T2_T3_T4_T6_E12temp_storage+24];
	add.s32 	%r498, %r496, %r497;
	ld.shared.u32 	%r499, [_ZZN3cub18CUB_300001_SM_10006detail6reduce28DeviceReduceSingleTileKernelINS2_10policy_hubIiyN4cuda3std3__44plusIiEEE10Policy1000EPiSC_iS9_iiNS7_10__identityEEEvT0_T1_T2_T3_T4_T6_E12temp_storage+28];
	add.s32 	%r500, %r498, %r499;
	ld.shared.u32 	%r501, [_ZZN3cub18CUB_300001_SM_10006detail6reduce28DeviceReduceSingleTileKernelINS2_10policy_hubIiyN4cuda3std3__44plusIiEEE10Policy1000EPiSC_iS9_iiNS7_10__identityEEEvT0_T1_T2_T3_T4_T6_E12temp_storage+32];
	add.s32 	%r502, %r500, %r501;
	ld.shared.u32 	%r503, [_ZZN3cub18CUB_300001_SM_10006detail6reduce28DeviceReduceSingleTileKernelINS2_10policy_hubIiyN4cuda3std3__44plusIiEEE10Policy1000EPiSC_iS9_iiNS7_10__identityEEEvT0_T1_T2_T3_T4_T6_E12temp_storage+36];
	add.s32 	%r686, %r502, %r503;
	bra.uni 	$L__BB18_72;
$L__BB18_38:
	setp.gt.s32 	%p3, %r120, 4095;
	@%p3 bra 	$L__BB18_56;
	mov.u32 	%r60, %tid.x;
	setp.ge.s32 	%p20, %r60, %r120;
	mov.b32 	%r670, 0;
	mov.u32 	%r665, %r60;
	@%p20 bra 	$L__BB18_41;
	mul.wide.u32 	%rd66, %r60, 4;
	add.s64 	%rd65, %rd16, %rd66;
	// begin inline asm
	ld.global.nc.u32 %r670, [%rd65];
	// end inline asm
	add.s32 	%r665, %r60, 256;
$L__BB18_41:
	setp.ge.s32 	%p21, %r665, %r120;
	@%p21 bra 	$L__BB18_47;
	not.b32 	%r252, %r665;
	add.s32 	%r65, %r120, %r252;
	and.b32  	%r253, %r65, 768;
	setp.eq.s32 	%p22, %r253, 768;
	@%p22 bra 	$L__BB18_45;
	mul.wide.u32 	%rd67, %r665, 4;
	add.s64 	%rd123, %rd16, %rd67;
	shr.u32 	%r254, %r65, 8;
	add.s32 	%r255, %r254, 1;
	and.b32  	%r256, %r255, 3;
	neg.s32 	%r662, %r256;
$L__BB18_44:
	.pragma "nounroll";
	// begin inline asm
	ld.global.nc.u32 %r257, [%rd123];
	// end inline asm
	add.s32 	%r670, %r257, %r670;
	add.s32 	%r665, %r665, 256;
	add.s64 	%rd123, %rd123, 1024;
	add.s32 	%r662, %r662, 1;
	setp.ne.s32 	%p23, %r662, 0;
	@%p23 bra 	$L__BB18_44;
$L__BB18_45:
	setp.lt.u32 	%p24, %r65, 768;
	@%p24 bra 	$L__BB18_47;
$L__BB18_46:
	mul.wide.s32 	%rd73, %r665, 4;
	add.s64 	%rd69, %rd16, %rd73;
	// begin inline asm
	ld.global.nc.u32 %r258, [%rd69];
	// end inline asm
	add.s32 	%r262, %r258, %r670;
	add.s64 	%rd70, %rd69, 1024;
	// begin inline asm
	ld.global.nc.u32 %r259, [%rd70];
	// end inline asm
	add.s32 	%r263, %r259, %r262;
	add.s64 	%rd71, %rd69, 2048;
	// begin inline asm
	ld.global.nc.u32 %r260, [%rd71];
	// end inline asm
	add.s32 	%r264, %r260, %r263;
	add.s64 	%rd72, %rd69, 3072;
	// begin inline asm
	ld.global.nc.u32 %r261, [%rd72];
	// end inline asm
	add.s32 	%r670, %r261, %r264;
	add.s32 	%r665, %r665, 1024;
	setp.lt.s32 	%p25, %r665, %r120;
	@%p25 bra 	$L__BB18_46;
$L__BB18_47:
	setp.lt.s32 	%p26, %r120, 256;
	@%p26 bra 	$L__BB18_52;
	// begin inline asm
	mov.u32 %r328, %laneid;
	// end inline asm
	mov.b32 	%r331, 1;
	mov.b32 	%r352, 31;
	mov.b32 	%r353, -1;
	// begin inline asm
	shfl.sync.down.b32 %r329, %r670, %r331, %r352, %r353;
	// end inline asm
	setp.gt.s32 	%p42, %r328, 30;
	selp.b32 	%r354, 0, %r329, %p42;
	add.s32 	%r335, %r354, %r670;
	mov.b32 	%r336, 2;
	// begin inline asm
	shfl.sync.down.b32 %r334, %r335, %r336, %r352, %r353;
	// end inline asm
	setp.gt.s32 	%p43, %r328, 29;
	selp.b32 	%r355, 0, %r334, %p43;
	add.s32 	%r340, %r335, %r355;
	mov.b32 	%r341, 4;
	// begin inline asm
	shfl.sync.down.b32 %r339, %r340, %r341, %r352, %r353;
	// end inline asm
	setp.gt.s32 	%p44, %r328, 27;
	selp.b32 	%r356, 0, %r339, %p44;
	add.s32 	%r345, %r340, %r356;
	mov.b32 	%r346, 8;
	// begin inline asm
	shfl.sync.down.b32 %r344, %r345, %r346, %r352, %r353;
	// end inline asm
	setp.gt.s32 	%p45, %r328, 23;
	selp.b32 	%r357, 0, %r344, %p45;
	add.s32 	%r350, %r345, %r357;
	mov.b32 	%r351, 16;
	// begin inline asm
	shfl.sync.down.b32 %r349, %r350, %r351, %r352, %r353;
	// end inline asm
	setp.gt.s32 	%p46, %r328, 15;
	selp.b32 	%r358, 0, %r349, %p46;
	add.s32 	%r686, %r350, %r358;
	setp.ne.s32 	%p47, %r328, 0;
	@%p47 bra 	$L__BB18_50;
	shr.u32 	%r359, %r60, 3;
	and.b32  	%r360, %r359, 124;
	mov.u32 	%r361, _ZZN3cub18CUB_300001_SM_10006detail6reduce28DeviceReduceSingleTileKernelINS2_10policy_hubIiyN4cuda3std3__44plusIiEEE10Policy1000EPiSC_iS9_iiNS7_10__identityEEEvT0_T1_T2_T3_T4_T6_E12temp_storage;
	add.s32 	%r362, %r361, %r360;
	st.shared.u32 	[%r362+8], %r686;
$L__BB18_50:
	bar.sync 	0;
	setp.ne.s32 	%p48, %r60, 0;
	@%p48 bra 	$L__BB18_72;
	ld.shared.u32 	%r363, [_ZZN3cub18CUB_300001_SM_10006detail6reduce28DeviceReduceSingleTileKernelINS2_10policy_hubIiyN4cuda3std3__44plusIiEEE10Policy1000EPiSC_iS9_iiNS7_10__identityEEEvT0_T1_T2_T3_T4_T6_E12temp_storage+12];
	add.s32 	%r364, %r363, %r686;
	ld.shared.u32 	%r365, [_ZZN3cub18CUB_300001_SM_10006detail6reduce28DeviceReduceSingleTileKernelINS2_10policy_hubIiyN4cuda3std3__44plusIiEEE10Policy1000EPiSC_iS9_iiNS7_10__identityEEEvT0_T1_T2_T3_T4_T6_E12temp_storage+16];
	add.s32 	%r366, %r364, %r365;
	ld.shared.u32 	%r367, [_ZZN3cub18CUB_300001_SM_10006detail6reduce28DeviceReduceSingleTileKernelINS2_10policy_hubIiyN4cuda3std3__44plusIiEEE10Policy1000EPiSC_iS9_iiNS7_10__identityEEEvT0_T1_T2_T3_T4_T6_E12temp_storage+20];
	add.s32 	%r368, %r366, %r367;
	ld.shared.u32 	%r369, [_ZZN3cub18CUB_300001_SM_10006detail6reduce28DeviceReduceSingleTileKernelINS2_10policy_hubIiyN4cuda3std3__44plusIiEEE10Policy1000EPiSC_iS9_iiNS7_10__identityEEEvT0_T1_T2_T3_T4_T6_E12temp_storage+24];
	add.s32 	%r370, %r368, %r369;
	ld.shared.u32 	%r371, [_ZZN3cub18CUB_300001_SM_10006detail6reduce28DeviceReduceSingleTileKernelINS2_10policy_hubIiyN4cuda3std3__44plusIiEEE10Policy1000EPiSC_iS9_iiNS7_10__identityEEEvT0_T1_T2_T3_T4_T6_E12temp_storage+28];
	add.s32 	%r372, %r370, %r371;
	ld.shared.u32 	%r373, [_ZZN3cub18CUB_300001_SM_10006detail6reduce28DeviceReduceSingleTileKernelINS2_10policy_hubIiyN4cuda3std3__44plusIiEEE10Policy1000EPiSC_iS9_iiNS7_10__identityEEEvT0_T1_T2_T3_T4_T6_E12temp_storage+32];
	add.s32 	%r374, %r372, %r373;
	ld.shared.u32 	%r375, [_ZZN3cub18CUB_300001_SM_10006detail6reduce28DeviceReduceSingleTileKernelINS2_10policy_hubIiyN4cuda3std3__44plusIiEEE10Policy1000EPiSC_iS9_iiNS7_10__identityEEEvT0_T1_T2_T3_T4_T6_E12temp_storage+36];
	add.s32 	%r686, %r374, %r375;
	bra.uni 	$L__BB18_72;
$L__BB18_52:
	// begin inline asm
	mov.u32 %r265, %laneid;
	// end inline asm
	and.b32  	%r291, %r60, 992;
	add.s32 	%r292, %r291, 32;
	setp.gt.s32 	%p27, %r292, %r120;
	not.b32 	%r293, %r291;
	add.s32 	%r294, %r120, %r293;
	selp.b32 	%r289, %r294, 31, %p27;
	mov.b32 	%r268, 1;
	mov.b32 	%r290, -1;
	// begin inline asm
	shfl.sync.down.b32 %r266, %r670, %r268, %r289, %r290;
	// end inline asm
	setp.lt.s32 	%p28, %r265, %r289;
	selp.b32 	%r295, %r266, 0, %p28;
	add.s32 	%r272, %r295, %r670;
	mov.b32 	%r273, 2;
	// begin inline asm
	shfl.sync.down.b32 %r271, %r272, %r273, %r289, %r290;
	// end inline asm
	add.s32 	%r296, %r265, 2;
	setp.gt.s32 	%p29, %r296, %r289;
	selp.b32 	%r297, 0, %r271, %p29;
	add.s32 	%r277, %r272, %r297;
	mov.b32 	%r278, 4;
	// begin inline asm
	shfl.sync.down.b32 %r276, %r277, %r278, %r289, %r290;
	// end inline asm
	add.s32 	%r298, %r265, 4;
	setp.gt.s32 	%p30, %r298, %r289;
	selp.b32 	%r299, 0, %r276, %p30;
	add.s32 	%r282, %r277, %r299;
	mov.b32 	%r283, 8;
	// begin inline asm
	shfl.sync.down.b32 %r281, %r282, %r283, %r289, %r290;
	// end inline asm
	add.s32 	%r300, %r265, 8;
	setp.gt.s32 	%p31, %r300, %r289;
	selp.b32 	%r301, 0, %r281, %p31;
	add.s32 	%r287, %r282, %r301;
	mov.b32 	%r288, 16;
	// begin inline asm
	shfl.sync.down.b32 %r286, %r287, %r288, %r289, %r290;
	// end inline asm
	add.s32 	%r302, %r265, 16;
	setp.gt.s32 	%p32, %r302, %r289;
	selp.b32 	%r303, 0, %r286, %p32;
	add.s32 	%r686, %r287, %r303;
	setp.ne.s32 	%p33, %r265, 0;
	@%p33 bra 	$L__BB18_54;
	shr.u32 	%r304, %r60, 3;
	and.b32  	%r305, %r304, 124;
	mov.u32 	%r306, _ZZN3cub18CUB_300001_SM_10006detail6reduce28DeviceReduceSingleTileKernelINS2_10policy_hubIiyN4cuda3std3__44plusIiEEE10Policy1000EPiSC_iS9_iiNS7_10__identityEEEvT0_T1_T2_T3_T4_T6_E12temp_storage;
	add.s32 	%r307, %r306, %r305;
	st.shared.u32 	[%r307+8], %r686;
$L__BB18_54:
	bar.sync 	0;
	setp.ne.s32 	%p34, %r60, 0;
	@%p34 bra 	$L__BB18_72;
	setp.gt.s32 	%p35, %r120, 32;
	ld.shared.u32 	%r308, [_ZZN3cub18CUB_300001_SM_10006detail6reduce28DeviceReduceSingleTileKernelINS2_10policy_hubIiyN4cuda3std3__44plusIiEEE10Policy1000EPiSC_iS9_iiNS7_10__identityEEEvT0_T1_T2_T3_T4_T6_E12temp_storage+12];
	selp.b32 	%r309, %r308, 0, %p35;
	add.s32 	%r310, %r309, %r686;
	setp.gt.s32 	%p36, %r120, 64;
	ld.shared.u32 	%r311, [_ZZN3cub18CUB_300001_SM_10006detail6reduce28DeviceReduceSingleTileKernelINS2_10policy_hubIiyN4cuda3std3__44plusIiEEE10Policy1000EPiSC_iS9_iiNS7_10__identityEEEvT0_T1_T2_T3_T4_T6_E12temp_storage+16];
	selp.b32 	%r312, %r311, 0, %p36;
	add.s32 	%r313, %r310, %r312;
	setp.gt.s32 	%p37, %r120, 96;
	ld.shared.u32 	%r314, [_ZZN3cub18CUB_300001_SM_10006detail6reduce28DeviceReduceSingleTileKernelINS2_10policy_hubIiyN4cuda3std3__44plusIiEEE10Policy1000EPiSC_iS9_iiNS7_10__identityEEEvT0_T1_T2_T3_T4_T6_E12temp_storage+20];
	selp.b32 	%r315, %r314, 0, %p37;
	add.s32 	%r316, %r313, %r315;
	setp.gt.s32 	%p38, %r120, 128;
	ld.shared.u32 	%r317, [_ZZN3cub18CUB_300001_SM_10006detail6reduce28DeviceReduceSingleTileKernelINS2_10policy_hubIiyN4cuda3std3__44plusIiEEE10Policy1000EPiSC_iS9_iiNS7_10__identityEEEvT0_T1_T2_T3_T4_T6_E12temp_storage+24];
	selp.b32 	%r318, %r317, 0, %p38;
	add.s32 	%r319, %r316, %r318;
	setp.gt.s32 	%p39, %r120, 160;
	ld.shared.u32 	%r320, [_ZZN3cub18CUB_300001_SM_10006detail6reduce28DeviceReduceSingleTileKernelINS2_10policy_hubIiyN4cuda3std3__44plusIiEEE10Policy1000EPiSC_iS9_iiNS7_10__identityEEEvT0_T1_T2_T3_T4_T6_E12temp_storage+28];
	selp.b32 	%r321, %r320, 0, %p39;
	add.s32 	%r322, %r319, %r321;
	setp.gt.s32 	%p40, %r120, 192;
	ld.shared.u32 	%r323, [_ZZN3cub18CUB_300001_SM_10006detail6reduce28DeviceReduceSingleTileKernelINS2_10policy_hubIiyN4cuda3std3__44plusIiEEE10Policy1000EPiSC_iS9_iiNS7_10__identityEEEvT0_T1_T2_T3_T4_T6_E12temp_storage+32];
	selp.b32 	%r324, %r323, 0, %p40;
	add.s32 	%r325, %r322, %r324;
	setp.gt.s32 	%p41, %r120, 224;
	ld.shared.u32 	%r326, [_ZZN3cub18CUB_300001_SM_10006detail6reduce28DeviceReduceSingleTileKernelINS2_10policy_hubIiyN4cuda3std3__44plusIiEEE10Policy1000EPiSC_iS9_iiNS7_10__identityEEEvT0_T1_T2_T3_T4_T6_E12temp_storage+36];
	selp.b32 	%r327, %r326, 0, %p41;
	add.s32 	%r686, %r325, %r327;
	bra.uni 	$L__BB18_72;
$L__BB18_56:
	mov.u32 	%r85, %tid.x;
	mul.wide.u32 	%rd35, %r85, 4;
	add.s64 	%rd19, %rd16, %rd35;
	// begin inline asm
	ld.global.nc.u32 %r122, [%rd19];
	// end inline asm
	add.s64 	%rd20, %rd19, 1024;
	// begin inline asm
	ld.global.nc.u32 %r123, [%rd20];
	// end inline asm
	add.s64 	%rd21, %rd19, 2048;
	// begin inline asm
	ld.global.nc.u32 %r124, [%rd21];
	// end inline asm
	add.s64 	%rd22, %rd19, 3072;
	// begin inline asm
	ld.global.nc.u32 %r125, [%rd22];
	// end inline asm
	add.s64 	%rd23, %rd19, 4096;
	// begin inline asm
	ld.global.nc.u32 %r126, [%rd23];
	// end inline asm
	add.s64 	%rd24, %rd19, 5120;
	// begin inline asm
	ld.global.nc.u32 %r127, [%rd24];
	// end inline asm
	add.s64 	%rd25, %rd19, 6144;
	// begin inline asm
	ld.global.nc.u32 %r128, [%rd25];
	// end inline asm
	add.s64 	%rd26, %rd19, 7168;
	// begin inline asm
	ld.global.nc.u32 %r129, [%rd26];
	// end inline asm
	add.s64 	%rd27, %rd19, 8192;
	// begin inline asm
	ld.global.nc.u32 %r130, [%rd27];
	// end inline asm
	add.s64 	%rd28, %rd19, 9216;
	// begin inline asm
	ld.global.nc.u32 %r131, [%rd28];
	// end inline asm
	add.s64 	%rd29, %rd19, 10240;
	// begin inline asm
	ld.global.nc.u32 %r132, [%rd29];
	// end inline asm
	add.s64 	%rd30, %rd19, 11264;
	// begin inline asm
	ld.global.nc.u32 %r133, [%rd30];
	// end inline asm
	add.s64 	%rd31, %rd19, 12288;
	// begin inline asm
	ld.global.nc.u32 %r134, [%rd31];
	// end inline asm
	add.s64 	%rd32, %rd19, 13312;
	// begin inline asm
	ld.global.nc.u32 %r135, [%rd32];
	// end inline asm
	add.s64 	%rd33, %rd19, 14336;
	// begin inline asm
	ld.global.nc.u32 %r136, [%rd33];
	// end inline asm
	add.s64 	%rd34, %rd19, 15360;
	// begin inline asm
	ld.global.nc.u32 %r137, [%rd34];
	// end inline asm
	add.s32 	%r139, %r123, %r122;
	add.s32 	%r140, %r124, %r139;
	add.s32 	%r141, %r125, %r140;
	add.s32 	%r142, %r126, %r141;
	add.s32 	%r143, %r127, %r142;
	add.s32 	%r144, %r128, %r143;
	add.s32 	%r145, %r129, %r144;
	add.s32 	%r146, %r130, %r145;
	add.s32 	%r147, %r131, %r146;
	add.s32 	%r148, %r132, %r147;
	add.s32 	%r149, %r133, %r148;
	add.s32 	%r150, %r134, %r149;
	add.s32 	%r151, %r135, %r150;
	add.s32 	%r152, %r136, %r151;
	add.s32 	%r685, %r137, %r152;
	setp.lt.u32 	%p4, %r120, 8192;
	mov.b32 	%r674, 4096;
	@%p4 bra 	$L__BB18_60;
	add.s32 	%r87, %r120, -4096;
	mov.b32 	%r674, 4096;
$L__BB18_58:
	mul.wide.s32 	%rd52, %r674, 4;
	add.s64 	%rd36, %rd19, %rd52;
	// begin inline asm
	ld.global.nc.u32 %r154, [%rd36];
	// end inline asm
	add.s64 	%rd37, %rd36, 1024;
	// begin inline asm
	ld.global.nc.u32 %r155, [%rd37];
	// end inline asm
	add.s64 	%rd38, %rd36, 2048;
	// begin inline asm
	ld.global.nc.u32 %r156, [%rd38];
	// end inline asm
	add.s64 	%rd39, %rd36, 3072;
	// begin inline asm
	ld.global.nc.u32 %r157, [%rd39];
	// end inline asm
	add.s64 	%rd40, %rd36, 4096;
	// begin inline asm
	ld.global.nc.u32 %r158, [%rd40];
	// end inline asm
	add.s64 	%rd41, %rd36, 5120;
	// begin inline asm
	ld.global.nc.u32 %r159, [%rd41];
	// end inline asm
	add.s64 	%rd42, %rd36, 6144;
	// begin inline asm
	ld.global.nc.u32 %r160, [%rd42];
	// end inline asm
	add.s64 	%rd43, %rd36, 7168;
	// begin inline asm
	ld.global.nc.u32 %r161, [%rd43];
	// end inline asm
	add.s64 	%rd44, %rd36, 8192;
	// begin inline asm
	ld.global.nc.u32 %r162, [%rd44];
	// end inline asm
	add.s64 	%rd45, %rd36, 9216;
	// begin inline asm
	ld.global.nc.u32 %r163, [%rd45];
	// end inline asm
	add.s64 	%rd46, %rd36, 10240;
	// begin inline asm
	ld.global.nc.u32 %r164, [%rd46];
	// end inline asm
	add.s64 	%rd47, %rd36, 11264;
	// begin inline asm
	ld.global.nc.u32 %r165, [%rd47];
	// end inline asm
	add.s64 	%rd48, %rd36, 12288;
	// begin inline asm
	ld.global.nc.u32 %r166, [%rd48];
	// end inline asm
	add.s64 	%rd49, %rd36, 13312;
	// begin inline asm
	ld.global.nc.u32 %r167, [%rd49];
	// end inline asm
	add.s64 	%rd50, %rd36, 14336;
	// begin inline asm
	ld.global.nc.u32 %r168, [%rd50];
	// end inline asm
	add.s64 	%rd51, %rd36, 15360;
	// begin inline asm
	ld.global.nc.u32 %r169, [%rd51];
	// end inline asm
	add.s32 	%r170, %r154, %r685;
	add.s32 	%r171, %r155, %r170;
	add.s32 	%r172, %r156, %r171;
	add.s32 	%r173, %r157, %r172;
	add.s32 	%r174, %r158, %r173;
	add.s32 	%r175, %r159, %r174;
	add.s32 	%r176, %r160, %r175;
	add.s32 	%r177, %r161, %r176;
	add.s32 	%r178, %r162, %r177;
	add.s32 	%r179, %r163, %r178;
	add.s32 	%r180, %r164, %r179;
	add.s32 	%r181, %r165, %r180;
	add.s32 	%r182, %r166, %r181;
	add.s32 	%r183, %r167, %r182;
	add.s32 	%r184, %r168, %r183;
	add.s32 	%r685, %r169, %r184;
	sub.s32 	%r185, %r120, %r674;
	setp.lt.s32 	%p5, %r185, 4096;
	@%p5 bra 	$L__BB18_68;
	add.s32 	%r674, %r674, 4096;
	setp.le.s32 	%p6, %r674, %r87;
	@%p6 bra 	$L__BB18_58;
$L__BB18_60:
	setp.le.s32 	%p7, %r120, %r674;
	@%p7 bra 	$L__BB18_68;
	sub.s32 	%r94, %r120, %r674;
	setp.ge.s32 	%p8, %r85, %r94;
	@%p8 bra 	$L__BB18_68;
	not.b32 	%r187, %r85;
	add.s32 	%r188, %r120, %r187;
	sub.s32 	%r95, %r188, %r674;
	and.b32  	%r189, %r95, 768;
	setp.eq.s32 	%p9, %r189, 768;
	mov.u32 	%r679, %r85;
	@%p9 bra 	$L__BB18_65;
	add.s32 	%r676, %r85, %r674;
	shr.u32 	%r190, %r95, 8;
	add.s32 	%r191, %r190, 1;
	and.b32  	%r192, %r191, 3;
	neg.s32 	%r675, %r192;
	mov.u32 	%r679, %r85;
$L__BB18_64:
	.pragma "nounroll";
	mul.wide.u32 	%rd54, %r676, 4;
	add.s64 	%rd53, %rd16, %rd54;
	// begin inline asm
	ld.global.nc.u32 %r193, [%rd53];
	// end inline asm
	add.s32 	%r685, %r193, %r685;
	add.s32 	%r679, %r679, 256;
	add.s32 	%r676, %r676, 256;
	add.s32 	%r675, %r675, 1;
	setp.ne.s32 	%p10, %r675, 0;
	@%p10 bra 	$L__BB18_64;
$L__BB18_65:
	setp.lt.u32 	%p11, %r95, 768;
	@%p11 bra 	$L__BB18_68;
	cvt.u64.u32 	%rd55, %r679;
	cvt.u64.u32 	%rd56, %r674;
	add.s64 	%rd57, %rd55, %rd56;
	shl.b64 	%rd58, %rd57, 2;
	add.s64 	%rd59, %rd58, %rd16;
	add.s64 	%rd124, %rd59, 2048;
	add.s32 	%r682, %r679, %r674;
$L__BB18_67:
	mul.wide.u32 	%rd64, %r682, 4;
	add.s64 	%rd60, %rd16, %rd64;
	// begin inline asm
	ld.global.nc.u32 %r194, [%rd60];
	// end inline asm
	add.s32 	%r198, %r194, %r685;
	add.s64 	%rd61, %rd124, -1024;
	// begin inline asm
	ld.global.nc.u32 %r195, [%rd61];
	// end inline asm
	add.s32 	%r199, %r195, %r198;
	// begin inline asm
	ld.global.nc.u32 %r196, [%rd124];
	// end inline asm
	add.s32 	%r200, %r196, %r199;
	add.s64 	%rd63, %rd124, 1024;
	// begin inline asm
	ld.global.nc.u32 %r197, [%rd63];
	// end inline asm
	add.s32 	%r685, %r197, %r200;
	add.s32 	%r679, %r679, 1024;
	add.s64 	%rd124, %rd124, 4096;
	add.s32 	%r682, %r682, 1024;
	setp.lt.s32 	%p12, %r679, %r94;
	@%p12 bra 	$L__BB18_67;
$L__BB18_68:
	// begin inline asm
	mov.u32 %r201, %laneid;
	// end inline asm
	mov.b32 	%r204, 1;
	mov.b32 	%r225, 31;
	mov.b32 	%r226, -1;
	// begin inline asm
	shfl.sync.down.b32 %r202, %r685, %r204, %r225, %r226;
	// end inline asm
	setp.gt.s32 	%p13, %r201, 30;
	selp.b32 	%r227, 0, %r202, %p13;
	add.s32 	%r208, %r227, %r685;
	mov.b32 	%r209, 2;
	// begin inline asm
	shfl.sync.down.b32 %r207, %r208, %r209, %r225, %r226;
	// end inline asm
	setp.gt.s32 	%p14, %r201, 29;
	selp.b32 	%r228, 0, %r207, %p14;
	add.s32 	%r213, %r208, %r228;
	mov.b32 	%r214, 4;
	// begin inline asm
	shfl.sync.down.b32 %r212, %r213, %r214, %r225, %r226;
	// end inline asm
	setp.gt.s32 	%p15, %r201, 27;
	selp.b32 	%r229, 0, %r212, %p15;
	add.s32 	%r218, %r213, %r229;
	mov.b32 	%r219, 8;
	// begin inline asm
	shfl.sync.down.b32 %r217, %r218, %r219, %r225, %r226;
	// end inline asm
	setp.gt.s32 	%p16, %r201, 23;
	selp.b32 	%r230, 0, %r217, %p16;
	add.s32 	%r223, %r218, %r230;
	mov.b32 	%r224, 16;
	// begin inline asm
	shfl.sync.down.b32 %r222, %r223, %r224, %r225, %r226;
	// end inline asm
	setp.gt.s32 	%p17, %r201, 15;
	selp.b32 	%r231, 0, %r222, %p17;
	add.s32 	%r686, %r223, %r231;
	setp.ne.s32 	%p18, %r201, 0;
	@%p18 bra 	$L__BB18_70;
	shr.u32 	%r232, %r85, 3;
	and.b32  	%r233, %r232, 124;
	mov.u32 	%r234, _ZZN3cub18CUB_300001_SM_10006detail6reduce28DeviceReduceSingleTileKernelINS2_10policy_hubIiyN4cuda3std3__44plusIiEEE10Policy1000EPiSC_iS9_iiNS7_10__identityEEEvT0_T1_T2_T3_T4_T6_E12temp_storage;
	add.s32 	%r235, %r234, %r233;
	st.shared.u32 	[%r235+8], %r686;
$L__BB18_70:
	bar.sync 	0;
	setp.ne.s32 	%p19, %r85, 0;
	@%p19 bra 	$L__BB18_72;
	ld.shared.u32 	%r236, [_ZZN3cub18CUB_300001_SM_10006detail6reduce28DeviceReduceSingleTileKernelINS2_10policy_hubIiyN4cuda3std3__44plusIiEEE10Policy1000EPiSC_iS9_iiNS7_10__identityEEEvT0_T1_T2_T3_T4_T6_E12temp_storage+12];
	add.s32 	%r237, %r236, %r686;
	ld.shared.u32 	%r238, [_ZZN3cub18CUB_300001_SM_10006detail6reduce28DeviceReduceSingleTileKernelINS2_10policy_hubIiyN4cuda3std3__44plusIiEEE10Policy1000EPiSC_iS9_iiNS7_10__identityEEEvT0_T1_T2_T3_T4_T6_E12temp_storage+16];
	add.s32 	%r239, %r237, %r238;
	ld.shared.u32 	%r240, [_ZZN3cub18CUB_300001_SM_10006detail6reduce28DeviceReduceSingleTileKernelINS2_10policy_hubIiyN4cuda3std3__44plusIiEEE10Policy1000EPiSC_iS9_iiNS7_10__identityEEEvT0_T1_T2_T3_T4_T6_E12temp_storage+20];
	add.s32 	%r241, %r239, %r240;
	ld.shared.u32 	%r242, [_ZZN3cub18CUB_300001_SM_10006detail6reduce28DeviceReduceSingleTileKernelINS2_10policy_hubIiyN4cuda3std3__44plusIiEEE10Policy1000EPiSC_iS9_iiNS7_10__identityEEEvT0_T1_T2_T3_T4_T6_E12temp_storage+24];
	add.s32 	%r243, %r241, %r242;
	ld.shared.u32 	%r244, [_ZZN3cub18CUB_300001_SM_10006detail6reduce28DeviceReduceSingleTileKernelINS2_10policy_hubIiyN4cuda3std3__44plusIiEEE10Policy1000EPiSC_iS9_iiNS7_10__identityEEEvT0_T1_T2_T3_T4_T6_E12temp_storage+28];
	add.s32 	%r245, %r243, %r244;
	ld.shared.u32 	%r246, [_ZZN3cub18CUB_300001_SM_10006detail6reduce28DeviceReduceSingleTileKernelINS2_10policy_hubIiyN4cuda3std3__44plusIiEEE10Policy1000EPiSC_iS9_iiNS7_10__identityEEEvT0_T1_T2_T3_T4_T6_E12temp_storage+32];
	add.s32 	%r247, %r245, %r246;
	ld.shared.u32 	%r248, [_ZZN3cub18CUB_300001_SM_10006detail6reduce28DeviceReduceSingleTileKernelINS2_10policy_hubIiyN4cuda3std3__44plusIiEEE10Policy1000EPiSC_iS9_iiNS7_10__identityEEEvT0_T1_T2_T3_T4_T6_E12temp_storage+36];
	add.s32 	%r686, %r247, %r248;
$L__BB18_72:
	mov.u32 	%r631, %tid.x;
	setp.ne.s32 	%p95, %r631, 0;
	@%p95 bra 	$L__BB18_74;
	add.s32 	%r632, %r686, %r121;
	st.global.u32 	[%rd1], %r632;
$L__BB18_74:
	ret;

}


// ===== COMPILED SASS (sm_100) =====

	.target	sm_100

	.elftype	@"ET_EXEC"


//--------------------- .note.nv.tkinfo           --------------------------
	.section	.note.nv.tkinfo,"",@"SHT_NOTE"
	.sectionflags	@"SHF_NOTE_NV_TKINFO"
	.tkinfo
        /*0018*/ 	.word	0x00000002
        /*0030*/ 	.string	""
        /*0030*/ 	.string	"ptxas"
        /*0030*/ 	.string	"Cuda compilation tools, release 13.0, V13.0.88"
        /*0030*/ 	.string	"Build cuda_13.0.r13.0/compiler.36424714_0"
        /*0030*/ 	.string	"-arch sm_100 -m 64 "



//--------------------- .note.nv.cuinfo           --------------------------
	.section	.note.nv.cuinfo,"",@"SHT_NOTE"
	.sectionflags	@"SHF_NOTE_NV_CUINFO"
        /*0018*/ 	.short	0x0002
        /*001a*/ 	.short	0x0064
        /*001c*/ 	.short	0x0082
	.zero		2


//--------------------- .nv.info                  --------------------------
	.section	.nv.info,"",@"SHT_CUDA_INFO"
	.align	4


	//----- nvinfo : EIATTR_REGCOUNT
	.align		4
        /*0000*/ 	.byte	0x04, 0x2f
        /*0002*/ 	.short	(.L_55 - .L_54)
	.align		4
.L_54:
        /*0004*/ 	.word	index@(_Z12setup_kernelP17curandStateXORWOWm)
        /*0008*/ 	.word	0x0000001f


	//----- nvinfo : EIATTR_FRAME_SIZE
	.align		4
.L_55:
        /*000c*/ 	.byte	0x04, 0x11
        /*000e*/ 	.short	(.L_57 - .L_56)
	.align		4
.L_56:
        /*0010*/ 	.word	index@(_Z12setup_kernelP17curandStateXORWOWm)
        /*0014*/ 	.word	0x00000000


	//----- nvinfo : EIATTR_REGCOUNT
	.align		4
.L_57:
        /*0018*/ 	.byte	0x04, 0x2f
        /*001a*/ 	.short	(.L_59 - .L_58)
	.align		4
.L_58:
        /*001c*/ 	.word	index@(_Z15randomColouringP17curandStateXORWOWPiii)
        /*0020*/ 	.word	0x00000016


	//----- nvinfo : EIATTR_FRAME_SIZE
	.align		4
.L_59:
        /*0024*/ 	.byte	0x04, 0x11
        /*0026*/ 	.short	(.L_61 - .L_60)
	.align		4
.L_60:
        /*0028*/ 	.word	index@(_Z15randomColouringP17curandStateXORWOWPiii)
        /*002c*/ 	.word	0x00000000


	//----- nvinfo : EIATTR_REGCOUNT
	.align		4
.L_61:
        /*0030*/ 	.byte	0x04, 0x2f
        /*0032*/ 	.short	(.L_63 - .L_62)
	.align		4
.L_62:
        /*0034*/ 	.word	index@(_Z17conflictDetectionPiS_S_iiS_)
        /*0038*/ 	.word	0x00000016


	//----- nvinfo : EIATTR_FRAME_SIZE
	.align		4
.L_63:
        /*003c*/ 	.byte	0x04, 0x11
        /*003e*/ 	.short	(.L_65 - .L_64)
	.align		4
.L_64:
        /*0040*/ 	.word	index@(_Z17conflictDetectionPiS_S_iiS_)
        /*0044*/ 	.word	0x00000000


	//----- nvinfo : EIATTR_REGCOUNT
	.align		4
.L_65:
        /*0048*/ 	.byte	0x04, 0x2f
        /*004a*/ 	.short	(.L_67 - .L_66)
	.align		4
.L_66:
        /*004c*/ 	.word	index@(_Z10degreeCalcPiS_S_ii)
        /*0050*/ 	.word	0x0000000c


	//----- nvinfo : EIATTR_FRAME_SIZE
	.align		4
.L_67:
        /*0054*/ 	.byte	0x04, 0x11
        /*0056*/ 	.short	(.L_69 - .L_68)
	.align		4
.L_68:
        /*0058*/ 	.word	index@(_Z10degreeCalcPiS_S_ii)
        /*005c*/ 	.word	0x00000000


	//----- nvinfo : EIATTR_REGCOUNT
	.align		4
.L_69:
        /*0060*/ 	.byte	0x04, 0x2f
        /*0062*/ 	.short	(.L_71 - .L_70)
	.align		4
.L_70:
        /*0064*/ 	.word	index@(_ZN6thrust24THRUST_300001_SM_1000_NS8cuda_cub4core6detail13_kernel_agentINS1_8__reduce11ReduceAgentINS0_12zip_iteratorIN4cuda3std3__45tupleIJNS0_10device_ptrIiEENS0_17counting_iteratorIlNS0_11use_defaultESF_SF_EEEEEEEPNSB_IJilEEESJ_iNS1_9__extrema9arg_max_fIilNSA_4lessIiEEEEEEJSI_SK_iSP_EEEvDpT0_)
        /*0068*/ 	.word	0x0000001c


	//----- nvinfo : EIATTR_FRAME_SIZE
	.align		4
.L_71:
        /*006c*/ 	.byte	0x04, 0x11
        /*006e*/ 	.short	(.L_73 - .L_72)
	.align		4
.L_72:
        /*0070*/ 	.word	index@(_ZN6thrust24THRUST_300001_SM_1000_NS8cuda_cub4core6detail13_kernel_agentINS1_8__reduce11ReduceAgentINS0_12zip_iteratorIN4cuda3std3__45tupleIJNS0_10device_ptrIiEENS0_17counting_iteratorIlNS0_11use_defaultESF_SF_EEEEEEEPNSB_IJilEEESJ_iNS1_9__extrema9arg_max_fIilNSA_4lessIiEEEEEEJSI_SK_iSP_EEEvDpT0_)
        /*0074*/ 	.word	0x00000000


	//----- nvinfo : EIATTR_REGCOUNT
	.align		4
.L_73:
        /*0078*/ 	.byte	0x04, 0x2f
        /*007a*/ 	.short	(.L_75 - .L_74)
	.align		4
.L_74:
        /*007c*/ 	.word	index@(_ZN6thrust24THRUST_300001_SM_1000_NS8cuda_cub4core6detail13_kernel_agentINS1_8__reduce11ReduceAgentINS0_12zip_iteratorIN4cuda3std3__45tupleIJNS0_10device_ptrIiEENS0_17counting_iteratorIlNS0_11use_defaultESF_SF_EEEEEEEPNSB_IJilEEESJ_iNS1_9__extrema9arg_max_fIilNSA_4lessIiEEEEEEJSI_SK_iN3cub18CUB_300001_SM_100013GridEvenShareIiEENSS_9GridQueueIjEESP_EEEvDpT0_)
        /*0080*/ 	.word	0x0000001d


	//----- nvinfo : EIATTR_FRAME_SIZE
	.align		4
.L_75:
        /*0084*/ 	.byte	0x04, 0x11
        /*0086*/ 	.short	(.L_77 - .L_76)
	.align		4
.L_76:
        /*0088*/ 	.word	index@(_ZN6thrust24THRUST_300001_SM_1000_NS8cuda_cub4core6detail13_kernel_agentINS1_8__reduce11ReduceAgentINS0_12zip_iteratorIN4cuda3std3__45tupleIJNS0_10device_ptrIiEENS0_17counting_iteratorIlNS0_11use_defaultESF_SF_EEEEEEEPNSB_IJilEEESJ_iNS1_9__extrema9arg_max_fIilNSA_4lessIiEEEEEEJSI_SK_iN3cub18CUB_300001_SM_100013GridEvenShareIiEENSS_9GridQueueIjEESP_EEEvDpT0_)
        /*008c*/ 	.word	0x00000000


	//----- nvinfo : EIATTR_REGCOUNT
	.align		4
.L_77:
        /*0090*/ 	.byte	0x04, 0x2f
        /*0092*/ 	.short	(.L_79 - .L_78)
	.align		4
.L_78:
        /*0094*/ 	.word	index@(_ZN6thrust24THRUST_300001_SM_1000_NS8cuda_cub4core6detail13_kernel_agentINS1_8__reduce10DrainAgentIiEEJN3cub18CUB_300001_SM_10009GridQueueIjEEiEEEvDpT0_)
        /*0098*/ 	.word	0x00000008


	//----- nvinfo : EIATTR_FRAME_SIZE
	.align		4
.L_79:
        /*009c*/ 	.byte	0x04, 0x11
        /*009e*/ 	.short	(.L_81 - .L_80)
	.align		4
.L_80:
        /*00a0*/ 	.word	index@(_ZN6thrust24THRUST_300001_SM_1000_NS8cuda_cub4core6detail13_kernel_agentINS1_8__reduce10DrainAgentIiEEJN3cub18CUB_300001_SM_10009GridQueueIjEEiEEEvDpT0_)
        /*00a4*/ 	.word	0x00000000


	//----- nvinfo : EIATTR_REGCOUNT
	.align		4
.L_81:
        /*00a8*/ 	.byte	0x04, 0x2f
        /*00aa*/ 	.short	(.L_83 - .L_82)
	.align		4
.L_82:
        /*00ac*/ 	.word	index@(_ZN6thrust24THRUST_300001_SM_1000_NS8cuda_cub4core6detail13_kernel_agentINS1_8__reduce11ReduceAgentIPN4cuda3std3__45tupleIJilEEESC_SB_iNS1_9__extrema9arg_max_fIilNS9_4lessIiEEEEEEJSC_SC_iSH_EEEvDpT0_)
        /*00b0*/ 	.word	0x00000020


	//----- nvinfo : EIATTR_FRAME_SIZE
	.align		4
.L_83:
        /*00b4*/ 	.byte	0x04, 0x11
        /*00b6*/ 	.short	(.L_85 - .L_84)
	.align		4
.L_84:
        /*00b8*/ 	.word	index@(_ZN6thrust24THRUST_300001_SM_1000_NS8cuda_cub4core6detail13_kernel_agentINS1_8__reduce11ReduceAgentIPN4cuda3std3__45tupleIJilEEESC_SB_iNS1_9__extrema9arg_max_fIilNS9_4lessIiEEEEEEJSC_SC_iSH_EEEvDpT0_)
        /*00bc*/ 	.word	0x00000000


	//----- nvinfo : EIATTR_REGCOUNT
	.align		4
.L_85:
        /*00c0*/ 	.byte	0x04, 0x2f
        /*00c2*/ 	.short	(.L_87 - .L_86)
	.align		4
.L_86:
        /*00c4*/ 	.word	index@(_ZN6thrust24THRUST_300001_SM_1000_NS8cuda_cub4core6detail13_kernel_agentINS1_8__reduce11ReduceAgentINS0_12zip_iteratorIN4cuda3std3__45tupleIJNS0_10device_ptrIiEENS0_17counting_iteratorIlNS0_11use_defaultESF_SF_EEEEEEEPNSB_IJilEEESJ_lNS1_9__extrema9arg_max_fIilNSA_4lessIiEEEEEEJSI_SK_lSP_EEEvDpT0_)
        /*00c8*/ 	.word	0x0000001c


	//----- nvinfo : EIATTR_FRAME_SIZE
	.align		4
.L_87:
        /*00cc*/ 	.byte	0x04, 0x11
        /*00ce*/ 	.short	(.L_89 - .L_88)
	.align		4
.L_88:
        /*00d0*/ 	.word	index@(_ZN6thrust24THRUST_300001_SM_1000_NS8cuda_cub4core6detail13_kernel_agentINS1_8__reduce11ReduceAgentINS0_12zip_iteratorIN4cuda3std3__45tupleIJNS0_10device_ptrIiEENS0_17counting_iteratorIlNS0_11use_defaultESF_SF_EEEEEEEPNSB_IJilEEESJ_lNS1_9__extrema9arg_max_fIilNSA_4lessIiEEEEEEJSI_SK_lSP_EEEvDpT0_)
        /*00d4*/ 	.word	0x00000000


	//----- nvinfo : EIATTR_REGCOUNT
	.align		4
.L_89:
        /*00d8*/ 	.byte	0x04, 0x2f
        /*00da*/ 	.short	(.L_91 - .L_90)
	.align		4
.L_90:
        /*00dc*/ 	.word	index@(_ZN6thrust24THRUST_300001_SM_1000_NS8cuda_cub4core6detail13_kernel_agentINS1_8__reduce11ReduceAgentINS0_12zip_iteratorIN4cuda3std3__45tupleIJNS0_10device_ptrIiEENS0_17counting_iteratorIlNS0_11use_defaultESF_SF_EEEEEEEPNSB_IJilEEESJ_lNS1_9__extrema9arg_max_fIilNSA_4lessIiEEEEEEJSI_SK_lN3cub18CUB_300001_SM_100013GridEvenShareIlEENSS_9GridQueueIyEESP_EEEvDpT0_)
        /*00e0*/ 	.word	0x0000001e


	//----- nvinfo : EIATTR_FRAME_SIZE
	.align		4
.L_91:
        /*00e4*/ 	.byte	0x04, 0x11
        /*00e6*/ 	.short	(.L_93 - .L_92)
	.align		4
.L_92:
        /*00e8*/ 	.word	index@(_ZN6thrust24THRUST_300001_SM_1000_NS8cuda_cub4core6detail13_kernel_agentINS1_8__reduce11ReduceAgentINS0_12zip_iteratorIN4cuda3std3__45tupleIJNS0_10device_ptrIiEENS0_17counting_iteratorIlNS0_11use_defaultESF_SF_EEEEEEEPNSB_IJilEEESJ_lNS1_9__extrema9arg_max_fIilNSA_4lessIiEEEEEEJSI_SK_lN3cub18CUB_300001_SM_100013GridEvenShareIlEENSS_9GridQueueIyEESP_EEEvDpT0_)
        /*00ec*/ 	.word	0x00000000


	//----- nvinfo : EIATTR_REGCOUNT
	.align		4
.L_93:
        /*00f0*/ 	.byte	0x04, 0x2f
        /*00f2*/ 	.short	(.L_95 - .L_94)
	.align		4
.L_94:
        /*00f4*/ 	.word	index@(_ZN6thrust24THRUST_300001_SM_1000_NS8cuda_cub4core6detail13_kernel_agentINS1_8__reduce10DrainAgentIlEEJN3cub18CUB_300001_SM_10009GridQueueIyEElEEEvDpT0_)
        /*00f8*/ 	.word	0x00000008


	//----- nvinfo : EIATTR_FRAME_SIZE
	.align		4
.L_95:
        /*00fc*/ 	.byte	0x04, 0x11
        /*00fe*/ 	.short	(.L_97 - .L_96)
	.align		4
.L_96:
        /*0100*/ 	.word	index@(_ZN6thrust24THRUST_300001_SM_1000_NS8cuda_cub4core6detail13_kernel_agentINS1_8__reduce10DrainAgentIlEEJN3cub18CUB_300001_SM_10009GridQueueIyEElEEEvDpT0_)
        /*0104*/ 	.word	0x00000000


	//----- nvinfo : EIATTR_REGCOUNT
	.align		4
.L_97:
        /*0108*/ 	.byte	0x04, 0x2f
        /*010a*/ 	.short	(.L_99 - .L_98)
	.align		4
.L_98:
        /*010c*/ 	.word	index@(_ZN6thrust24THRUST_300001_SM_1000_NS8cuda_cub4core6detail13_kernel_agentINS1_8__reduce11ReduceAgentIPN4cuda3std3__45tupleIJilEEESC_SB_lNS1_9__extrema9arg_max_fIilNS9_4lessIiEEEEEEJSC_SC_iSH_EEEvDpT0_)
        /*0110*/ 	.word	0x00000020


	//----- nvinfo : EIATTR_FRAME_SIZE
	.align		4
.L_99:
        /*0114*/ 	.byte	0x04, 0x11
        /*0116*/ 	.short	(.L_101 - .L_100)
	.align		4
.L_100:
        /*0118*/ 	.word	index@(_ZN6thrust24THRUST_300001_SM_1000_NS8cuda_cub4core6detail13_kernel_agentINS1_8__reduce11ReduceAgentIPN4cuda3std3__45tupleIJilEEESC_SB_lNS1_9__extrema9arg_max_fIilNS9_4lessIiEEEEEEJSC_SC_iSH_EEEvDpT0_)
        /*011c*/ 	.word	0x00000000


	//----- nvinfo : EIATTR_REGCOUNT
	.align		4
.L_101:
        /*0120*/ 	.byte	0x04, 0x2f
        /*0122*/ 	.short	(.L_103 - .L_102)
	.align		4
.L_102:
        /*0124*/ 	.word	index@(_ZN3cub18CUB_300001_SM_10006detail11EmptyKernelIvEEvv)
        /*0128*/ 	.word	0x00000004


	//----- nvinfo : EIATTR_FRAME_SIZE
	.align		4
.L_103:
        /*012c*/ 	.byte	0x04, 0x11
        /*012e*/ 	.short	(.L_105 - .L_104)
	.align		4
.L_104:
        /*0130*/ 	.word	index@(_ZN3cub18CUB_300001_SM_10006detail11EmptyKernelIvEEvv)
        /*0134*/ 	.word	0x00000000


	//----- nvinfo : EIATTR_REGCOUNT
	.align		4
.L_105:
        /*0138*/ 	.byte	0x04, 0x2f
        /*013a*/ 	.short	(.L_107 - .L_106)
	.align		4
.L_106:
        /*013c*/ 	.word	index@(_ZN3cub18CUB_300001_SM_10006detail6reduce28DeviceReduceSingleTileKernelINS2_10policy_hubIijN4cuda3std3__44plusIiEEE10Policy1000EN6thrust24THRUST_300001_SM_1000_NS10device_ptrIiEEPijS9_iiNS7_10__identityEEEvT0_T1_T2_T3_T4_T6_)
        /*0140*/ 	.word	0x00000020


	//----- nvinfo : EIATTR_FRAME_SIZE
	.align		4
.L_107:
        /*0144*/ 	.byte	0x04, 0x11
        /*0146*/ 	.short	(.L_109 - .L_108)
	.align		4
.L_108:
        /*0148*/ 	.word	index@(_ZN3cub18CUB_300001_SM_10006detail6reduce28DeviceReduceSingleTileKernelINS2_10policy_hubIijN4cuda3std3__44plusIiEEE10Policy1000EN6thrust24THRUST_300001_SM_1000_NS10device_ptrIiEEPijS9_iiNS7_10__identityEEEvT0_T1_T2_T3_T4_T6_)
        /*014c*/ 	.word	0x00000000


	//----- nvinfo : EIATTR_REGCOUNT
	.align		4
.L_109:
        /*0150*/ 	.byte	0x04, 0x2f
        /*0152*/ 	.short	(.L_111 - .L_110)
	.align		4
.L_110:
        /*0154*/ 	.word	index@(_ZN3cub18CUB_300001_SM_10006detail6reduce18DeviceReduceKernelINS2_10policy_hubIijN4cuda3std3__44plusIiEEE10Policy1000EN6thrust24THRUST_300001_SM_1000_NS10device_ptrIiEEjS9_iNS7_10__identityEEEvT0_PT3_T1_NS0_13GridEvenShareISK_EET2_T4_)
        /*0158*/ 	.word	0x00000020


	//----- nvinfo : EIATTR_FRAME_SIZE
	.align		4
.L_111:
        /*015c*/ 	.byte	0x04, 0x11
        /*015e*/ 	.short	(.L_113 - .L_112)
	.align		4
.L_112:
        /*0160*/ 	.word	index@(_ZN3cub18CUB_300001_SM_10006detail6reduce18DeviceReduceKernelINS2_10policy_hubIijN4cuda3std3__44plusIiEEE10Policy1000EN6thrust24THRUST_300001_SM_1000_NS10device_ptrIiEEjS9_iNS7_10__identityEEEvT0_PT3_T1_NS0_13GridEvenShareISK_EET2_T4_)
        /*0164*/ 	.word	0x00000000


	//----- nvinfo : EIATTR_REGCOUNT
	.align		4
.L_113:
        /*0168*/ 	.byte	0x04, 0x2f
        /*016a*/ 	.short	(.L_115 - .L_114)
	.align		4
.L_114:
        /*016c*/ 	.word	index@(_ZN3cub18CUB_300001_SM_10006detail6reduce28DeviceReduceSingleTileKernelINS2_10policy_hubIijN4cuda3std3__44plusIiEEE10Policy1000EPiSC_iS9_iiNS7_10__identityEEEvT0_T1_T2_T3_T4_T6_)
        /*0170*/ 	.word	0x00000020


	//----- nvinfo : EIATTR_FRAME_SIZE
	.align		4
.L_115:
        /*0174*/ 	.byte	0x04, 0x11
        /*0176*/ 	.short	(.L_117 - .L_116)
	.align		4
.L_116:
        /*0178*/ 	.word	index@(_ZN3cub18CUB_300001_SM_10006detail6reduce28DeviceReduceSingleTileKernelINS2_10policy_hubIijN4cuda3std3__44plusIiEEE10Policy1000EPiSC_iS9_iiNS7_10__identityEEEvT0_T1_T2_T3_T4_T6_)
        /*017c*/ 	.word	0x00000000


	//----- nvinfo : EIATTR_REGCOUNT
	.align		4
.L_117:
        /*0180*/ 	.byte	0x04, 0x2f
        /*0182*/ 	.short	(.L_119 - .L_118)
	.align		4
.L_118:
        /*0184*/ 	.word	index@(_ZN3cub18CUB_300001_SM_10006detail6reduce28DeviceReduceSingleTileKernelINS2_10policy_hubIiyN4cuda3std3__44plusIiEEE10Policy1000EN6thrust24THRUST_300001_SM_1000_NS10device_ptrIiEEPiyS9_iiNS7_10__identityEEEvT0_T1_T2_T3_T4_T6_)
        /*0188*/ 	.word	0x0000001f


	//----- nvinfo : EIATTR_FRAME_SIZE
	.align		4
.L_119:
        /*018c*/ 	.byte	0x04, 0x11
        /*018e*/ 	.short	(.L_121 - .L_120)
	.align		4
.L_120:
        /*0190*/ 	.word	index@(_ZN3cub18CUB_300001_SM_10006detail6reduce28DeviceReduceSingleTileKernelINS2_10policy_hubIiyN4cuda3std3__44plusIiEEE10Policy1000EN6thrust24THRUST_300001_SM_1000_NS10device_ptrIiEEPiyS9_iiNS7_10__identityEEEvT0_T1_T2_T3_T4_T6_)
        /*0194*/ 	.word	0x00000000


	//----- nvinfo : EIATTR_REGCOUNT
	.align		4
.L_121:
        /*0198*/ 	.byte	0x04, 0x2f
        /*019a*/ 	.short	(.L_123 - .L_122)
	.align		4
.L_122:
        /*019c*/ 	.word	index@(_ZN3cub18CUB_300001_SM_10006detail6reduce18DeviceReduceKernelINS2_10policy_hubIiyN4cuda3std3__44plusIiEEE10Policy1000EN6thrust24THRUST_300001_SM_1000_NS10device_ptrIiEEyS9_iNS7_10__identityEEEvT0_PT3_T1_NS0_13GridEvenShareISK_EET2_T4_)
        /*01a0*/ 	.word	0x0000001e


	//----- nvinfo : EIATTR_FRAME_SIZE
	.align		4
.L_123:
        /*01a4*/ 	.byte	0x04, 0x11
        /*01a6*/ 	.short	(.L_125 - .L_124)
	.align		4
.L_124:
        /*01a8*/ 	.word	index@(_ZN3cub18CUB_300001_SM_10006detail6reduce18DeviceReduceKernelINS2_10policy_hubIiyN4cuda3std3__44plusIiEEE10Policy1000EN6thrust24THRUST_300001_SM_1000_NS10device_ptrIiEEyS9_iNS7_10__identityEEEvT0_PT3_T1_NS0_13GridEvenShareISK_EET2_T4_)
        /*01ac*/ 	.word	0x00000000


	//----- nvinfo : EIATTR_REGCOUNT
	.align		4
.L_125:
        /*01b0*/ 	.byte	0x04, 0x2f
        /*01b2*/ 	.short	(.L_127 - .L_126)
	.align		4
.L_126:
        /*01b4*/ 	.word	index@(_ZN3cub18CUB_300001_SM_10006detail6reduce28DeviceReduceSingleTileKernelINS2_10policy_hubIiyN4cuda3std3__44plusIiEEE10Policy1000EPiSC_iS9_iiNS7_10__identityEEEvT0_T1_T2_T3_T4_T6_)
        /*01b8*/ 	.word	0x00000020


	//----- nvinfo : EIATTR_FRAME_SIZE
	.align		4
.L_127:
        /*01bc*/ 	.byte	0x04, 0x11
        /*01be*/ 	.short	(.L_129 - .L_128)
	.align		4
.L_128:
        /*01c0*/ 	.word	index@(_ZN3cub18CUB_300001_SM_10006detail6reduce28DeviceReduceSingleTileKernelINS2_10policy_hubIiyN4cuda3std3__44plusIiEEE10Policy1000EPiSC_iS9_iiNS7_10__identityEEEvT0_T1_T2_T3_T4_T6_)
        /*01c4*/ 	.word	0x00000000


	//----- nvinfo : EIATTR_MIN_STACK_SIZE
	.align		4
.L_129:
        /*01c8*/ 	.byte	0x04, 0x12
        /*01ca*/ 	.short	(.L_131 - .L_130)
	.align		4
.L_130:
        /*01cc*/ 	.word	index@(_ZN3cub18CUB_300001_SM_10006detail6reduce28DeviceReduceSingleTileKernelINS2_10policy_hubIiyN4cuda3std3__44plusIiEEE10Policy1000EPiSC_iS9_iiNS7_10__identityEEEvT0_T1_T2_T3_T4_T6_)
        /*01d0*/ 	.word	0x00000000


	//----- nvinfo : EIATTR_MIN_STACK_SIZE
	.align		4
.L_131:
        /*01d4*/ 	.byte	0x04, 0x12
        /*01d6*/ 	.short	(.L_133 - .L_132)
	.align		4
.L_132:
        /*01d8*/ 	.word	index@(_ZN3cub18CUB_300001_SM_10006detail6reduce18DeviceReduceKernelINS2_10policy_hubIiyN4cuda3std3__44plusIiEEE10Policy1000EN6thrust24THRUST_300001_SM_1000_NS10device_ptrIiEEyS9_iNS7_10__identityEEEvT0_PT3_T1_NS0_13GridEvenShareISK_EET2_T4_)
        /*01dc*/ 	.word	0x00000000


	//----- nvinfo : EIATTR_MIN_STACK_SIZE
	.align		4
.L_133:
        /*01e0*/ 	.byte	0x04, 0x12
        /*01e2*/ 	.short	(.L_135 - .L_134)
	.align		4
.L_134:
        /*01e4*/ 	.word	index@(_ZN3cub18CUB_300001_SM_10006detail6reduce28DeviceReduceSingleTileKernelINS2_10policy_hubIiyN4cuda3std3__44plusIiEEE10Policy1000EN6thrust24THRUST_300001_SM_1000_NS10device_ptrIiEEPiyS9_iiNS7_10__identityEEEvT0_T1_T2_T3_T4_T6_)
        /*01e8*/ 	.word	0x00000000


	//----- nvinfo : EIATTR_MIN_STACK_SIZE
	.align		4
.L_135:
        /*01ec*/ 	.byte	0x04, 0x12
        /*01ee*/ 	.short	(.L_137 - .L_136)
	.align		4
.L_136:
        /*01f0*/ 	.word	index@(_ZN3cub18CUB_300001_SM_10006detail6reduce28DeviceReduceSingleTileKernelINS2_10policy_hubIijN4cuda3std3__44plusIiEEE10Policy1000EPiSC_iS9_iiNS7_10__identityEEEvT0_T1_T2_T3_T4_T6_)
        /*01f4*/ 	.word	0x00000000


	//----- nvinfo : EIATTR_MIN_STACK_SIZE
	.align		4
.L_137:
        /*01f8*/ 	.byte	0x04, 0x12
        /*01fa*/ 	.short	(.L_139 - .L_138)
	.align		4
.L_138:
        /*01fc*/ 	.word	index@(_ZN3cub18CUB_300001_SM_10006detail6reduce18DeviceReduceKernelINS2_10policy_hubIijN4cuda3std3__44plusIiEEE10Policy1000EN6thrust24THRUST_300001_SM_1000_NS10device_ptrIiEEjS9_iNS7_10__identityEEEvT0_PT3_T1_NS0_13GridEvenShareISK_EET2_T4_)
        /*0200*/ 	.word	0x00000000


	//----- nvinfo : EIATTR_MIN_STACK_SIZE
	.align		4
.L_139:
        /*0204*/ 	.byte	0x04, 0x12
        /*0206*/ 	.short	(.L_141 - .L_140)
	.align		4
.L_140:
        /*0208*/ 	.word	index@(_ZN3cub18CUB_300001_SM_10006detail6reduce28DeviceReduceSingleTileKernelINS2_10policy_hubIijN4cuda3std3__44plusIiEEE10Policy1000EN6thrust24THRUST_300001_SM_1000_NS10device_ptrIiEEPijS9_iiNS7_10__identityEEEvT0_T1_T2_T3_T4_T6_)
        /*020c*/ 	.word	0x00000000


	//----- nvinfo : EIATTR_MIN_STACK_SIZE
	.align		4
.L_141:
        /*0210*/ 	.byte	0x04, 0x12
        /*0212*/ 	.short	(.L_143 - .L_142)
	.align		4
.L_142:
        /*0214*/ 	.word	index@(_ZN3cub18CUB_300001_SM_10006detail11EmptyKernelIvEEvv)
        /*0218*/ 	.word	0x00000000


	//----- nvinfo : EIATTR_MIN_STACK_SIZE
	.align		4
.L_143:
        /*021c*/ 	.byte	0x04, 0x12
        /*021e*/ 	.short	(.L_145 - .L_144)
	.align		4
.L_144:
        /*0220*/ 	.word	index@(_ZN6thrust24THRUST_300001_SM_1000_NS8cuda_cub4core6detail13_kernel_agentINS1_8__reduce11ReduceAgentIPN4cuda3std3__45tupleIJilEEESC_SB_lNS1_9__extrema9arg_max_fIilNS9_4lessIiEEEEEEJSC_SC_iSH_EEEvDpT0_)
        /*0224*/ 	.word	0x00000000


	//----- nvinfo : EIATTR_MIN_STACK_SIZE
	.align		4
.L_145:
        /*0228*/ 	.byte	0x04, 0x12
        /*022a*/ 	.short	(.L_147 - .L_146)
	.align		4
.L_146:
        /*022c*/ 	.word	index@(_ZN6thrust24THRUST_300001_SM_1000_NS8cuda_cub4core6detail13_kernel_agentINS1_8__reduce10DrainAgentIlEEJN3cub18CUB_300001_SM_10009GridQueueIyEElEEEvDpT0_)
        /*0230*/ 	.word	0x00000000


	//----- nvinfo : EIATTR_MIN_STACK_SIZE
	.align		4
.L_147:
        /*0234*/ 	.byte	0x04, 0x12
        /*0236*/ 	.short	(.L_149 - .L_148)
	.align		4
.L_148:
        /*0238*/ 	.word	index@(_ZN6thrust24THRUST_300001_SM_1000_NS8cuda_cub4core6detail13_kernel_agentINS1_8__reduce11ReduceAgentINS0_12zip_iteratorIN4cuda3std3__45tupleIJNS0_10device_ptrIiEENS0_17counting_iteratorIlNS0_11use_defaultESF_SF_EEEEEEEPNSB_IJilEEESJ_lNS1_9__extrema9arg_max_fIilNSA_4lessIiEEEEEEJSI_SK_lN3cub18CUB_300001_SM_100013GridEvenShareIlEENSS_9GridQueueIyEESP_EEEvDpT0_)
        /*023c*/ 	.word	0x00000000


	//----- nvinfo : EIATTR_MIN_STACK_SIZE
	.align		4
.L_149:
        /*0240*/ 	.byte	0x04, 0x12
        /*0242*/ 	.short	(.L_151 - .L_150)
	.align		4
.L_150:
        /*0244*/ 	.word	index@(_ZN6thrust24THRUST_300001_SM_1000_NS8cuda_cub4core6detail13_kernel_agentINS1_8__reduce11ReduceAgentINS0_12zip_iteratorIN4cuda3std3__45tupleIJNS0_10device_ptrIiEENS0_17counting_iteratorIlNS0_11use_defaultESF_SF_EEEEEEEPNSB_IJilEEESJ_lNS1_9__extrema9arg_max_fIilNSA_4lessIiEEEEEEJSI_SK_lSP_EEEvDpT0_)
        /*0248*/ 	.word	0x00000000


	//----- nvinfo : EIATTR_MIN_STACK_SIZE
	.align		4
.L_151:
        /*024c*/ 	.byte	0x04, 0x12
        /*024e*/ 	.short	(.L_153 - .L_152)
	.align		4
.L_152:
        /*0250*/ 	.word	index@(_ZN6thrust24THRUST_300001_SM_1000_NS8cuda_cub4core6detail13_kernel_agentINS1_8__reduce11ReduceAgentIPN4cuda3std3__45tupleIJilEEESC_SB_iNS1_9__extrema9arg_max_fIilNS9_4lessIiEEEEEEJSC_SC_iSH_EEEvDpT0_)
        /*0254*/ 	.word	0x00000000


	//----- nvinfo : EIATTR_MIN_STACK_SIZE
	.align		4
.L_153:
        /*0258*/ 	.byte	0x04, 0x12
        /*025a*/ 	.short	(.L_155 - .L_154)
	.align		4
.L_154:
        /*025c*/ 	.word	index@(_ZN6thrust24THRUST_300001_SM_1000_NS8cuda_cub4core6detail13_kernel_agentINS1_8__reduce10DrainAgentIiEEJN3cub18CUB_300001_SM_10009GridQueueIjEEiEEEvDpT0_)
        /*0260*/ 	.word	0x00000000


	//----- nvinfo : EIATTR_MIN_STACK_SIZE
	.align		4
.L_155:
        /*0264*/ 	.byte	0x04, 0x12
        /*0266*/ 	.short	(.L_157 - .L_156)
	.align		4
.L_156:
        /*0268*/ 	.word	index@(_ZN6thrust24THRUST_300001_SM_1000_NS8cuda_cub4core6detail13_kernel_agentINS1_8__reduce11ReduceAgentINS0_12zip_iteratorIN4cuda3std3__45tupleIJNS0_10device_ptrIiEENS0_17counting_iteratorIlNS0_11use_defaultESF_SF_EEEEEEEPNSB_IJilEEESJ_iNS1_9__extrema9arg_max_fIilNSA_4lessIiEEEEEEJSI_SK_iN3cub18CUB_300001_SM_100013GridEvenShareIiEENSS_9GridQueueIjEESP_EEEvDpT0_)
        /*026c*/ 	.word	0x00000000


	//----- nvinfo : EIATTR_MIN_STACK_SIZE
	.align		4
.L_157:
        /*0270*/ 	.byte	0x04, 0x12
        /*0272*/ 	.short	(.L_159 - .L_158)
	.align		4
.L_158:
        /*0274*/ 	.word	index@(_ZN6thrust24THRUST_300001_SM_1000_NS8cuda_cub4core6detail13_kernel_agentINS1_8__reduce11ReduceAgentINS0_12zip_iteratorIN4cuda3std3__45tupleIJNS0_10device_ptrIiEENS0_17counting_iteratorIlNS0_11use_defaultESF_SF_EEEEEEEPNSB_IJilEEESJ_iNS1_9__extrema9arg_max_fIilNSA_4lessIiEEEEEEJSI_SK_iSP_EEEvDpT0_)
        /*0278*/ 	.word	0x00000000


	//----- nvinfo : EIATTR_MIN_STACK_SIZE
	.align		4
.L_159:
        /*027c*/ 	.byte	0x04, 0x12
        /*027e*/ 	.short	(.L_161 - .L_160)
	.align		4
.L_160:
        /*0280*/ 	.word	index@(_Z10degreeCalcPiS_S_ii)
        /*0284*/ 	.word	0x00000000


	//----- nvinfo : EIATTR_MIN_STACK_SIZE
	.align		4
.L_161:
        /*0288*/ 	.byte	0x04, 0x12
        /*028a*/ 	.short	(.L_163 - .L_162)
	.align		4
.L_162:
        /*028c*/ 	.word	index@(_Z17conflictDetectionPiS_S_iiS_)
        /*0290*/ 	.word	0x00000000


	//----- nvinfo : EIATTR_MIN_STACK_SIZE
	.align		4
.L_163:
        /*0294*/ 	.byte	0x04, 0x12
        /*0296*/ 	.short	(.L_165 - .L_164)
	.align		4
.L_164:
        /*0298*/ 	.word	index@(_Z15randomColouringP17curandStateXORWOWPiii)
        /*029c*/ 	.word	0x00000000


	//----- nvinfo : EIATTR_MIN_STACK_SIZE
	.align		4
.L_165:
        /*02a0*/ 	.byte	0x04, 0x12
        /*02a2*/ 	.short	(.L_167 - .L_166)
	.align		4
.L_166:
        /*02a4*/ 	.word	index@(_Z12setup_kernelP17curandStateXORWOWm)
        /*02a8*/ 	.word	0x00000000
.L_167:


//--------------------- .nv.compat                --------------------------
	.section	.nv.compat,"",@"SHT_CUDA_COMPAT_INFO"
	.align	4
        /*0000*/ 	.byte	0x02, 0x09, 0x00, 0x00, 0x02, 0x02, 0x01, 0x00, 0x02, 0x05, 0x05, 0x00, 0x03, 0x07, 0x01, 0x01
        /*0010*/ 	.byte	0x02, 0x03, 0x00, 0x00, 0x02, 0x06, 0x01, 0x00, 0x04, 0x0b, 0x08, 0x00, 0x01, 0x00, 0x00, 0x00
        /*0020*/ 	.byte	0x00, 0x00, 0x00, 0x00


//--------------------- .nv.info._ZN3cub18CUB_300001_SM_10006detail6reduce28DeviceReduceSingleTileKernelINS2_10policy_hubIiyN4cuda3std3__44plusIiEEE10Policy1000EPiSC_iS9_iiNS7_10__identityEEEvT0_T1_T2_T3_T4_T6_ --------------------------
	.section	.nv.info._ZN3cub18CUB_300001_SM_10006detail6reduce28DeviceReduceSingleTileKernelINS2_10policy_hubIiyN4cuda3std3__44plusIiEEE10Policy1000EPiSC_iS9_iiNS7_10__identityEEEvT0_T1_T2_T3_T4_T6_,"",@"SHT_CUDA_INFO"
	.sectionflags	@""
	.align	4


	//----- nvinfo : EIATTR_CUDA_API_VERSION
	.align		4
        /*0000*/ 	.byte	0x04, 0x37
        /*0002*/ 	.short	(.L_169 - .L_168)
.L_168:
        /*0004*/ 	.word	0x00000082


	//----- nvinfo : EIATTR_KPARAM_INFO
	.align		4
.L_169:
        /*0008*/ 	.byte	0x04, 0x17
        /*000a*/ 	.short	(.L_171 - .L_170)
.L_170:
        /*000c*/ 	.word	0x00000000
        /*0010*/ 	.short	0x0005
        /*0012*/ 	.short	0x001c
        /*0014*/ 	.byte	0x00, 0xf0, 0x05, 0x00


	//----- nvinfo : EIATTR_KPARAM_INFO
	.align		4
.L_171:
        /*0018*/ 	.byte	0x04, 0x17
        /*001a*/ 	.short	(.L_173 - .L_172)
.L_172:
        /*001c*/ 	.word	0x00000000
        /*0020*/ 	.short	0x0004
        /*0022*/ 	.short	0x0018
        /*0024*/ 	.byte	0x00, 0xf0, 0x11, 0x00


	//----- nvinfo : EIATTR_KPARAM_INFO
	.align		4
.L_173:
        /*0028*/ 	.byte	0x04, 0x17
        /*002a*/ 	.short	(.L_175 - .L_174)
.L_174:
        /*002c*/ 	.word	0x00000000
        /*0030*/ 	.short	0x0003
        /*0032*/ 	.short	0x0014
        /*0034*/ 	.byte	0x00, 0xf0, 0x05, 0x00


	//----- nvinfo : EIATTR_KPARAM_INFO
	.align		4
.L_175:
        /*0038*/ 	.byte	0x04, 0x17
        /*003a*/ 	.short	(.L_177 - .L_176)
.L_176:
        /*003c*/ 	.word	0x00000000
        /*0040*/ 	.short	0x0002
        /*0042*/ 	.short	0x0010
        /*0044*/ 	.byte	0x00, 0xf0, 0x11, 0x00


	//----- nvinfo : EIATTR_KPARAM_INFO
	.align		4
.L_177:
        /*0048*/ 	.byte	0x04, 0x17
        /*004a*/ 	.short	(.L_179 - .L_178)
.L_178:
        /*004c*/ 	.word	0x00000000
        /*0050*/ 	.short	0x0001
        /*0052*/ 	.short	0x0008
        /*0054*/ 	.byte	0x00, 0xf5, 0x21, 0x00


	//----- nvinfo : EIATTR_KPARAM_INFO
	.align		4
.L_179:
        /*0058*/ 	.byte	0x04, 0x17
        /*005a*/ 	.short	(.L_181 - .L_180)
.L_180:
        /*005c*/ 	.word	0x00000000
        /*0060*/ 	.short	0x0000
        /*0062*/ 	.short	0x0000
        /*0064*/ 	.byte	0x00, 0xf5, 0x21, 0x00


	//----- nvinfo : EIATTR_SPARSE_MMA_MASK
	.align		4
.L_181:
        /*0068*/ 	.byte	0x03, 0x50
        /*006a*/ 	.short	0x0000


	//----- nvinfo : EIATTR_MAXREG_COUNT
	.align		4
        /*006c*/ 	.byte	0x03, 0x1b
        /*006e*/ 	.short	0x00ff


	//----- nvinfo : EIATTR_NUM_BARRIERS
	.align		4
        /*0070*/ 	.byte	0x02, 0x4c
        /*0072*/ 	.byte	0x01
	.zero		1


	//----- nvinfo : EIATTR_MERCURY_ISA_VERSION
	.align		4
        /*0074*/ 	.byte	0x03, 0x5f
        /*0076*/ 	.short	0x0101


	//----- nvinfo : EIATTR_COOP_GROUP_MASK_REGIDS
	.align		4
        /*0078*/ 	.byte	0x04, 0x29
        /*007a*/ 	.short	(.L_183 - .L_182)


	//   ....[0]....
.L_182:
        /*007c*/ 	.word	0xffffffff


	//   ....[1]....
        /*0080*/ 	.word	0xffffffff


	//   ....[2]....
        /*0084*/ 	.word	0xffffffff


	//   ....[3]....
        /*0088*/ 	.word	0xffffffff


	//   ....[4]....
        /*008c*/ 	.word	0xffffffff


	//   ....[5]....
        /*0090*/ 	.word	0xffffffff


	//   ....[6]....
        /*0094*/ 	.word	0xffffffff


	//   ....[7]....
        /*0098*/ 	.word	0xffffffff


	//   ....[8]....
        /*009c*/ 	.word	0xffffffff


	//   ....[9]....
        /*00a0*/ 	.word	0xffffffff


	//   ....[10]....
        /*00a4*/ 	.word	0xffffffff


	//   ....[11]....
        /*00a8*/ 	.word	0xffffffff


	//   ....[12]....
        /*00ac*/ 	.word	0xffffffff


	//   ....[13]....
        /*00b0*/ 	.word	0xffffffff


	//   ....[14]....
        /*00b4*/ 	.word	0xffffffff


	//   ....[15]....
        /*00b8*/ 	.word	0xffffffff


	//   ....[16]....
        /*00bc*/ 	.word	0xffffffff


	//   ....[17]....
        /*00c0*/ 	.word	0xffffffff


	//   ....[18]....
        /*00c4*/ 	.word	0xffffffff


	//   ....[19]....
        /*00c8*/ 	.word	0xffffffff


	//   ....[20]....
        /*00cc*/ 	.word	0xffffffff


	//   ....[21]....
        /*00d0*/ 	.word	0xffffffff


	//   ....[22]....
        /*00d4*/ 	.word	0xffffffff


	//   ....[23]....
        /*00d8*/ 	.word	0xffffffff


	//   ....[24]....
        /*00dc*/ 	.word	0xffffffff


	//   ....[25]....
        /*00e0*/ 	.word	0xffffffff


	//   ....[26]....
        /*00e4*/ 	.word	0xffffffff


	//   ....[27]....
        /*00e8*/ 	.word	0xffffffff


	//   ....[28]....
        /*00ec*/ 	.word	0xffffffff


	//   ....[29]....
        /*00f0*/ 	.word	0xffffffff


	//----- nvinfo : EIATTR_COOP_GROUP_INSTR_OFFSETS
	.align		4
.L_183:
        /*00f4*/ 	.byte	0x04, 0x28
        /*00f6*/ 	.short	(.L_185 - .L_184)


	//   ....[0]....
.L_184:
        /*00f8*/ 	.word	0x00000890


	//   ....[1]....
        /*00fc*/ 	.word	0x000008f0


	//   ....[2]....
        /*0100*/ 	.word	0x00000940


	//   ....[3]....
        /*0104*/ 	.word	0x000009b0


	//   ....[4]....
        /*0108*/ 	.word	0x00000a10


	//   ....[5]....
        /*010c*/ 	.word	0x00000ba0


	//   ....[6]....
        /*0110*/ 	.word	0x00000c40


	//   ....[7]....
        /*0114*/ 	.word	0x00000cc0


	//   ....[8]....
        /*0118*/ 	.word	0x00000d20


	//   ....[9]....
        /*011c*/ 	.word	0x00000d60


	//   ....[10]....
        /*0120*/ 	.word	0x000019d0


	//   ....[11]....
        /*0124*/ 	.word	0x00001a30


	//   ....[12]....
        /*0128*/ 	.word	0x00001a90


	//   ....[13]....
        /*012c*/ 	.word	0x00001af0


	//   ....[14]....
        /*0130*/ 	.word	0x00001b50


	//   ....[15]....
        /*0134*/ 	.word	0x000023f0


	//   ....[16]....
        /*0138*/ 	.word	0x00002450


	//   ....[17]....
        /*013c*/ 	.word	0x000024a0


	//   ....[18]....
        /*0140*/ 	.word	0x00002510


	//   ....[19]....
        /*0144*/ 	.word	0x00002570


	//   ....[20]....
        /*0148*/ 	.word	0x00002700


	//   ....[21]....
        /*014c*/ 	.word	0x00002790


	//   ....[22]....
        /*0150*/ 	.word	0x000027e0


	//   ....[23]....
        /*0154*/ 	.word	0x00002850


	//   ....[24]....
        /*0158*/ 	.word	0x000028c0


	//   ....[25]....
        /*015c*/ 	.word	0x000036a0


	//   ....[26]....
        /*0160*/ 	.word	0x00003700


	//   ....[27]....
        /*0164*/ 	.word	0x00003760


	//   ....[28]....
        /*0168*/ 	.word	0x000037c0


	//   ....[29]....
        /*016c*/ 	.word	0x00003820


	//----- nvinfo : EIATTR_VRC_CTA_INIT_COUNT
	.align		4
.L_185:
        /*0170*/ 	.byte	0x02, 0x4a
	.zero		1
	.zero		1


	//----- nvinfo : EIATTR_EXIT_INSTR_OFFSETS
	.align		4
        /*0174*/ 	.byte	0x04, 0x1c
        /*0176*/ 	.short	(.L_187 - .L_186)


	//   ....[0]....
.L_186:
        /*0178*/ 	.word	0x00000080


	//   ....[1]....
        /*017c*/ 	.word	0x000000c0


	//   ....[2]....
        /*0180*/ 	.word	0x00003940


	//   ....[3]....
        /*0184*/ 	.word	0x00003990


	//----- nvinfo : EIATTR_MAX_THREADS
	.align		4
.L_187:
        /*0188*/ 	.byte	0x04, 0x05
        /*018a*/ 	.short	(.L_189 - .L_188)
.L_188:
        /*018c*/ 	.word	0x00000100
        /*0190*/ 	.word	0x00000001
        /*0194*/ 	.word	0x00000001


	//----- nvinfo : EIATTR_CRS_STACK_SIZE
	.align		4
.L_189:
        /*0198*/ 	.byte	0x04, 0x1e
        /*019a*/ 	.short	(.L_191 - .L_190)
.L_190:
        /*019c*/ 	.word	0x00000000


	//----- nvinfo : EIATTR_CBANK_PARAM_SIZE
	.align		4
.L_191:
        /*01a0*/ 	.byte	0x03, 0x19
        /*01a2*/ 	.short	0x001d


	//----- nvinfo : EIATTR_PARAM_CBANK
	.align		4
        /*01a4*/ 	.byte	0x04, 0x0a
        /*01a6*/ 	.short	(.L_193 - .L_192)
	.align		4
.L_192:
        /*01a8*/ 	.word	index@(.nv.constant0._ZN3cub18CUB_300001_SM_10006detail6reduce28DeviceReduceSingleTileKernelINS2_10policy_hubIiyN4cuda3std3__44plusIiEEE10Policy1000EPiSC_iS9_iiNS7_10__identityEEEvT0_T1_T2_T3_T4_T6_)
        /*01ac*/ 	.short	0x0380
        /*01ae*/ 	.short	0x001d


	//----- nvinfo : EIATTR_SW_WAR
	.align		4
.L_193:
        /*01b0*/ 	.byte	0x04, 0x36
        /*01b2*/ 	.short	(.L_195 - .L_194)
.L_194:
        /*01b4*/ 	.word	0x00000008
.L_195:


//--------------------- .nv.info._ZN3cub18CUB_300001_SM_10006detail6reduce18DeviceReduceKernelINS2_10policy_hubIiyN4cuda3std3__44plusIiEEE10Policy1000EN6thrust24THRUST_300001_SM_1000_NS10device_ptrIiEEyS9_iNS7_10__identityEEEvT0_PT3_T1_NS0_13GridEvenShareISK_EET2_T4_ --------------------------
	.section	.nv.info._ZN3cub18CUB_300001_SM_10006detail6reduce18DeviceReduceKernelINS2_10policy_hubIiyN4cuda3std3__44plusIiEEE10Policy1000EN6thrust24THRUST_300001_SM_1000_NS10device_ptrIiEEyS9_iNS7_10__identityEEEvT0_PT3_T1_NS0_13GridEvenShareISK_EET2_T4_,"",@"SHT_CUDA_INFO"
	.sectionflags	@""
	.align	4


	//----- nvinfo : EIATTR_CUDA_API_VERSION
	.align		4
        /*0000*/ 	.byte	0x04, 0x37
        /*0002*/ 	.short	(.L_197 - .L_196)
.L_196:
        /*0004*/ 	.word	0x00000082


	//----- nvinfo : EIATTR_KPARAM_INFO
	.align		4
.L_197:
        /*0008*/ 	.byte	0x04, 0x17
        /*000a*/ 	.short	(.L_199 - .L_198)
.L_198:
        /*000c*/ 	.word	0x00000000
        /*0010*/ 	.short	0x0005
        /*0012*/ 	.short	0x0061
        /*0014*/ 	.byte	0x00, 0xf0, 0x05, 0x00


	//----- nvinfo : EIATTR_KPARAM_INFO
	.align		4
.L_199:
        /*0018*/ 	.byte	0x04, 0x17
        /*001a*/ 	.short	(.L_201 - .L_200)
.L_200:
        /*001c*/ 	.word	0x00000000
        /*0020*/ 	.short	0x0004
        /*0022*/ 	.short	0x0060
        /*0024*/ 	.byte	0x00, 0xf0, 0x05, 0x00


	//----- nvinfo : EIATTR_KPARAM_INFO
	.align		4
.L_201:
        /*0028*/ 	.byte	0x04, 0x17
        /*002a*/ 	.short	(.L_203 - .L_202)
.L_202:
        /*002c*/ 	.word	0x00000000
        /*0030*/ 	.short	0x0003
        /*0032*/ 	.short	0x0018
        /*0034*/ 	.byte	0x00, 0xf0, 0x21, 0x01


	//----- nvinfo : EIATTR_KPARAM_INFO
	.align		4
.L_203:
        /*0038*/ 	.byte	0x04, 0x17
        /*003a*/ 	.short	(.L_205 - .L_204)
.L_204:
        /*003c*/ 	.word	0x00000000
        /*0040*/ 	.short	0x0002
        /*0042*/ 	.short	0x0010
        /*0044*/ 	.byte	0x00, 0xf0, 0x21, 0x00


	//----- nvinfo : EIATTR_KPARAM_INFO
	.align		4
.L_205:
        /*0048*/ 	.byte	0x04, 0x17
        /*004a*/ 	.short	(.L_207 - .L_206)
.L_206:
        /*004c*/ 	.word	0x00000000
        /*0050*/ 	.short	0x0001
        /*0052*/ 	.short	0x0008
        /*0054*/ 	.byte	0x00, 0xf5, 0x21, 0x00


	//----- nvinfo : EIATTR_KPARAM_INFO
	.align		4
.L_207:
        /*0058*/ 	.byte	0x04, 0x17
        /*005a*/ 	.short	(.L_209 - .L_208)
.L_208:
        /*005c*/ 	.word	0x00000000
        /*0060*/ 	.short	0x0000
        /*0062*/ 	.short	0x0000
        /*0064*/ 	.byte	0x00, 0xf0, 0x21, 0x00


	//----- nvinfo : EIATTR_SPARSE_MMA_MASK
	.align		4
.L_209:
        /*0068*/ 	.byte	0x03, 0x50
        /*006a*/ 	.short	0x0000


	//----- nvinfo : EIATTR_MAXREG_COUNT
	.align		4
        /*006c*/ 	.byte	0x03, 0x1b
        /*006e*/ 	.short	0x00ff


	//----- nvinfo : EIATTR_NUM_BARRIERS
	.align		4
        /*0070*/ 	.byte	0x02, 0x4c
        /*0072*/ 	.byte	0x01
	.zero		1


	//----- nvinfo : EIATTR_MERCURY_ISA_VERSION
	.align		4
        /*0074*/ 	.byte	0x03, 0x5f
        /*0076*/ 	.short	0x0101


	//----- nvinfo : EIATTR_COOP_GROUP_MASK_REGIDS
	.align		4
        /*0078*/ 	.byte	0x04, 0x29
        /*007a*/ 	.short	(.L_211 - .L_210)


	//   ....[0]....
.L_210:
        /*007c*/ 	.word	0xffffffff


	//   ....[1]....
        /*0080*/ 	.word	0xffffffff


	//   ....[2]....
        /*0084*/ 	.word	0xffffffff


	//   ....[3]....
        /*0088*/ 	.word	0xffffffff


	//   ....[4]....
        /*008c*/ 	.word	0xffffffff


	//   ....[5]....
        /*0090*/ 	.word	0xffffffff


	//   ....[6]....
        /*0094*/ 	.word	0xffffffff


	//   ....[7]....
        /*0098*/ 	.word	0xffffffff


	//   ....[8]....
        /*009c*/ 	.word	0xffffffff


	//   ....[9]....
        /*00a0*/ 	.word	0xffffffff


	//   ....[10]....
        /*00a4*/ 	.word	0xffffffff


	//   ....[11]....
        /*00a8*/ 	.word	0xffffffff


	//   ....[12]....
        /*00ac*/ 	.word	0xffffffff


	//   ....[13]....
        /*00b0*/ 	.word	0xffffffff


	//   ....[14]....
        /*00b4*/ 	.word	0xffffffff


	//----- nvinfo : EIATTR_COOP_GROUP_INSTR_OFFSETS
	.align		4
.L_211:
        /*00b8*/ 	.byte	0x04, 0x28
        /*00ba*/ 	.short	(.L_213 - .L_212)


	//   ....[0]....
.L_212:
        /*00bc*/ 	.word	0x000008e0


	//   ....[1]....
        /*00c0*/ 	.word	0x00000940


	//   ....[2]....
        /*00c4*/ 	.word	0x000009a0


	//   ....[3]....
        /*00c8*/ 	.word	0x00000a00


	//   ....[4]....
        /*00cc*/ 	.word	0x00000a60


	//   ....[5]....
        /*00d0*/ 	.word	0x00000bf0


	//   ....[6]....
        /*00d4*/ 	.word	0x00000c90


	//   ....[7]....
        /*00d8*/ 	.word	0x00000d10


	//   ....[8]....
        /*00dc*/ 	.word	0x00000d70


	//   ....[9]....
        /*00e0*/ 	.word	0x00000db0


	//   ....[10]....
        /*00e4*/ 	.word	0x00001db0


	//   ....[11]....
        /*00e8*/ 	.word	0x00001e10


	//   ....[12]....
        /*00ec*/ 	.word	0x00001e70


	//   ....[13]....
        /*00f0*/ 	.word	0x00001ed0


	//   ....[14]....
        /*00f4*/ 	.word	0x00001f30


	//----- nvinfo : EIATTR_VRC_CTA_INIT_COUNT
	.align		4
.L_213:
        /*00f8*/ 	.byte	0x02, 0x4a
	.zero		1
	.zero		1


	//----- nvinfo : EIATTR_EXIT_INSTR_OFFSETS
	.align		4
        /*00fc*/ 	.byte	0x04, 0x1c
        /*00fe*/ 	.short	(.L_215 - .L_214)


	//   ....[0]....
.L_214:
        /*0100*/ 	.word	0x00002050


	//   ....[1]....
        /*0104*/ 	.word	0x000020b0


	//----- nvinfo : EIATTR_MAX_THREADS
	.align		4
.L_215:
        /*0108*/ 	.byte	0x04, 0x05
        /*010a*/ 	.short	(.L_217 - .L_216)
.L_216:
        /*010c*/ 	.word	0x00000100
        /*0110*/ 	.word	0x00000001
        /*0114*/ 	.word	0x00000001


	//----- nvinfo : EIATTR_CRS_STACK_SIZE
	.align		4
.L_217:
        /*0118*/ 	.byte	0x04, 0x1e
        /*011a*/ 	.short	(.L_219 - .L_218)
.L_218:
        /*011c*/ 	.word	0x00000000


	//----- nvinfo : EIATTR_CBANK_PARAM_SIZE
	.align		4
.L_219:
        /*0120*/ 	.byte	0x03, 0x19
        /*0122*/ 	.short	0x0062


	//----- nvinfo : EIATTR_PARAM_CBANK
	.align		4
        /*0124*/ 	.byte	0x04, 0x0a
        /*0126*/ 	.short	(.L_221 - .L_220)
	.align		4
.L_220:
        /*0128*/ 	.word	index@(.nv.constant0._ZN3cub18CUB_300001_SM_10006detail6reduce18DeviceReduceKernelINS2_10policy_hubIiyN4cuda3std3__44plusIiEEE10Policy1000EN6thrust24THRUST_300001_SM_1000_NS10device_ptrIiEEyS9_iNS7_10__identityEEEvT0_PT3_T1_NS0_13GridEvenShareISK_EET2_T4_)
        /*012c*/ 	.short	0x0380
        /*012e*/ 	.short	0x0062


	//----- nvinfo : EIATTR_SW_WAR
	.align		4
.L_221:
        /*0130*/ 	.byte	0x04, 0x36
        /*0132*/ 	.short	(.L_223 - .L_222)
.L_222:
        /*0134*/ 	.word	0x00000008
.L_223:


//--------------------- .nv.info._ZN3cub18CUB_300001_SM_10006detail6reduce28DeviceReduceSingleTileKernelINS2_10policy_hubIiyN4cuda3std3__44plusIiEEE10Policy1000EN6thrust24THRUST_300001_SM_1000_NS10device_ptrIiEEPiyS9_iiNS7_10__identityEEEvT0_T1_T2_T3_T4_T6_ --------------------------
	.section	.nv.info._ZN3cub18CUB_300001_SM_10006detail6reduce28DeviceReduceSingleTileKernelINS2_10policy_hubIiyN4cuda3std3__44plusIiEEE10Policy1000EN6thrust24THRUST_300001_SM_1000_NS10device_ptrIiEEPiyS9_iiNS7_10__identityEEEvT0_T1_T2_T3_T4_T6_,"",@"SHT_CUDA_INFO"
	.sectionflags	@""
	.align	4


	//----- nvinfo : EIATTR_CUDA_API_VERSION
	.align		4
        /*0000*/ 	.byte	0x04, 0x37
        /*0002*/ 	.short	(.L_225 - .L_224)
.L_224:
        /*0004*/ 	.word	0x00000082


	//----- nvinfo : EIATTR_KPARAM_INFO
	.align		4
.L_225:
        /*0008*/ 	.byte	0x04, 0x17
        /*000a*/ 	.short	(.L_227 - .L_226)
.L_226:
        /*000c*/ 	.word	0x00000000
        /*0010*/ 	.short	0x0005
        /*0012*/ 	.short	0x0020
        /*0014*/ 	.byte	0x00, 0xf0, 0x05, 0x00


	//----- nvinfo : EIATTR_KPARAM_INFO
	.align		4
.L_227:
        /*0018*/ 	.byte	0x04, 0x17
        /*001a*/ 	.short	(.L_229 - .L_228)
.L_228:
        /*001c*/ 	.word	0x00000000
        /*0020*/ 	.short	0x0004
        /*0022*/ 	.short	0x001c
        /*0024*/ 	.byte	0x00, 0xf0, 0x11, 0x00


	//----- nvinfo : EIATTR_KPARAM_INFO
	.align		4
.L_229:
        /*0028*/ 	.byte	0x04, 0x17
        /*002a*/ 	.short	(.L_231 - .L_230)
.L_230:
        /*002c*/ 	.word	0x00000000
        /*0030*/ 	.short	0x0003
        /*0032*/ 	.short	0x0018
        /*0034*/ 	.byte	0x00, 0xf0, 0x05, 0x00


	//----- nvinfo : EIATTR_KPARAM_INFO
	.align		4
.L_231:
        /*0038*/ 	.byte	0x04, 0x17
        /*003a*/ 	.short	(.L_233 - .L_232)
.L_232:
        /*003c*/ 	.word	0x00000000
        /*0040*/ 	.short	0x0002
        /*0042*/ 	.short	0x0010
        /*0044*/ 	.byte	0x00, 0xf0, 0x21, 0x00


	//----- nvinfo : EIATTR_KPARAM_INFO
	.align		4
.L_233:
        /*0048*/ 	.byte	0x04, 0x17
        /*004a*/ 	.short	(.L_235 - .L_234)
.L_234:
        /*004c*/ 	.word	0x00000000
        /*0050*/ 	.short	0x0001
        /*0052*/ 	.short	0x0008
        /*0054*/ 	.byte	0x00, 0xf5, 0x21, 0x00


	//----- nvinfo : EIATTR_KPARAM_INFO
	.align		4
.L_235:
        /*0058*/ 	.byte	0x04, 0x17
        /*005a*/ 	.short	(.L_237 - .L_236)
.L_236:
        /*005c*/ 	.word	0x00000000
        /*0060*/ 	.short	0x0000
        /*0062*/ 	.short	0x0000
        /*0064*/ 	.byte	0x00, 0xf0, 0x21, 0x00


	//----- nvinfo : EIATTR_SPARSE_MMA_MASK
	.align		4
.L_237:
        /*0068*/ 	.byte	0x03, 0x50
        /*006a*/ 	.short	0x0000


	//----- nvinfo : EIATTR_MAXREG_COUNT
	.align		4
        /*006c*/ 	.byte	0x03, 0x1b
        /*006e*/ 	.short	0x00ff


	//----- nvinfo : EIATTR_NUM_BARRIERS
	.align		4
        /*0070*/ 	.byte	0x02, 0x4c
        /*0072*/ 	.byte	0x01
	.zero		1


	//----- nvinfo : EIATTR_MERCURY_ISA_VERSION
	.align		4
        /*0074*/ 	.byte	0x03, 0x5f
        /*0076*/ 	.short	0x0101


	//----- nvinfo : EIATTR_COOP_GROUP_MASK_REGIDS
	.align		4
        /*0078*/ 	.byte	0x04, 0x29
        /*007a*/ 	.short	(.L_239 - .L_238)


	//   ....[0]....
.L_238:
        /*007c*/ 	.word	0xffffffff


	//   ....[1]....
        /*0080*/ 	.word	0xffffffff


	//   ....[2]....
        /*0084*/ 	.word	0xffffffff


	//   ....[3]....
        /*0088*/ 	.word	0xffffffff


	//   ....[4]....
        /*008c*/ 	.word	0xffffffff


	//   ....[5]....
        /*0090*/ 	.word	0xffffffff


	//   ....[6]....
        /*0094*/ 	.word	0xffffffff


	//   ....[7]....
        /*0098*/ 	.word	0xffffffff


	//   ....[8]....
        /*009c*/ 	.word	0xffffffff


	//   ....[9]....
        /*00a0*/ 	.word	0xffffffff


	//   ....[10]....
        /*00a4*/ 	.word	0xffffffff


	//   ....[11]....
        /*00a8*/ 	.word	0xffffffff


	//   ....[12]....
        /*00ac*/ 	.word	0xffffffff


	//   ....[13]....
        /*00b0*/ 	.word	0xffffffff


	//   ....[14]....
        /*00b4*/ 	.word	0xffffffff


	//----- nvinfo : EIATTR_COOP_GROUP_INSTR_OFFSETS
	.align		4
.L_239:
        /*00b8*/ 	.byte	0x04, 0x28
        /*00ba*/ 	.short	(.L_241 - .L_240)


	//   ....[0]....
.L_240:
        /*00bc*/ 	.word	0x00000850


	//   ....[1]....
        /*00c0*/ 	.word	0x000008b0


	//   ....[2]....
        /*00c4*/ 	.word	0x00000910


	//   ....[3]....
        /*00c8*/ 	.word	0x00000970


	//   ....[4]....
        /*00cc*/ 	.word	0x000009d0


	//   ....[5]....
        /*00d0*/ 	.word	0x00000b60


	//   ....[6]....
        /*00d4*/ 	.word	0x00000c00


	//   ....[7]....
        /*00d8*/ 	.word	0x00000c80


	//   ....[8]....
        /*00dc*/ 	.word	0x00000ce0


	//   ....[9]....
        /*00e0*/ 	.word	0x00000d20


	//   ....[10]....
        /*00e4*/ 	.word	0x00001b90


	//   ....[11]....
        /*00e8*/ 	.word	0x00001bf0


	//   ....[12]....
        /*00ec*/ 	.word	0x00001c50


	//   ....[13]....
        /*00f0*/ 	.word	0x00001cb0


	//   ....[14]....
        /*00f4*/ 	.word	0x00001d10


	//----- nvinfo : EIATTR_VRC_CTA_INIT_COUNT
	.align		4
.L_241:
        /*00f8*/ 	.byte	0x02, 0x4a
	.zero		1
	.zero		1


	//----- nvinfo : EIATTR_EXIT_INSTR_OFFSETS
	.align		4
        /*00fc*/ 	.byte	0x04, 0x1c
        /*00fe*/ 	.short	(.L_243 - .L_242)


	//   ....[0]....
.L_242:
        /*0100*/ 	.word	0x000000a0


	//   ....[1]....
        /*0104*/ 	.word	0x000000e0


	//   ....[2]....
        /*0108*/ 	.word	0x00001e20


	//   ....[3]....
        /*010c*/ 	.word	0x00001e70


	//----- nvinfo : EIATTR_MAX_THREADS
	.align		4
.L_243:
        /*0110*/ 	.byte	0x04, 0x05
        /*0112*/ 	.short	(.L_245 - .L_244)
.L_244:
        /*0114*/ 	.word	0x00000100
        /*0118*/ 	.word	0x00000001
        /*011c*/ 	.word	0x00000001


	//----- nvinfo : EIATTR_CRS_STACK_SIZE
	.align		4
.L_245:
        /*0120*/ 	.byte	0x04, 0x1e
        /*0122*/ 	.short	(.L_247 - .L_246)
.L_246:
        /*0124*/ 	.word	0x00000000


	//----- nvinfo : EIATTR_CBANK_PARAM_SIZE
	.align		4
.L_247:
        /*0128*/ 	.byte	0x03, 0x19
        /*012a*/ 	.short	0x0021


	//----- nvinfo : EIATTR_PARAM_CBANK
	.align		4
        /*012c*/ 	.byte	0x04, 0x0a
        /*012e*/ 	.short	(.L_249 - .L_248)
	.align		4
.L_248:
        /*0130*/ 	.word	index@(.nv.constant0._ZN3cub18CUB_300001_SM_10006detail6reduce28DeviceReduceSingleTileKernelINS2_10policy_hubIiyN4cuda3std3__44plusIiEEE10Policy1000EN6thrust24THRUST_300001_SM_1000_NS10device_ptrIiEEPiyS9_iiNS7_10__identityEEEvT0_T1_T2_T3_T4_T6_)
        /*0134*/ 	.short	0x0380
        /*0136*/ 	.short	0x0021


	//----- nvinfo : EIATTR_SW_WAR
	.align		4
.L_249:
        /*0138*/ 	.byte	0x04, 0x36
        /*013a*/ 	.short	(.L_251 - .L_250)
.L_250:
        /*013c*/ 	.word	0x00000008
.L_251:


//--------------------- .nv.info._ZN3cub18CUB_300001_SM_10006detail6reduce28DeviceReduceSingleTileKernelINS2_10policy_hubIijN4cuda3std3__44plusIiEEE10Policy1000EPiSC_iS9_iiNS7_10__identityEEEvT0_T1_T2_T3_T4_T6_ --------------------------
	.section	.nv.info._ZN3cub18CUB_300001_SM_10006detail6reduce28DeviceReduceSingleTileKernelINS2_10policy_hubIijN4cuda3std3__44plusIiEEE10Policy1000EPiSC_iS9_iiNS7_10__identityEEEvT0_T1_T2_T3_T4_T6_,"",@"SHT_CUDA_INFO"
	.sectionflags	@""
	.align	4


	//----- nvinfo : EIATTR_CUDA_API_VERSION
	.align		4
        /*0000*/ 	.byte	0x04, 0x37
        /*0002*/ 	.short	(.L_253 - .L_252)
.L_252:
        /*0004*/ 	.word	0x00000082


	//----- nvinfo : EIATTR_KPARAM_INFO
	.align		4
.L_253:
        /*0008*/ 	.byte	0x04, 0x17
        /*000a*/ 	.short	(.L_255 - .L_254)
.L_254:
        /*000c*/ 	.word	0x00000000
        /*0010*/ 	.short	0x0005
        /*0012*/ 	.short	0x001c
        /*0014*/ 	.byte	0x00, 0xf0, 0x05, 0x00


	//----- nvinfo : EIATTR_KPARAM_INFO
	.align		4
.L_255:
        /*0018*/ 	.byte	0x04, 0x17
        /*001a*/ 	.short	(.L_257 - .L_256)
.L_256:
        /*001c*/ 	.word	0x00000000
        /*0020*/ 	.short	0x0004
        /*0022*/ 	.short	0x0018
        /*0024*/ 	.byte	0x00, 0xf0, 0x11, 0x00


	//----- nvinfo : EIATTR_KPARAM_INFO
	.align		4
.L_257:
        /*0028*/ 	.byte	0x04, 0x17
        /*002a*/ 	.short	(.L_259 - .L_258)
.L_258:
        /*002c*/ 	.word	0x00000000
        /*0030*/ 	.short	0x0003
        /*0032*/ 	.short	0x0014
        /*0034*/ 	.byte	0x00, 0xf0, 0x05, 0x00


	//----- nvinfo : EIATTR_KPARAM_INFO
	.align		4
.L_259:
        /*0038*/ 	.byte	0x04, 0x17
        /*003a*/ 	.short	(.L_261 - .L_260)
.L_260:
        /*003c*/ 	.word	0x00000000
        /*0040*/ 	.short	0x0002
        /*0042*/ 	.short	0x0010
        /*0044*/ 	.byte	0x00, 0xf0, 0x11, 0x00


	//----- nvinfo : EIATTR_KPARAM_INFO
	.align		4
.L_261:
        /*0048*/ 	.byte	0x04, 0x17
        /*004a*/ 	.short	(.L_263 - .L_262)
.L_262:
        /*004c*/ 	.word	0x00000000
        /*0050*/ 	.short	0x0001
        /*0052*/ 	.short	0x0008
        /*0054*/ 	.byte	0x00, 0xf5, 0x21, 0x00


	//----- nvinfo : EIATTR_KPARAM_INFO
	.align		4
.L_263:
        /*0058*/ 	.byte	0x04, 0x17
        /*005a*/ 	.short	(.L_265 - .L_264)
.L_264:
        /*005c*/ 	.word	0x00000000
        /*0060*/ 	.short	0x0000
        /*0062*/ 	.short	0x0000
        /*0064*/ 	.byte	0x00, 0xf5, 0x21, 0x00


	//----- nvinfo : EIATTR_SPARSE_MMA_MASK
	.align		4
.L_265:
        /*0068*/ 	.byte	0x03, 0x50
        /*006a*/ 	.short	0x0000


	//----- nvinfo : EIATTR_MAXREG_COUNT
	.align		4
        /*006c*/ 	.byte	0x03, 0x1b
        /*006e*/ 	.short	0x00ff


	//----- nvinfo : EIATTR_NUM_BARRIERS
	.align		4
        /*0070*/ 	.byte	0x02, 0x4c
        /*0072*/ 	.byte	0x01
	.zero		1


	//----- nvinfo : EIATTR_MERCURY_ISA_VERSION
	.align		4
        /*0074*/ 	.byte	0x03, 0x5f
        /*0076*/ 	.short	0x0101


	//----- nvinfo : EIATTR_COOP_GROUP_MASK_REGIDS
	.align		4
        /*0078*/ 	.byte	0x04, 0x29
        /*007a*/ 	.short	(.L_267 - .L_266)


	//   ....[0]....
.L_266:
        /*007c*/ 	.word	0xffffffff


	//   ....[1]....
        /*0080*/ 	.word	0xffffffff


	//   ....[2]....
        /*0084*/ 	.word	0xffffffff


	//   ....[3]....
        /*0088*/ 	.word	0xffffffff


	//   ....[4]....
        /*008c*/ 	.word	0xffffffff


	//   ....[5]....
        /*0090*/ 	.word	0xffffffff


	//   ....[6]....
        /*0094*/ 	.word	0xffffffff


	//   ....[7]....
        /*0098*/ 	.word	0xffffffff


	//   ....[8]....
        /*009c*/ 	.word	0xffffffff


	//   ....[9]....
        /*00a0*/ 	.word	0xffffffff


	//   ....[10]....
        /*00a4*/ 	.word	0xffffffff


	//   ....[11]....
        /*00a8*/ 	.word	0xffffffff


	//   ....[12]....
        /*00ac*/ 	.word	0xffffffff


	//   ....[13]....
        /*00b0*/ 	.word	0xffffffff


	//   ....[14]....
        /*00b4*/ 	.word	0xffffffff


	//   ....[15]....
        /*00b8*/ 	.word	0xffffffff


	//   ....[16]....
        /*00bc*/ 	.word	0xffffffff


	//   ....[17]....
        /*00c0*/ 	.word	0xffffffff


	//   ....[18]....
        /*00c4*/ 	.word	0xffffffff


	//   ....[19]....
        /*00c8*/ 	.word	0xffffffff


	//   ....[20]....
        /*00cc*/ 	.word	0xffffffff


	//   ....[21]....
        /*00d0*/ 	.word	0xffffffff


	//   ....[22]....
        /*00d4*/ 	.word	0xffffffff


	//   ....[23]....
        /*00d8*/ 	.word	0xffffffff


	//   ....[24]....
        /*00dc*/ 	.word	0xffffffff


	//   ....[25]....
        /*00e0*/ 	.word	0xffffffff


	//   ....[26]....
        /*00e4*/ 	.word	0xffffffff


	//   ....[27]....
        /*00e8*/ 	.word	0xffffffff


	//   ....[28]....
        /*00ec*/ 	.word	0xffffffff


	//   ....[29]....
        /*00f0*/ 	.word	0xffffffff


	//----- nvinfo : EIATTR_COOP_GROUP_INSTR_OFFSETS
	.align		4
.L_267:
        /*00f4*/ 	.byte	0x04, 0x28
        /*00f6*/ 	.short	(.L_269 - .L_268)


	//   ....[0]....
.L_268:
        /*00f8*/ 	.word	0x00000890


	//   ....[1]....
        /*00fc*/ 	.word	0x000008f0


	//   ....[2]....
        /*0100*/ 	.word	0x00000940


	//   ....[3]....
        /*0104*/ 	.word	0x000009b0


	//   ....[4]....
        /*0108*/ 	.word	0x00000a10


	//   ....[5]....
        /*010c*/ 	.word	0x00000ba0


	//   ....[6]....
        /*0110*/ 	.word	0x00000c40


	//   ....[7]....
        /*0114*/ 	.word	0x00000cc0


	//   ....[8]....
        /*0118*/ 	.word	0x00000d20


	//   ....[9]....
        /*011c*/ 	.word	0x00000d60


	//   ....[10]....
        /*0120*/ 	.word	0x000019d0


	//   ....[11]....
        /*0124*/ 	.word	0x00001a30


	//   ....[12]....
        /*0128*/ 	.word	0x00001a90


	//   ....[13]....
        /*012c*/ 	.word	0x00001af0


	//   ....[14]....
        /*0130*/ 	.word	0x00001b50


	//   ....[15]....
        /*0134*/ 	.word	0x000023f0


	//   ....[16]....
        /*0138*/ 	.word	0x00002450


	//   ....[17]....
        /*013c*/ 	.word	0x000024a0


	//   ....[18]....
        /*0140*/ 	.word	0x00002510


	//   ....[19]....
        /*0144*/ 	.word	0x00002570


	//   ....[20]....
        /*0148*/ 	.word	0x00002700


	//   ....[21]....
        /*014c*/ 	.word	0x00002790


	//   ....[22]....
        /*0150*/ 	.word	0x000027e0


	//   ....[23]....
        /*0154*/ 	.word	0x00002850


	//   ....[24]....
        /*0158*/ 	.word	0x000028c0


	//   ....[25]....
        /*015c*/ 	.word	0x000036a0


	//   ....[26]....
        /*0160*/ 	.word	0x00003700


	//   ....[27]....
        /*0164*/ 	.word	0x00003760


	//   ....[28]....
        /*0168*/ 	.word	0x000037c0


	//   ....[29]....
        /*016c*/ 	.word	0x00003820


	//----- nvinfo : EIATTR_VRC_CTA_INIT_COUNT
	.align		4
.L_269:
        /*0170*/ 	.byte	0x02, 0x4a
	.zero		1
	.zero		1


	//----- nvinfo : EIATTR_EXIT_INSTR_OFFSETS
	.align		4
        /*0174*/ 	.byte	0x04, 0x1c
        /*0176*/ 	.short	(.L_271 - .L_270)


	//   ....[0]....
.L_270:
        /*0178*/ 	.word	0x00000080


	//   ....[1]....
        /*017c*/ 	.word	0x000000c0


	//   ....[2]....
        /*0180*/ 	.word	0x00003940


	//   ....[3]....
        /*0184*/ 	.word	0x00003990


	//----- nvinfo : EIATTR_MAX_THREADS
	.align		4
.L_271:
        /*0188*/ 	.byte	0x04, 0x05
        /*018a*/ 	.short	(.L_273 - .L_272)
.L_272:
        /*018c*/ 	.word	0x00000100
        /*0190*/ 	.word	0x00000001
        /*0194*/ 	.word	0x00000001


	//----- nvinfo : EIATTR_CRS_STACK_SIZE
	.align		4
.L_273:
        /*0198*/ 	.byte	0x04, 0x1e
        /*019a*/ 	.short	(.L_275 - .L_274)
.L_274:
        /*019c*/ 	.word	0x00000000


	//----- nvinfo : EIATTR_CBANK_PARAM_SIZE
	.align		4
.L_275:
        /*01a0*/ 	.byte	0x03, 0x19
        /*01a2*/ 	.short	0x001d


	//----- nvinfo : EIATTR_PARAM_CBANK
	.align		4
        /*01a4*/ 	.byte	0x04, 0x0a
        /*01a6*/ 	.short	(.L_277 - .L_276)
	.align		4
.L_276:
        /*01a8*/ 	.word	index@(.nv.constant0._ZN3cub18CUB_300001_SM_10006detail6reduce28DeviceReduceSingleTileKernelINS2_10policy_hubIijN4cuda3std3__44plusIiEEE10Policy1000EPiSC_iS9_iiNS7_10__identityEEEvT0_T1_T2_T3_T4_T6_)
        /*01ac*/ 	.short	0x0380
        /*01ae*/ 	.short	0x001d


	//----- nvinfo : EIATTR_SW_WAR
	.align		4
.L_277:
        /*01b0*/ 	.byte	0x04, 0x36
        /*01b2*/ 	.short	(.L_279 - .L_278)
.L_278:
        /*01b4*/ 	.word	0x00000008
.L_279:


//--------------------- .nv.info._ZN3cub18CUB_300001_SM_10006detail6reduce18DeviceReduceKernelINS2_10policy_hubIijN4cuda3std3__44plusIiEEE10Policy1000EN6thrust24THRUST_300001_SM_1000_NS10device_ptrIiEEjS9_iNS7_10__identityEEEvT0_PT3_T1_NS0_13GridEvenShareISK_EET2_T4_ --------------------------
	.section	.nv.info._ZN3cub18CUB_300001_SM_10006detail6reduce18DeviceReduceKernelINS2_10policy_hubIijN4cuda3std3__44plusIiEEE10Policy1000EN6thrust24THRUST_300001_SM_1000_NS10device_ptrIiEEjS9_iNS7_10__identityEEEvT0_PT3_T1_NS0_13GridEvenShareISK_EET2_T4_,"",@"SHT_CUDA_INFO"
	.sectionflags	@""
	.align	4


	//----- nvinfo : EIATTR_CUDA_API_VERSION
	.align		4
        /*0000*/ 	.byte	0x04, 0x37
        /*0002*/ 	.short	(.L_281 - .L_280)
.L_280:
        /*0004*/ 	.word	0x00000082


	//----- nvinfo : EIATTR_KPARAM_INFO
	.align		4
.L_281:
        /*0008*/ 	.byte	0x04, 0x17
        /*000a*/ 	.short	(.L_283 - .L_282)
.L_282:
        /*000c*/ 	.word	0x00000000
        /*0010*/ 	.short	0x0005
        /*0012*/ 	.short	0x003d
        /*0014*/ 	.byte	0x00, 0xf0, 0x05, 0x00


	//----- nvinfo : EIATTR_KPARAM_INFO
	.align		4
.L_283:
        /*0018*/ 	.byte	0x04, 0x17
        /*001a*/ 	.short	(.L_285 - .L_284)
.L_284:
        /*001c*/ 	.word	0x00000000
        /*0020*/ 	.short	0x0004
        /*0022*/ 	.short	0x003c
        /*0024*/ 	.byte	0x00, 0xf0, 0x05, 0x00


	//----- nvinfo : EIATTR_KPARAM_INFO
	.align		4
.L_285:
        /*0028*/ 	.byte	0x04, 0x17
        /*002a*/ 	.short	(.L_287 - .L_286)
.L_286:
        /*002c*/ 	.word	0x00000000
        /*0030*/ 	.short	0x0003
        /*0032*/ 	.short	0x0014
        /*0034*/ 	.byte	0x00, 0xf0, 0xa1, 0x00


	//----- nvinfo : EIATTR_KPARAM_INFO
	.align		4
.L_287:
        /*0038*/ 	.byte	0x04, 0x17
        /*003a*/ 	.short	(.L_289 - .L_288)
.L_288:
        /*003c*/ 	.word	0x00000000
        /*0040*/ 	.short	0x0002
        /*0042*/ 	.short	0x0010
        /*0044*/ 	.byte	0x00, 0xf0, 0x11, 0x00


	//----- nvinfo : EIATTR_KPARAM_INFO
	.align		4
.L_289:
        /*0048*/ 	.byte	0x04, 0x17
        /*004a*/ 	.short	(.L_291 - .L_290)
.L_290:
        /*004c*/ 	.word	0x00000000
        /*0050*/ 	.short	0x0001
        /*0052*/ 	.short	0x0008
        /*0054*/ 	.byte	0x00, 0xf5, 0x21, 0x00


	//----- nvinfo : EIATTR_KPARAM_INFO
	.align		4
.L_291:
        /*0058*/ 	.byte	0x04, 0x17
        /*005a*/ 	.short	(.L_293 - .L_292)
.L_292:
        /*005c*/ 	.word	0x00000000
        /*0060*/ 	.short	0x0000
        /*0062*/ 	.short	0x0000
        /*0064*/ 	.byte	0x00, 0xf0, 0x21, 0x00


	//----- nvinfo : EIATTR_SPARSE_MMA_MASK
	.align		4
.L_293:
        /*0068*/ 	.byte	0x03, 0x50
        /*006a*/ 	.short	0x0000


	//----- nvinfo : EIATTR_MAXREG_COUNT
	.align		4
        /*006c*/ 	.byte	0x03, 0x1b
        /*006e*/ 	.short	0x00ff


	//----- nvinfo : EIATTR_NUM_BARRIERS
	.align		4
        /*0070*/ 	.byte	0x02, 0x4c
        /*0072*/ 	.byte	0x01
	.zero		1


	//----- nvinfo : EIATTR_MERCURY_ISA_VERSION
	.align		4
        /*0074*/ 	.byte	0x03, 0x5f
        /*0076*/ 	.short	0x0101


	//----- nvinfo : EIATTR_COOP_GROUP_MASK_REGIDS
	.align		4
        /*0078*/ 	.byte	0x04, 0x29
        /*007a*/ 	.short	(.L_295 - .L_294)


	//   ....[0]....
.L_294:
        /*007c*/ 	.word	0xffffffff


	//   ....[1]....
        /*0080*/ 	.word	0xffffffff


	//   ....[2]....
        /*0084*/ 	.word	0xffffffff


	//   ....[3]....
        /*0088*/ 	.word	0xffffffff


	//   ....[4]....
        /*008c*/ 	.word	0xffffffff


	//   ....[5]....
        /*0090*/ 	.word	0xffffffff


	//   ....[6]....
        /*0094*/ 	.word	0xffffffff


	//   ....[7]....
        /*0098*/ 	.word	0xffffffff


	//   ....[8]....
        /*009c*/ 	.word	0xffffffff


	//   ....[9]....
        /*00a0*/ 	.word	0xffffffff


	//   ....[10]....
        /*00a4*/ 	.word	0xffffffff


	//   ....[11]....
        /*00a8*/ 	.word	0xffffffff


	//   ....[12]....
        /*00ac*/ 	.word	0xffffffff


	//   ....[13]....
        /*00b0*/ 	.word	0xffffffff


	//   ....[14]....
        /*00b4*/ 	.word	0xffffffff


	//----- nvinfo : EIATTR_COOP_GROUP_INSTR_OFFSETS
	.align		4
.L_295:
        /*00b8*/ 	.byte	0x04, 0x28
        /*00ba*/ 	.short	(.L_297 - .L_296)


	//   ....[0]....
.L_296:
        /*00bc*/ 	.word	0x00000b10


	//   ....[1]....
        /*00c0*/ 	.word	0x00000b70


	//   ....[2]....
        /*00c4*/ 	.word	0x00000bd0


	//   ....[3]....
        /*00c8*/ 	.word	0x00000c30


	//   ....[4]....
        /*00cc*/ 	.word	0x00000c90


	//   ....[5]....
        /*00d0*/ 	.word	0x00000e20


	//   ....[6]....
        /*00d4*/ 	.word	0x00000ec0


	//   ....[7]....
        /*00d8*/ 	.word	0x00000f20


	//   ....[8]....
        /*00dc*/ 	.word	0x00000f80


	//   ....[9]....
        /*00e0*/ 	.word	0x00000fe0


	//   ....[10]....
        /*00e4*/ 	.word	0x00002100


	//   ....[11]....
        /*00e8*/ 	.word	0x00002170


	//   ....[12]....
        /*00ec*/ 	.word	0x000021c0


	//   ....[13]....
        /*00f0*/ 	.word	0x00002210


	//   ....[14]....
        /*00f4*/ 	.word	0x00002280


	//----- nvinfo : EIATTR_VRC_CTA_INIT_COUNT
	.align		4
.L_297:
        /*00f8*/ 	.byte	0x02, 0x4a
	.zero		1
	.zero		1


	//----- nvinfo : EIATTR_EXIT_INSTR_OFFSETS
	.align		4
        /*00fc*/ 	.byte	0x04, 0x1c
        /*00fe*/ 	.short	(.L_299 - .L_298)


	//   ....[0]....
.L_298:
        /*0100*/ 	.word	0x000023b0


	//   ....[1]....
        /*0104*/ 	.word	0x000023f0


	//----- nvinfo : EIATTR_MAX_THREADS
	.align		4
.L_299:
        /*0108*/ 	.byte	0x04, 0x05
        /*010a*/ 	.short	(.L_301 - .L_300)
.L_300:
        /*010c*/ 	.word	0x00000100
        /*0110*/ 	.word	0x00000001
        /*0114*/ 	.word	0x00000001


	//----- nvinfo : EIATTR_CRS_STACK_SIZE
	.align		4
.L_301:
        /*0118*/ 	.byte	0x04, 0x1e
        /*011a*/ 	.short	(.L_303 - .L_302)
.L_302:
        /*011c*/ 	.word	0x00000000


	//----- nvinfo : EIATTR_CBANK_PARAM_SIZE
	.align		4
.L_303:
        /*0120*/ 	.byte	0x03, 0x19
        /*0122*/ 	.short	0x003e


	//----- nvinfo : EIATTR_PARAM_CBANK
	.align		4
        /*0124*/ 	.byte	0x04, 0x0a
        /*0126*/ 	.short	(.L_305 - .L_304)
	.align		4
.L_304:
        /*0128*/ 	.word	index@(.nv.constant0._ZN3cub18CUB_300001_SM_10006detail6reduce18DeviceReduceKernelINS2_10policy_hubIijN4cuda3std3__44plusIiEEE10Policy1000EN6thrust24THRUST_300001_SM_1000_NS10device_ptrIiEEjS9_iNS7_10__identityEEEvT0_PT3_T1_NS0_13GridEvenShareISK_EET2_T4_)
        /*012c*/ 	.short	0x0380
        /*012e*/ 	.short	0x003e


	//----- nvinfo : EIATTR_SW_WAR
	.align		4
.L_305:
        /*0130*/ 	.byte	0x04, 0x36
        /*0132*/ 	.short	(.L_307 - .L_306)
.L_306:
        /*0134*/ 	.word	0x00000008
.L_307:


//--------------------- .nv.info._ZN3cub18CUB_300001_SM_10006detail6reduce28DeviceReduceSingleTileKernelINS2_10policy_hubIijN4cuda3std3__44plusIiEEE10Policy1000EN6thrust24THRUST_300001_SM_1000_NS10device_ptrIiEEPijS9_iiNS7_10__identityEEEvT0_T1_T2_T3_T4_T6_ --------------------------
	.section	.nv.info._ZN3cub18CUB_300001_SM_10006detail6reduce28DeviceReduceSingleTileKernelINS2_10policy_hubIijN4cuda3std3__44plusIiEEE10Policy1000EN6thrust24THRUST_300001_SM_1000_NS10device_ptrIiEEPijS9_iiNS7_10__identityEEEvT0_T1_T2_T3_T4_T6_,"",@"SHT_CUDA_INFO"
	.sectionflags	@""
	.align	4


	//----- nvinfo : EIATTR_CUDA_API_VERSION
	.align		4
        /*0000*/ 	.byte	0x04, 0x37
        /*0002*/ 	.short	(.L_309 - .L_308)
.L_308:
        /*0004*/ 	.word	0x00000082


	//----- nvinfo : EIATTR_KPARAM_INFO
	.align		4
.L_309:
        /*0008*/ 	.byte	0x04, 0x17
        /*000a*/ 	.short	(.L_311 - .L_310)
.L_310:
        /*000c*/ 	.word	0x00000000
        /*0010*/ 	.short	0x0005
        /*0012*/ 	.short	0x001c
        /*0014*/ 	.byte	0x00, 0xf0, 0x05, 0x00


	//----- nvinfo : EIATTR_KPARAM_INFO
	.align		4
.L_311:
        /*0018*/ 	.byte	0x04, 0x17
        /*001a*/ 	.short	(.L_313 - .L_312)
.L_312:
        /*001c*/ 	.word	0x00000000
        /*0020*/ 	.short	0x0004
        /*0022*/ 	.short	0x0018
        /*0024*/ 	.byte	0x00, 0xf0, 0x11, 0x00


	//----- nvinfo : EIATTR_KPARAM_INFO
	.align		4
.L_313:
        /*0028*/ 	.byte	0x04, 0x17
        /*002a*/ 	.short	(.L_315 - .L_314)
.L_314:
        /*002c*/ 	.word	0x00000000
        /*0030*/ 	.short	0x0003
        /*0032*/ 	.short	0x0014
        /*0034*/ 	.byte	0x00, 0xf0, 0x05, 0x00


	//----- nvinfo : EIATTR_KPARAM_INFO
	.align		4
.L_315:
        /*0038*/ 	.byte	0x04, 0x17
        /*003a*/ 	.short	(.L_317 - .L_316)
.L_316:
        /*003c*/ 	.word	0x00000000
        /*0040*/ 	.short	0x0002
        /*0042*/ 	.short	0x0010
        /*0044*/ 	.byte	0x00, 0xf0, 0x11, 0x00


	//----- nvinfo : EIATTR_KPARAM_INFO
	.align		4
.L_317:
        /*0048*/ 	.byte	0x04, 0x17
        /*004a*/ 	.short	(.L_319 - .L_318)
.L_318:
        /*004c*/ 	.word	0x00000000
        /*0050*/ 	.short	0x0001
        /*0052*/ 	.short	0x0008
        /*0054*/ 	.byte	0x00, 0xf5, 0x21, 0x00


	//----- nvinfo : EIATTR_KPARAM_INFO
	.align		4
.L_319:
        /*0058*/ 	.byte	0x04, 0x17
        /*005a*/ 	.short	(.L_321 - .L_320)
.L_320:
        /*005c*/ 	.word	0x00000000
        /*0060*/ 	.short	0x0000
        /*0062*/ 	.short	0x0000
        /*0064*/ 	.byte	0x00, 0xf0, 0x21, 0x00


	//----- nvinfo : EIATTR_SPARSE_MMA_MASK
	.align		4
.L_321:
        /*0068*/ 	.byte	0x03, 0x50
        /*006a*/ 	.short	0x0000


	//----- nvinfo : EIATTR_MAXREG_COUNT
	.align		4
        /*006c*/ 	.byte	0x03, 0x1b
        /*006e*/ 	.short	0x00ff


	//----- nvinfo : EIATTR_NUM_BARRIERS
	.align		4
        /*0070*/ 	.byte	0x02, 0x4c
        /*0072*/ 	.byte	0x01
	.zero		1


	//----- nvinfo : EIATTR_MERCURY_ISA_VERSION
	.align		4
        /*0074*/ 	.byte	0x03, 0x5f
        /*0076*/ 	.short	0x0101


	//----- nvinfo : EIATTR_COOP_GROUP_MASK_REGIDS
	.align		4
        /*0078*/ 	.byte	0x04, 0x29
        /*007a*/ 	.short	(.L_323 - .L_322)


	//   ....[0]....
.L_322:
        /*007c*/ 	.word	0xffffffff


	//   ....[1]....
        /*0080*/ 	.word	0xffffffff


	//   ....[2]....
        /*0084*/ 	.word	0xffffffff


	//   ....[3]....
        /*0088*/ 	.word	0xffffffff


	//   ....[4]....
        /*008c*/ 	.word	0xffffffff


	//   ....[5]....
        /*0090*/ 	.word	0xffffffff


	//   ....[6]....
        /*0094*/ 	.word	0xffffffff


	//   ....[7]....
        /*0098*/ 	.word	0xffffffff


	//   ....[8]....
        /*009c*/ 	.word	0xffffffff


	//   ....[9]....
        /*00a0*/ 	.word	0xffffffff


	//   ....[10]....
        /*00a4*/ 	.word	0xffffffff


	//   ....[11]....
        /*00a8*/ 	.word	0xffffffff


	//   ....[12]....
        /*00ac*/ 	.word	0xffffffff


	//   ....[13]....
        /*00b0*/ 	.word	0xffffffff


	//   ....[14]....
        /*00b4*/ 	.word	0xffffffff


	//----- nvinfo : EIATTR_COOP_GROUP_INSTR_OFFSETS
	.align		4
.L_323:
        /*00b8*/ 	.byte	0x04, 0x28
        /*00ba*/ 	.short	(.L_325 - .L_324)


	//   ....[0]....
.L_324:
        /*00bc*/ 	.word	0x00000830


	//   ....[1]....
        /*00c0*/ 	.word	0x00000890


	//   ....[2]....
        /*00c4*/ 	.word	0x000008f0


	//   ....[3]....
        /*00c8*/ 	.word	0x00000950


	//   ....[4]....
        /*00cc*/ 	.word	0x000009b0


	//   ....[5]....
        /*00d0*/ 	.word	0x00000b40


	//   ....[6]....
        /*00d4*/ 	.word	0x00000be0


	//   ....[7]....
        /*00d8*/ 	.word	0x00000c60


	//   ....[8]....
        /*00dc*/ 	.word	0x00000cc0


	//   ....[9]....
        /*00e0*/ 	.word	0x00000d00


	//   ....[10]....
        /*00e4*/ 	.word	0x00001cc0


	//   ....[11]....
        /*00e8*/ 	.word	0x00001d20


	//   ....[12]....
        /*00ec*/ 	.word	0x00001d80


	//   ....[13]....
        /*00f0*/ 	.word	0x00001de0


	//   ....[14]....
        /*00f4*/ 	.word	0x00001e40


	//----- nvinfo : EIATTR_VRC_CTA_INIT_COUNT
	.align		4
.L_325:
        /*00f8*/ 	.byte	0x02, 0x4a
	.zero		1
	.zero		1


	//----- nvinfo : EIATTR_EXIT_INSTR_OFFSETS
	.align		4
        /*00fc*/ 	.byte	0x04, 0x1c
        /*00fe*/ 	.short	(.L_327 - .L_326)


	//   ....[0]....
.L_326:
        /*0100*/ 	.word	0x00000080


	//   ....[1]....
        /*0104*/ 	.word	0x000000c0


	//   ....[2]....
        /*0108*/ 	.word	0x00001f60


	//   ....[3]....
        /*010c*/ 	.word	0x00001fb0


	//----- nvinfo : EIATTR_MAX_THREADS
	.align		4
.L_327:
        /*0110*/ 	.byte	0x04, 0x05
        /*0112*/ 	.short	(.L_329 - .L_328)
.L_328:
        /*0114*/ 	.word	0x00000100
        /*0118*/ 	.word	0x00000001
        /*011c*/ 	.word	0x00000001


	//----- nvinfo : EIATTR_CRS_STACK_SIZE
	.align		4
.L_329:
        /*0120*/ 	.byte	0x04, 0x1e
        /*0122*/ 	.short	(.L_331 - .L_330)
.L_330:
        /*0124*/ 	.word	0x00000000


	//----- nvinfo : EIATTR_CBANK_PARAM_SIZE
	.align		4
.L_331:
        /*0128*/ 	.byte	0x03, 0x19
        /*012a*/ 	.short	0x001d


	//----- nvinfo : EIATTR_PARAM_CBANK
	.align		4
        /*012c*/ 	.byte	0x04, 0x0a
        /*012e*/ 	.short	(.L_333 - .L_332)
	.align		4
.L_332:
        /*0130*/ 	.word	index@(.nv.constant0._ZN3cub18CUB_300001_SM_10006detail6reduce28DeviceReduceSingleTileKernelINS2_10policy_hubIijN4cuda3std3__44plusIiEEE10Policy1000EN6thrust24THRUST_300001_SM_1000_NS10device_ptrIiEEPijS9_iiNS7_10__identityEEEvT0_T1_T2_T3_T4_T6_)
        /*0134*/ 	.short	0x0380
        /*0136*/ 	.short	0x001d


	//----- nvinfo : EIATTR_SW_WAR
	.align		4
.L_333:
        /*0138*/ 	.byte	0x04, 0x36
        /*013a*/ 	.short	(.L_335 - .L_334)
.L_334:
        /*013c*/ 	.word	0x00000008
.L_335:


//--------------------- .nv.info._ZN3cub18CUB_300001_SM_10006detail11EmptyKernelIvEEvv --------------------------
	.section	.nv.info._ZN3cub18CUB_300001_SM_10006detail11EmptyKernelIvEEvv,"",@"SHT_CUDA_INFO"
	.sectionflags	@""
	.align	4


	//----- nvinfo : EIATTR_CUDA_API_VERSION
	.align		4
        /*0000*/ 	.byte	0x04, 0x37
        /*0002*/ 	.short	(.L_337 - .L_336)
.L_336:
        /*0004*/ 	.word	0x00000082


	//----- nvinfo : EIATTR_SPARSE_MMA_MASK
	.align		4
.L_337:
        /*0008*/ 	.byte	0x03, 0x50
        /*000a*/ 	.short	0x0000


	//----- nvinfo : EIATTR_MAXREG_COUNT
	.align		4
        /*000c*/ 	.byte	0x03, 0x1b
        /*000e*/ 	.short	0x00ff


	//----- nvinfo : EIATTR_MERCURY_ISA_VERSION
	.align		4
        /*0010*/ 	.byte	0x03, 0x5f
        /*0012*/ 	.short	0x0101


	//----- nvinfo : EIATTR_VRC_CTA_INIT_COUNT
	.align		4
        /*0014*/ 	.byte	0x02, 0x4a
	.zero		1
	.zero		1


	//----- nvinfo : EIATTR_EXIT_INSTR_OFFSETS
	.align		4
        /*0018*/ 	.byte	0x04, 0x1c
        /*001a*/ 	.short	(.L_339 - .L_338)


	//   ....[0]....
.L_338:
        /*001c*/ 	.word	0x00000010


	//----- nvinfo : EIATTR_SW_WAR
	.align		4
.L_339:
        /*0020*/ 	.byte	0x04, 0x36
        /*0022*/ 	.short	(.L_341 - .L_340)
.L_340:
        /*0024*/ 	.word	0x00000008
.L_341:


//--------------------- .nv.info._ZN6thrust24THRUST_300001_SM_1000_NS8cuda_cub4core6detail13_kernel_agentINS1_8__reduce11ReduceAgentIPN4cuda3std3__45tupleIJilEEESC_SB_lNS1_9__extrema9arg_max_fIilNS9_4lessIiEEEEEEJSC_SC_iSH_EEEvDpT0_ --------------------------
	.section	.nv.info._ZN6thrust24THRUST_300001_SM_1000_NS8cuda_cub4core6detail13_kernel_agentINS1_8__reduce11ReduceAgentIPN4cuda3std3__45tupleIJilEEESC_SB_lNS1_9__extrema9arg_max_fIilNS9_4lessIiEEEEEEJSC_SC_iSH_EEEvDpT0_,"",@"SHT_CUDA_INFO"
	.sectionflags	@""
	.align	4


	//----- nvinfo : EIATTR_CUDA_API_VERSION
	.align		4
        /*0000*/ 	.byte	0x04, 0x37
        /*0002*/ 	.short	(.L_343 - .L_342)
.L_342:
        /*0004*/ 	.word	0x00000082


	//----- nvinfo : EIATTR_KPARAM_INFO
	.align		4
.L_343:
        /*0008*/ 	.byte	0x04, 0x17
        /*000a*/ 	.short	(.L_345 - .L_344)
.L_344:
        /*000c*/ 	.word	0x00000000
        /*0010*/ 	.short	0x0003
        /*0012*/ 	.short	0x0014
        /*0014*/ 	.byte	0x00, 0xf0, 0x05, 0x00


	//----- nvinfo : EIATTR_KPARAM_INFO
	.align		4
.L_345:
        /*0018*/ 	.byte	0x04, 0x17
        /*001a*/ 	.short	(.L_347 - .L_346)
.L_346:
        /*001c*/ 	.word	0x00000000
        /*0020*/ 	.short	0x0002
        /*0022*/ 	.short	0x0010
        /*0024*/ 	.byte	0x00, 0xf0, 0x11, 0x00


	//----- nvinfo : EIATTR_KPARAM_INFO
	.align		4
.L_347:
        /*0028*/ 	.byte	0x04, 0x17
        /*002a*/ 	.short	(.L_349 - .L_348)
.L_348:
        /*002c*/ 	.word	0x00000000
        /*0030*/ 	.short	0x0001
        /*0032*/ 	.short	0x0008
        /*0034*/ 	.byte	0x00, 0xf5, 0x21, 0x00


	//----- nvinfo : EIATTR_KPARAM_INFO
	.align		4
.L_349:
        /*0038*/ 	.byte	0x04, 0x17
        /*003a*/ 	.short	(.L_351 - .L_350)
.L_350:
        /*003c*/ 	.word	0x00000000
        /*0040*/ 	.short	0x0000
        /*0042*/ 	.short	0x0000
        /*0044*/ 	.byte	0x00, 0xf5, 0x21, 0x00


	//----- nvinfo : EIATTR_SPARSE_MMA_MASK
	.align		4
.L_351:
        /*0048*/ 	.byte	0x03, 0x50
        /*004a*/ 	.short	0x0000


	//----- nvinfo : EIATTR_MAXREG_COUNT
	.align		4
        /*004c*/ 	.byte	0x03, 0x1b
        /*004e*/ 	.short	0x00ff


	//----- nvinfo : EIATTR_NUM_BARRIERS
	.align		4
        /*0050*/ 	.byte	0x02, 0x4c
        /*0052*/ 	.byte	0x01
	.zero		1


	//----- nvinfo : EIATTR_MERCURY_ISA_VERSION
	.align		4
        /*0054*/ 	.byte	0x03, 0x5f
        /*0056*/ 	.short	0x0101


	//----- nvinfo : EIATTR_COOP_GROUP_MASK_REGIDS
	.align		4
        /*0058*/ 	.byte	0x04, 0x29
        /*005a*/ 	.short	(.L_353 - .L_352)


	//   ....[0]....
.L_352:
        /*005c*/ 	.word	0xffffffff


	//   ....[1]....
        /*0060*/ 	.word	0xffffffff


	//   ....[2]....
        /*0064*/ 	.word	0xffffffff


	//   ....[3]....
        /*0068*/ 	.word	0xffffffff


	//   ....[4]....
        /*006c*/ 	.word	0xffffffff


	//   ....[5]....
        /*0070*/ 	.word	0xffffffff


	//   ....[6]....
        /*0074*/ 	.word	0xffffffff


	//   ....[7]....
        /*0078*/ 	.word	0xffffffff


	//   ....[8]....
        /*007c*/ 	.word	0xffffffff


	//   ....[9]....
        /*0080*/ 	.word	0xffffffff


	//   ....[10]....
        /*0084*/ 	.word	0xffffffff


	//   ....[11]....
        /*0088*/ 	.word	0xffffffff


	//   ....[12]....
        /*008c*/ 	.word	0xffffffff


	//   ....[13]....
        /*0090*/ 	.word	0xffffffff


	//   ....[14]....
        /*0094*/ 	.word	0xffffffff


	//   ....[15]....
        /*0098*/ 	.word	0xffffffff


	//   ....[16]....
        /*009c*/ 	.word	0xffffffff


	//   ....[17]....
        /*00a0*/ 	.word	0xffffffff


	//   ....[18]....
        /*00a4*/ 	.word	0xffffffff


	//   ....[19]....
        /*00a8*/ 	.word	0xffffffff


	//   ....[20]....
        /*00ac*/ 	.word	0xffffffff


	//   ....[21]....
        /*00b0*/ 	.word	0xffffffff


	//   ....[22]....
        /*00b4*/ 	.word	0xffffffff


	//   ....[23]....
        /*00b8*/ 	.word	0xffffffff


	//   ....[24]....
        /*00bc*/ 	.word	0xffffffff


	//   ....[25]....
        /*00c0*/ 	.word	0xffffffff


	//   ....[26]....
        /*00c4*/ 	.word	0xffffffff


	//   ....[27]....
        /*00c8*/ 	.word	0xffffffff


	//   ....[28]....
        /*00cc*/ 	.word	0xffffffff


	//   ....[29]....
        /*00d0*/ 	.word	0xffffffff


	//   ....[30]....
        /*00d4*/ 	.word	0xffffffff


	//   ....[31]....
        /*00d8*/ 	.word	0xffffffff


	//   ....[32]....
        /*00dc*/ 	.word	0xffffffff


	//   ....[33]....
        /*00e0*/ 	.word	0xffffffff


	//   ....[34]....
        /*00e4*/ 	.word	0xffffffff


	//   ....[35]....
        /*00e8*/ 	.word	0xffffffff


	//   ....[36]....
        /*00ec*/ 	.word	0xffffffff


	//   ....[37]....
        /*00f0*/ 	.word	0xffffffff


	//   ....[38]....
        /*00f4*/ 	.word	0xffffffff


	//   ....[39]....
        /*00f8*/ 	.word	0xffffffff


	//   ....[40]....
        /*00fc*/ 	.word	0xffffffff


	//   ....[41]....
        /*0100*/ 	.word	0xffffffff


	//   ....[42]....
        /*0104*/ 	.word	0xffffffff


	//   ....[43]....
        /*0108*/ 	.word	0xffffffff


	//   ....[44]....
        /*010c*/ 	.word	0xffffffff


	//----- nvinfo : EIATTR_COOP_GROUP_INSTR_OFFSETS
	.align		4
.L_353:
        /*0110*/ 	.byte	0x04, 0x28
        /*0112*/ 	.short	(.L_355 - .L_354)


	//   ....[0]....
.L_354:
        /*0114*/ 	.word	0x00000a60


	//   ....[1]....
        /*0118*/ 	.word	0x00000a90


	//   ....[2]....
        /*011c*/ 	.word	0x00000aa0


	//   ....[3]....
        /*0120*/ 	.word	0x00000c00


	//   ....[4]....
        /*0124*/ 	.word	0x00000c40


	//   ....[5]....
        /*0128*/ 	.word	0x00000c80


	//   ....[6]....
        /*012c*/ 	.word	0x00000dc0


	//   ....[7]....
        /*0130*/ 	.word	0x00000df0


	//   ....[8]....
        /*0134*/ 	.word	0x00000e20


	//   ....[9]....
        /*0138*/ 	.word	0x00000f50


	//   ....[10]....
        /*013c*/ 	.word	0x00000f80


	//   ....[11]....
        /*0140*/ 	.word	0x00000fb0


	//   ....[12]....
        /*0144*/ 	.word	0x000010e0


	//   ....[13]....
        /*0148*/ 	.word	0x00001110


	//   ....[14]....
        /*014c*/ 	.word	0x00001140


	//   ....[15]....
        /*0150*/ 	.word	0x00001d00


	//   ....[16]....
        /*0154*/ 	.word	0x00001d10


	//   ....[17]....
        /*0158*/ 	.word	0x00001d20


	//   ....[18]....
        /*015c*/ 	.word	0x00001ef0


	//   ....[19]....
        /*0160*/ 	.word	0x00001f30


	//   ....[20]....
        /*0164*/ 	.word	0x00001f60


	//   ....[21]....
        /*0168*/ 	.word	0x00002090


	//   ....[22]....
        /*016c*/ 	.word	0x000020c0


	//   ....[23]....
        /*0170*/ 	.word	0x000020f0


	//   ....[24]....
        /*0174*/ 	.word	0x00002220


	//   ....[25]....
        /*0178*/ 	.word	0x00002250


	//   ....[26]....
        /*017c*/ 	.word	0x00002280


	//   ....[27]....
        /*0180*/ 	.word	0x000023b0


	//   ....[28]....
        /*0184*/ 	.word	0x000023e0


	//   ....[29]....
        /*0188*/ 	.word	0x00002410


	//   ....[30]....
        /*018c*/ 	.word	0x00004a60


	//   ....[31]....
        /*0190*/ 	.word	0x00004a80


	//   ....[32]....
        /*0194*/ 	.word	0x00004a90


	//   ....[33]....
        /*0198*/ 	.word	0x00004c30


	//   ....[34]....
        /*019c*/ 	.word	0x00004c60


	//   ....[35]....
        /*01a0*/ 	.word	0x00004c90


	//   ....[36]....
        /*01a4*/ 	.word	0x00004dc0


	//   ....[37]....
        /*01a8*/ 	.word	0x00004df0


	//   ....[38]....
        /*01ac*/ 	.word	0x00004e20


	//   ....[39]....
        /*01b0*/ 	.word	0x00004f50


	//   ....[40]....
        /*01b4*/ 	.word	0x00004f80


	//   ....[41]....
        /*01b8*/ 	.word	0x00004fb0


	//   ....[42]....
        /*01bc*/ 	.word	0x000050e0


	//   ....[43]....
        /*01c0*/ 	.word	0x00005110


	//   ....[44]....
        /*01c4*/ 	.word	0x00005140


	//----- nvinfo : EIATTR_VRC_CTA_INIT_COUNT
	.align		4
.L_355:
        /*01c8*/ 	.byte	0x02, 0x4a
	.zero		1
	.zero		1


	//----- nvinfo : EIATTR_EXIT_INSTR_OFFSETS
	.align		4
        /*01cc*/ 	.byte	0x04, 0x1c
        /*01ce*/ 	.short	(.L_357 - .L_356)


	//   ....[0]....
.L_356:
        /*01d0*/ 	.word	0x00000030


	//   ....[1]....
        /*01d4*/ 	.word	0x00005c50


	//   ....[2]....
        /*01d8*/ 	.word	0x00005cc0


	//----- nvinfo : EIATTR_MAX_THREADS
	.align		4
.L_357:
        /*01dc*/ 	.byte	0x04, 0x05
        /*01de*/ 	.short	(.L_359 - .L_358)
.L_358:
        /*01e0*/ 	.word	0x00000100
        /*01e4*/ 	.word	0x00000001
        /*01e8*/ 	.word	0x00000001


	//----- nvinfo : EIATTR_CRS_STACK_SIZE
	.align		4
.L_359:
        /*01ec*/ 	.byte	0x04, 0x1e
        /*01ee*/ 	.short	(.L_361 - .L_360)
.L_360:
        /*01f0*/ 	.word	0x00000000


	//----- nvinfo : EIATTR_CBANK_PARAM_SIZE
	.align		4
.L_361:
        /*01f4*/ 	.byte	0x03, 0x19
        /*01f6*/ 	.short	0x0015


	//----- nvinfo : EIATTR_PARAM_CBANK
	.align		4
        /*01f8*/ 	.byte	0x04, 0x0a
        /*01fa*/ 	.short	(.L_363 - .L_362)
	.align		4
.L_362:
        /*01fc*/ 	.word	index@(.nv.constant0._ZN6thrust24THRUST_300001_SM_1000_NS8cuda_cub4core6detail13_kernel_agentINS1_8__reduce11ReduceAgentIPN4cuda3std3__45tupleIJilEEESC_SB_lNS1_9__extrema9arg_max_fIilNS9_4lessIiEEEEEEJSC_SC_iSH_EEEvDpT0_)
        /*0200*/ 	.short	0x0380
        /*0202*/ 	.short	0x0015


	//----- nvinfo : EIATTR_SW_WAR
	.align		4
.L_363:
        /*0204*/ 	.byte	0x04, 0x36
        /*0206*/ 	.short	(.L_365 - .L_364)
.L_364:
        /*0208*/ 	.word	0x00000008
.L_365:


//--------------------- .nv.info._ZN6thrust24THRUST_300001_SM_1000_NS8cuda_cub4core6detail13_kernel_agentINS1_8__reduce10DrainAgentIlEEJN3cub18CUB_300001_SM_10009GridQueueIyEElEEEvDpT0_ --------------------------
	.section	.nv.info._ZN6thrust24THRUST_300001_SM_1000_NS8cuda_cub4core6detail13_kernel_agentINS1_8__reduce10DrainAgentIlEEJN3cub18CUB_300001_SM_10009GridQueueIyEElEEEvDpT0_,"",@"SHT_CUDA_INFO"
	.sectionflags	@""
	.align	4


	//----- nvinfo : EIATTR_CUDA_API_VERSION
	.align		4
        /*0000*/ 	.byte	0x04, 0x37
        /*0002*/ 	.short	(.L_367 - .L_366)
.L_366:
        /*0004*/ 	.word	0x00000082


	//----- nvinfo : EIATTR_KPARAM_INFO
	.align		4
.L_367:
        /*0008*/ 	.byte	0x04, 0x17
        /*000a*/ 	.short	(.L_369 - .L_368)
.L_368:
        /*000c*/ 	.word	0x00000000
        /*0010*/ 	.short	0x0001
        /*0012*/ 	.short	0x0008
        /*0014*/ 	.byte	0x00, 0xf0, 0x21, 0x00


	//----- nvinfo : EIATTR_KPARAM_INFO
	.align		4
.L_369:
        /*0018*/ 	.byte	0x04, 0x17
        /*001a*/ 	.short	(.L_371 - .L_370)
.L_370:
        /*001c*/ 	.word	0x00000000
        /*0020*/ 	.short	0x0000
        /*0022*/ 	.short	0x0000
        /*0024*/ 	.byte	0x00, 0xf0, 0x21, 0x00


	//----- nvinfo : EIATTR_SPARSE_MMA_MASK
	.align		4
.L_371:
        /*0028*/ 	.byte	0x03, 0x50
        /*002a*/ 	.short	0x0000


	//----- nvinfo : EIATTR_MAXREG_COUNT
	.align		4
        /*002c*/ 	.byte	0x03, 0x1b
        /*002e*/ 	.short	0x00ff


	//----- nvinfo : EIATTR_MERCURY_ISA_VERSION
	.align		4
        /*0030*/ 	.byte	0x03, 0x5f
        /*0032*/ 	.short	0x0101


	//----- nvinfo : EIATTR_VRC_CTA_INIT_COUNT
	.align		4
        /*0034*/ 	.byte	0x02, 0x4a
	.zero		1
	.zero		1


	//----- nvinfo : EIATTR_EXIT_INSTR_OFFSETS
	.align		4
        /*0038*/ 	.byte	0x04, 0x1c
        /*003a*/ 	.short	(.L_373 - .L_372)


	//   ....[0]....
.L_372:
        /*003c*/ 	.word	0x00000060


	//----- nvinfo : EIATTR_MAX_THREADS
	.align		4
.L_373:
        /*0040*/ 	.byte	0x04, 0x05
        /*0042*/ 	.short	(.L_375 - .L_374)
.L_374:
        /*0044*/ 	.word	0x00000001
        /*0048*/ 	.word	0x00000001
        /*004c*/ 	.word	0x00000001


	//----- nvinfo : EIATTR_CBANK_PARAM_SIZE
	.align		4
.L_375:
        /*0050*/ 	.byte	0x03, 0x19
        /*0052*/ 	.short	0x0010


	//----- nvinfo : EIATTR_PARAM_CBANK
	.align		4
        /*0054*/ 	.byte	0x04, 0x0a
        /*0056*/ 	.short	(.L_377 - .L_376)
	.align		4
.L_376:
        /*0058*/ 	.word	index@(.nv.constant0._ZN6thrust24THRUST_300001_SM_1000_NS8cuda_cub4core6detail13_kernel_agentINS1_8__reduce10DrainAgentIlEEJN3cub18CUB_300001_SM_10009GridQueueIyEElEEEvDpT0_)
        /*005c*/ 	.short	0x0380
        /*005e*/ 	.short	0x0010


	//----- nvinfo : EIATTR_SW_WAR
	.align		4
.L_377:
        /*0060*/ 	.byte	0x04, 0x36
        /*0062*/ 	.short	(.L_379 - .L_378)
.L_378:
        /*0064*/ 	.word	0x00000008
.L_379:


//--------------------- .nv.info._ZN6thrust24THRUST_300001_SM_1000_NS8cuda_cub4core6detail13_kernel_agentINS1_8__reduce11ReduceAgentINS0_12zip_iteratorIN4cuda3std3__45tupleIJNS0_10device_ptrIiEENS0_17counting_iteratorIlNS0_11use_defaultESF_SF_EEEEEEEPNSB_IJilEEESJ_lNS1_9__extrema9arg_max_fIilNSA_4lessIiEEEEEEJSI_SK_lN3cub18CUB_300001_SM_100013GridEvenShareIlEENSS_9GridQueueIyEESP_EEEvDpT0_ --------------------------
	.section	.nv.info._ZN6thrust24THRUST_300001_SM_1000_NS8cuda_cub4core6detail13_kernel_agentINS1_8__reduce11ReduceAgentINS0_12zip_iteratorIN4cuda3std3__45tupleIJNS0_10device_ptrIiEENS0_17counting_iteratorIlNS0_11use_defaultESF_SF_EEEEEEEPNSB_IJilEEESJ_lNS1_9__extrema9arg_max_fIilNSA_4lessIiEEEEEEJSI_SK_lN3cub18CUB_300001_SM_100013GridEvenShareIlEENSS_9GridQueueIyEESP_EEEvDpT0_,"",@"SHT_CUDA_INFO"
	.sectionflags	@""
	.align	4


	//----- nvinfo : EIATTR_CUDA_API_VERSION
	.align		4
        /*0000*/ 	.byte	0x04, 0x37
        /*0002*/ 	.short	(.L_381 - .L_380)
.L_380:
        /*0004*/ 	.word	0x00000082


	//----- nvinfo : EIATTR_KPARAM_INFO
	.align		4
.L_381:
        /*0008*/ 	.byte	0x04, 0x17
        /*000a*/ 	.short	(.L_383 - .L_382)
.L_382:
        /*000c*/ 	.word	0x00000000
        /*0010*/ 	.short	0x0005
        /*0012*/ 	.short	0x0070
        /*0014*/ 	.byte	0x00, 0xf0, 0x05, 0x00


	//----- nvinfo : EIATTR_KPARAM_INFO
	.align		4
.L_383:
        /*0018*/ 	.byte	0x04, 0x17
        /*001a*/ 	.short	(.L_385 - .L_384)
.L_384:
        /*001c*/ 	.word	0x00000000
        /*0020*/ 	.short	0x0004
        /*0022*/ 	.short	0x0068
        /*0024*/ 	.byte	0x00, 0xf0, 0x21, 0x00


	//----- nvinfo : EIATTR_KPARAM_INFO
	.align		4
.L_385:
        /*0028*/ 	.byte	0x04, 0x17
        /*002a*/ 	.short	(.L_387 - .L_386)
.L_386:
        /*002c*/ 	.word	0x00000000
        /*0030*/ 	.short	0x0003
        /*0032*/ 	.short	0x0020
        /*0034*/ 	.byte	0x00, 0xf0, 0x21, 0x01


	//----- nvinfo : EIATTR_KPARAM_INFO
	.align		4
.L_387:
        /*0038*/ 	.byte	0x04, 0x17
        /*003a*/ 	.short	(.L_389 - .L_388)
.L_388:
        /*003c*/ 	.word	0x00000000
        /*0040*/ 	.short	0x0002
        /*0042*/ 	.short	0x0018
        /*0044*/ 	.byte	0x00, 0xf0, 0x21, 0x00


	//----- nvinfo : EIATTR_KPARAM_INFO
	.align		4
.L_389:
        /*0048*/ 	.byte	0x04, 0x17
        /*004a*/ 	.short	(.L_391 - .L_390)
.L_390:
        /*004c*/ 	.word	0x00000000
        /*0050*/ 	.short	0x0001
        /*0052*/ 	.short	0x0010
        /*0054*/ 	.byte	0x00, 0xf5, 0x21, 0x00


	//----- nvinfo : EIATTR_KPARAM_INFO
	.align		4
.L_391:
        /*0058*/ 	.byte	0x04, 0x17
        /*005a*/ 	.short	(.L_393 - .L_392)
.L_392:
        /*005c*/ 	.word	0x00000000
        /*0060*/ 	.short	0x0000
        /*0062*/ 	.short	0x0000
        /*0064*/ 	.byte	0x00, 0xf0, 0x41, 0x00


	//----- nvinfo : EIATTR_SPARSE_MMA_MASK
	.align		4
.L_393:
        /*0068*/ 	.byte	0x03, 0x50
        /*006a*/ 	.short	0x0000


	//----- nvinfo : EIATTR_MAXREG_COUNT
	.align		4
        /*006c*/ 	.byte	0x03, 0x1b
        /*006e*/ 	.short	0x00ff


	//----- nvinfo : EIATTR_NUM_BARRIERS
	.align		4
        /*0070*/ 	.byte	0x02, 0x4c
        /*0072*/ 	.byte	0x01
	.zero		1


	//----- nvinfo : EIATTR_MERCURY_ISA_VERSION
	.align		4
        /*0074*/ 	.byte	0x03, 0x5f
        /*0076*/ 	.short	0x0101


	//----- nvinfo : EIATTR_COOP_GROUP_MASK_REGIDS
	.align		4
        /*0078*/ 	.byte	0x04, 0x29
        /*007a*/ 	.short	(.L_395 - .L_394)


	//   ....[0]....
.L_394:
        /*007c*/ 	.word	0xffffffff


	//   ....[1]....
        /*0080*/ 	.word	0xffffffff


	//   ....[2]....
        /*0084*/ 	.word	0xffffffff


	//   ....[3]....
        /*0088*/ 	.word	0xffffffff


	//   ....[4]....
        /*008c*/ 	.word	0xffffffff


	//   ....[5]....
        /*0090*/ 	.word	0xffffffff


	//   ....[6]....
        /*0094*/ 	.word	0xffffffff


	//   ....[7]....
        /*0098*/ 	.word	0xffffffff


	//   ....[8]....
        /*009c*/ 	.word	0xffffffff


	//   ....[9]....
        /*00a0*/ 	.word	0xffffffff


	//   ....[10]....
        /*00a4*/ 	.word	0xffffffff


	//   ....[11]....
        /*00a8*/ 	.word	0xffffffff


	//   ....[12]....
        /*00ac*/ 	.word	0xffffffff


	//   ....[13]....
        /*00b0*/ 	.word	0xffffffff


	//   ....[14]....
        /*00b4*/ 	.word	0xffffffff


	//   ....[15]....
        /*00b8*/ 	.word	0xffffffff


	//   ....[16]....
        /*00bc*/ 	.word	0xffffffff


	//   ....[17]....
        /*00c0*/ 	.word	0xffffffff


	//   ....[18]....
        /*00c4*/ 	.word	0xffffffff


	//   ....[19]....
        /*00c8*/ 	.word	0xffffffff


	//   ....[20]....
        /*00cc*/ 	.word	0xffffffff


	//   ....[21]....
        /*00d0*/ 	.word	0xffffffff


	//   ....[22]....
        /*00d4*/ 	.word	0xffffffff


	//   ....[23]....
        /*00d8*/ 	.word	0xffffffff


	//   ....[24]....
        /*00dc*/ 	.word	0xffffffff


	//   ....[25]....
        /*00e0*/ 	.word	0xffffffff


	//   ....[26]....
        /*00e4*/ 	.word	0xffffffff


	//   ....[27]....
        /*00e8*/ 	.word	0xffffffff


	//   ....[28]....
        /*00ec*/ 	.word	0xffffffff


	//   ....[29]....
        /*00f0*/ 	.word	0xffffffff


	//   ....[30]....
        /*00f4*/ 	.word	0xffffffff


	//   ....[31]....
        /*00f8*/ 	.word	0xffffffff


	//   ....[32]....
        /*00fc*/ 	.word	0xffffffff


	//   ....[33]....
        /*0100*/ 	.word	0xffffffff


	//   ....[34]....
        /*0104*/ 	.word	0xffffffff


	//   ....[35]....
        /*0108*/ 	.word	0xffffffff


	//   ....[36]....
        /*010c*/ 	.word	0xffffffff


	//   ....[37]....
        /*0110*/ 	.word	0xffffffff


	//   ....[38]....
        /*0114*/ 	.word	0xffffffff


	//   ....[39]....
        /*0118*/ 	.word	0xffffffff


	//   ....[40]....
        /*011c*/ 	.word	0xffffffff


	//   ....[41]....
        /*0120*/ 	.word	0xffffffff


	//   ....[42]....
        /*0124*/ 	.word	0xffffffff


	//   ....[43]....
        /*0128*/ 	.word	0xffffffff


	//   ....[44]....
        /*012c*/ 	.word	0xffffffff


	//----- nvinfo : EIATTR_COOP_GROUP_INSTR_OFFSETS
	.align		4
.L_395:
        /*0130*/ 	.byte	0x04, 0x28
        /*0132*/ 	.short	(.L_397 - .L_396)


	//   ....[0]....
.L_396:
        /*0134*/ 	.word	0x00000c20


	//   ....[1]....
        /*0138*/ 	.word	0x00000c50


	//   ....[2]....
        /*013c*/ 	.word	0x00000c60


	//   ....[3]....
        /*0140*/ 	.word	0x00000dc0


	//   ....[4]....
        /*0144*/ 	.word	0x00000e00


	//   ....[5]....
        /*0148*/ 	.word	0x00000e40


	//   ....[6]....
        /*014c*/ 	.word	0x00000f80


	//   ....[7]....
        /*0150*/ 	.word	0x00000fb0


	//   ....[8]....
        /*0154*/ 	.word	0x00000fe0


	//   ....[9]....
        /*0158*/ 	.word	0x00001110


	//   ....[10]....
        /*015c*/ 	.word	0x00001140


	//   ....[11]....
        /*0160*/ 	.word	0x00001170


	//   ....[12]....
        /*0164*/ 	.word	0x000012a0


	//   ....[13]....
        /*0168*/ 	.word	0x000012d0


	//   ....[14]....
        /*016c*/ 	.word	0x00001300


	//   ....[15]....
        /*0170*/ 	.word	0x00001eb0


	//   ....[16]....
        /*0174*/ 	.word	0x00001ec0


	//   ....[17]....
        /*0178*/ 	.word	0x00001f40


	//   ....[18]....
        /*017c*/ 	.word	0x000020c0


	//   ....[19]....
        /*0180*/ 	.word	0x000020f0


	//   ....[20]....
        /*0184*/ 	.word	0x00002120


	//   ....[21]....
        /*0188*/ 	.word	0x00002250


	//   ....[22]....
        /*018c*/ 	.word	0x00002280


	//   ....[23]....
        /*0190*/ 	.word	0x000022b0


	//   ....[24]....
        /*0194*/ 	.word	0x000023e0


	//   ....[25]....
        /*0198*/ 	.word	0x00002410


	//   ....[26]....
        /*019c*/ 	.word	0x00002440


	//   ....[27]....
        /*01a0*/ 	.word	0x00002570


	//   ....[28]....
        /*01a4*/ 	.word	0x000025a0


	//   ....[29]....
        /*01a8*/ 	.word	0x000025d0


	//   ....[30]....
        /*01ac*/ 	.word	0x000048a0


	//   ....[31]....
        /*01b0*/ 	.word	0x000048c0


	//   ....[32]....
        /*01b4*/ 	.word	0x000048d0


	//   ....[33]....
        /*01b8*/ 	.word	0x00004a70


	//   ....[34]....
        /*01bc*/ 	.word	0x00004aa0


	//   ....[35]....
        /*01c0*/ 	.word	0x00004ad0


	//   ....[36]....
        /*01c4*/ 	.word	0x00004c00


	//   ....[37]....
        /*01c8*/ 	.word	0x00004c30


	//   ....[38]....
        /*01cc*/ 	.word	0x00004c60


	//   ....[39]....
        /*01d0*/ 	.word	0x00004d90


	//   ....[40]....
        /*01d4*/ 	.word	0x00004dc0


	//   ....[41]....
        /*01d8*/ 	.word	0x00004df0


	//   ....[42]....
        /*01dc*/ 	.word	0x00004f20


	//   ....[43]....
        /*01e0*/ 	.word	0x00004f50


	//   ....[44]....
        /*01e4*/ 	.word	0x00004f80


	//----- nvinfo : EIATTR_VRC_CTA_INIT_COUNT
	.align		4
.L_397:
        /*01e8*/ 	.byte	0x02, 0x4a
	.zero		1
	.zero		1


	//----- nvinfo : EIATTR_EXIT_INSTR_OFFSETS
	.align		4
        /*01ec*/ 	.byte	0x04, 0x1c
        /*01ee*/ 	.short	(.L_399 - .L_398)


	//   ....[0]....
.L_398:
        /*01f0*/ 	.word	0x00005a90


	//   ....[1]....
        /*01f4*/ 	.word	0x00005b00


	//----- nvinfo : EIATTR_MAX_THREADS
	.align		4
.L_399:
        /*01f8*/ 	.byte	0x04, 0x05
        /*01fa*/ 	.short	(.L_401 - .L_400)
.L_400:
        /*01fc*/ 	.word	0x00000100
        /*0200*/ 	.word	0x00000001
        /*0204*/ 	.word	0x00000001


	//----- nvinfo : EIATTR_CRS_STACK_SIZE
	.align		4
.L_401:
        /*0208*/ 	.byte	0x04, 0x1e
        /*020a*/ 	.short	(.L_403 - .L_402)
.L_402:
        /*020c*/ 	.word	0x00000000


	//----- nvinfo : EIATTR_CBANK_PARAM_SIZE
	.align		4
.L_403:
        /*0210*/ 	.byte	0x03, 0x19
        /*0212*/ 	.short	0x0071


	//----- nvinfo : EIATTR_PARAM_CBANK
	.align		4
        /*0214*/ 	.byte	0x04, 0x0a
        /*0216*/ 	.short	(.L_405 - .L_404)
	.align		4
.L_404:
        /*0218*/ 	.word	index@(.nv.constant0._ZN6thrust24THRUST_300001_SM_1000_NS8cuda_cub4core6detail13_kernel_agentINS1_8__reduce11ReduceAgentINS0_12zip_iteratorIN4cuda3std3__45tupleIJNS0_10device_ptrIiEENS0_17counting_iteratorIlNS0_11use_defaultESF_SF_EEEEEEEPNSB_IJilEEESJ_lNS1_9__extrema9arg_max_fIilNSA_4lessIiEEEEEEJSI_SK_lN3cub18CUB_300001_SM_100013GridEvenShareIlEENSS_9GridQueueIyEESP_EEEvDpT0_)
        /*021c*/ 	.short	0x0380
        /*021e*/ 	.short	0x0071


	//----- nvinfo : EIATTR_SW_WAR
	.align		4
.L_405:
        /*0220*/ 	.byte	0x04, 0x36
        /*0222*/ 	.short	(.L_407 - .L_406)
.L_406:
        /*0224*/ 	.word	0x00000008
.L_407:


//--------------------- .nv.info._ZN6thrust24THRUST_300001_SM_1000_NS8cuda_cub4core6detail13_kernel_agentINS1_8__reduce11ReduceAgentINS0_12zip_iteratorIN4cuda3std3__45tupleIJNS0_10device_ptrIiEENS0_17counting_iteratorIlNS0_11use_defaultESF_SF_EEEEEEEPNSB_IJilEEESJ_lNS1_9__extrema9arg_max_fIilNSA_4lessIiEEEEEEJSI_SK_lSP_EEEvDpT0_ --------------------------
	.section	.nv.info._ZN6thrust24THRUST_300001_SM_1000_NS8cuda_cub4core6detail13_kernel_agentINS1_8__reduce11ReduceAgentINS0_12zip_iteratorIN4cuda3std3__45tupleIJNS0_10device_ptrIiEENS0_17counting_iteratorIlNS0_11use_defaultESF_SF_EEEEEEEPNSB_IJilEEESJ_lNS1_9__extrema9arg_max_fIilNSA_4lessIiEEEEEEJSI_SK_lSP_EEEvDpT0_,"",@"SHT_CUDA_INFO"
	.sectionflags	@""
	.align	4


	//----- nvinfo : EIATTR_CUDA_API_VERSION
	.align		4
        /*0000*/ 	.byte	0x04, 0x37
        /*0002*/ 	.short	(.L_409 - .L_408)
.L_408:
        /*0004*/ 	.word	0x00000082


	//----- nvinfo : EIATTR_KPARAM_INFO
	.align		4
.L_409:
        /*0008*/ 	.byte	0x04, 0x17
        /*000a*/ 	.short	(.L_411 - .L_410)
.L_410:
        /*000c*/ 	.word	0x00000000
        /*0010*/ 	.short	0x0003
        /*0012*/ 	.short	0x0020
        /*0014*/ 	.byte	0x00, 0xf0, 0x05, 0x00


	//----- nvinfo : EIATTR_KPARAM_INFO
	.align		4
.L_411:
        /*0018*/ 	.byte	0x04, 0x17
        /*001a*/ 	.short	(.L_413 - .L_412)
.L_412:
        /*001c*/ 	.word	0x00000000
        /*0020*/ 	.short	0x0002
        /*0022*/ 	.short	0x0018
        /*0024*/ 	.byte	0x00, 0xf0, 0x21, 0x00


	//----- nvinfo : EIATTR_KPARAM_INFO
	.align		4
.L_413:
        /*0028*/ 	.byte	0x04, 0x17
        /*002a*/ 	.short	(.L_415 - .L_414)
.L_414:
        /*002c*/ 	.word	0x00000000
        /*0030*/ 	.short	0x0001
        /*0032*/ 	.short	0x0010
        /*0034*/ 	.byte	0x00, 0xf5, 0x21, 0x00


	//----- nvinfo : EIATTR_KPARAM_INFO
	.align		4
.L_415:
        /*0038*/ 	.byte	0x04, 0x17
        /*003a*/ 	.short	(.L_417 - .L_416)
.L_416:
        /*003c*/ 	.word	0x00000000
        /*0040*/ 	.short	0x0000
        /*0042*/ 	.short	0x0000
        /*0044*/ 	.byte	0x00, 0xf0, 0x41, 0x00


	//----- nvinfo : EIATTR_SPARSE_MMA_MASK
	.align		4
.L_417:
        /*0048*/ 	.byte	0x03, 0x50
        /*004a*/ 	.short	0x0000


	//----- nvinfo : EIATTR_MAXREG_COUNT
	.align		4
        /*004c*/ 	.byte	0x03, 0x1b
        /*004e*/ 	.short	0x00ff


	//----- nvinfo : EIATTR_NUM_BARRIERS
	.align		4
        /*0050*/ 	.byte	0x02, 0x4c
        /*0052*/ 	.byte	0x01
	.zero		1


	//----- nvinfo : EIATTR_MERCURY_ISA_VERSION
	.align		4
        /*0054*/ 	.byte	0x03, 0x5f
        /*0056*/ 	.short	0x0101


	//----- nvinfo : EIATTR_COOP_GROUP_MASK_REGIDS
	.align		4
        /*0058*/ 	.byte	0x04, 0x29
        /*005a*/ 	.short	(.L_419 - .L_418)


	//   ....[0]....
.L_418:
        /*005c*/ 	.word	0xffffffff


	//   ....[1]....
        /*0060*/ 	.word	0xffffffff


	//   ....[2]....
        /*0064*/ 	.word	0xffffffff


	//   ....[3]....
        /*0068*/ 	.word	0xffffffff


	//   ....[4]....
        /*006c*/ 	.word	0xffffffff


	//   ....[5]....
        /*0070*/ 	.word	0xffffffff


	//   ....[6]....
        /*0074*/ 	.word	0xffffffff


	//   ....[7]....
        /*0078*/ 	.word	0xffffffff


	//   ....[8]....
        /*007c*/ 	.word	0xffffffff


	//   ....[9]....
        /*0080*/ 	.word	0xffffffff


	//   ....[10]....
        /*0084*/ 	.word	0xffffffff


	//   ....[11]....
        /*0088*/ 	.word	0xffffffff


	//   ....[12]....
        /*008c*/ 	.word	0xffffffff


	//   ....[13]....
        /*0090*/ 	.word	0xffffffff


	//   ....[14]....
        /*0094*/ 	.word	0xffffffff


	//   ....[15]....
        /*0098*/ 	.word	0xffffffff


	//   ....[16]....
        /*009c*/ 	.word	0xffffffff


	//   ....[17]....
        /*00a0*/ 	.word	0xffffffff


	//   ....[18]....
        /*00a4*/ 	.word	0xffffffff


	//   ....[19]....
        /*00a8*/ 	.word	0xffffffff


	//   ....[20]....
        /*00ac*/ 	.word	0xffffffff


	//   ....[21]....
        /*00b0*/ 	.word	0xffffffff


	//   ....[22]....
        /*00b4*/ 	.word	0xffffffff


	//   ....[23]....
        /*00b8*/ 	.word	0xffffffff


	//   ....[24]....
        /*00bc*/ 	.word	0xffffffff


	//   ....[25]....
        /*00c0*/ 	.word	0xffffffff


	//   ....[26]....
        /*00c4*/ 	.word	0xffffffff


	//   ....[27]....
        /*00c8*/ 	.word	0xffffffff


	//   ....[28]....
        /*00cc*/ 	.word	0xffffffff


	//   ....[29]....
        /*00d0*/ 	.word	0xffffffff


	//   ....[30]....
        /*00d4*/ 	.word	0xffffffff


	//   ....[31]....
        /*00d8*/ 	.word	0xffffffff


	//   ....[32]....
        /*00dc*/ 	.word	0xffffffff


	//   ....[33]....
        /*00e0*/ 	.word	0xffffffff


	//   ....[34]....
        /*00e4*/ 	.word	0xffffffff


	//   ....[35]....
        /*00e8*/ 	.word	0xffffffff


	//   ....[36]....
        /*00ec*/ 	.word	0xffffffff


	//   ....[37]....
        /*00f0*/ 	.word	0xffffffff


	//   ....[38]....
        /*00f4*/ 	.word	0xffffffff


	//   ....[39]....
        /*00f8*/ 	.word	0xffffffff


	//   ....[40]....
        /*00fc*/ 	.word	0xffffffff


	//   ....[41]....
        /*0100*/ 	.word	0xffffffff


	//   ....[42]....
        /*0104*/ 	.word	0xffffffff


	//   ....[43]....
        /*0108*/ 	.word	0xffffffff


	//   ....[44]....
        /*010c*/ 	.word	0xffffffff


	//----- nvinfo : EIATTR_COOP_GROUP_INSTR_OFFSETS
	.align		4
.L_419:
        /*0110*/ 	.byte	0x04, 0x28
        /*0112*/ 	.short	(.L_421 - .L_420)


	//   ....[0]....
.L_420:
        /*0114*/ 	.word	0x00000b20


	//   ....[1]....
        /*0118*/ 	.word	0x00000b50


	//   ....[2]....
        /*011c*/ 	.word	0x00000b60


	//   ....[3]....
        /*0120*/ 	.word	0x00000cd0


	//   ....[4]....
        /*0124*/ 	.word	0x00000d10


	//   ....[5]....
        /*0128*/ 	.word	0x00000d40


	//   ....[6]....
        /*012c*/ 	.word	0x00000e80


	//   ....[7]....
        /*0130*/ 	.word	0x00000eb0


	//   ....[8]....
        /*0134*/ 	.word	0x00000ee0


	//   ....[9]....
        /*0138*/ 	.word	0x00001010


	//   ....[10]....
        /*013c*/ 	.word	0x00001040


	//   ....[11]....
        /*0140*/ 	.word	0x00001070


	//   ....[12]....
        /*0144*/ 	.word	0x000011a0


	//   ....[13]....
        /*0148*/ 	.word	0x000011d0


	//   ....[14]....
        /*014c*/ 	.word	0x00001200


	//   ....[15]....
        /*0150*/ 	.word	0x00001dc0


	//   ....[16]....
        /*0154*/ 	.word	0x00001dd0


	//   ....[17]....
        /*0158*/ 	.word	0x00001e50


	//   ....[18]....
        /*015c*/ 	.word	0x00001fc0


	//   ....[19]....
        /*0160*/ 	.word	0x00001ff0


	//   ....[20]....
        /*0164*/ 	.word	0x00002020


	//   ....[21]....
        /*0168*/ 	.word	0x00002150


	//   ....[22]....
        /*016c*/ 	.word	0x00002180


	//   ....[23]....
        /*0170*/ 	.word	0x000021b0


	//   ....[24]....
        /*0174*/ 	.word	0x000022e0


	//   ....[25]....
        /*0178*/ 	.word	0x00002310


	//   ....[26]....
        /*017c*/ 	.word	0x00002340


	//   ....[27]....
        /*0180*/ 	.word	0x00002470


	//   ....[28]....
        /*0184*/ 	.word	0x000024a0


	//   ....[29]....
        /*0188*/ 	.word	0x000024d0


	//   ....[30]....
        /*018c*/ 	.word	0x00004400


	//   ....[31]....
        /*0190*/ 	.word	0x00004420


	//   ....[32]....
        /*0194*/ 	.word	0x00004430


	//   ....[33]....
        /*0198*/ 	.word	0x000045d0


	//   ....[34]....
        /*019c*/ 	.word	0x00004600


	//   ....[35]....
        /*01a0*/ 	.word	0x00004630


	//   ....[36]....
        /*01a4*/ 	.word	0x00004760


	//   ....[37]....
        /*01a8*/ 	.word	0x00004790


	//   ....[38]....
        /*01ac*/ 	.word	0x000047c0


	//   ....[39]....
        /*01b0*/ 	.word	0x000048f0


	//   ....[40]....
        /*01b4*/ 	.word	0x00004920


	//   ....[41]....
        /*01b8*/ 	.word	0x00004950


	//   ....[42]....
        /*01bc*/ 	.word	0x00004a80


	//   ....[43]....
        /*01c0*/ 	.word	0x00004ab0


	//   ....[44]....
        /*01c4*/ 	.word	0x00004ae0


	//----- nvinfo : EIATTR_VRC_CTA_INIT_COUNT
	.align		4
.L_421:
        /*01c8*/ 	.byte	0x02, 0x4a
	.zero		1
	.zero		1


	//----- nvinfo : EIATTR_EXIT_INSTR_OFFSETS
	.align		4
        /*01cc*/ 	.byte	0x04, 0x1c
        /*01ce*/ 	.short	(.L_423 - .L_422)


	//   ....[0]....
.L_422:
        /*01d0*/ 	.word	0x00000040


	//   ....[1]....
        /*01d4*/ 	.word	0x000055f0


	//   ....[2]....
        /*01d8*/ 	.word	0x00005660


	//----- nvinfo : EIATTR_MAX_THREADS
	.align		4
.L_423:
        /*01dc*/ 	.byte	0x04, 0x05
        /*01de*/ 	.short	(.L_425 - .L_424)
.L_424:
        /*01e0*/ 	.word	0x00000100
        /*01e4*/ 	.word	0x00000001
        /*01e8*/ 	.word	0x00000001


	//----- nvinfo : EIATTR_CRS_STACK_SIZE
	.align		4
.L_425:
        /*01ec*/ 	.byte	0x04, 0x1e
        /*01ee*/ 	.short	(.L_427 - .L_426)
.L_426:
        /*01f0*/ 	.word	0x00000000


	//----- nvinfo : EIATTR_CBANK_PARAM_SIZE
	.align		4
.L_427:
        /*01f4*/ 	.byte	0x03, 0x19
        /*01f6*/ 	.short	0x0021


	//----- nvinfo : EIATTR_PARAM_CBANK
	.align		4
        /*01f8*/ 	.byte	0x04, 0x0a
        /*01fa*/ 	.short	(.L_429 - .L_428)
	.align		4
.L_428:
        /*01fc*/ 	.word	index@(.nv.constant0._ZN6thrust24THRUST_300001_SM_1000_NS8cuda_cub4core6detail13_kernel_agentINS1_8__reduce11ReduceAgentINS0_12zip_iteratorIN4cuda3std3__45tupleIJNS0_10device_ptrIiEENS0_17counting_iteratorIlNS0_11use_defaultESF_SF_EEEEEEEPNSB_IJilEEESJ_lNS1_9__extrema9arg_max_fIilNSA_4lessIiEEEEEEJSI_SK_lSP_EEEvDpT0_)
        /*0200*/ 	.short	0x0380
        /*0202*/ 	.short	0x0021


	//----- nvinfo : EIATTR_SW_WAR
	.align		4
.L_429:
        /*0204*/ 	.byte	0x04, 0x36
        /*0206*/ 	.short	(.L_431 - .L_430)
.L_430:
        /*0208*/ 	.word	0x00000008
.L_431:


//--------------------- .nv.info._ZN6thrust24THRUST_300001_SM_1000_NS8cuda_cub4core6detail13_kernel_agentINS1_8__reduce11ReduceAgentIPN4cuda3std3__45tupleIJilEEESC_SB_iNS1_9__extrema9arg_max_fIilNS9_4lessIiEEEEEEJSC_SC_iSH_EEEvDpT0_ --------------------------
	.section	.nv.info._ZN6thrust24THRUST_300001_SM_1000_NS8cuda_cub4core6detail13_kernel_agentINS1_8__reduce11ReduceAgentIPN4cuda3std3__45tupleIJilEEESC_SB_iNS1_9__extrema9arg_max_fIilNS9_4lessIiEEEEEEJSC_SC_iSH_EEEvDpT0_,"",@"SHT_CUDA_INFO"
	.sectionflags	@""
	.align	4


	//----- nvinfo : EIATTR_CUDA_API_VERSION
	.align		4
        /*0000*/ 	.byte	0x04, 0x37
        /*0002*/ 	.short	(.L_433 - .L_432)
.L_432:
        /*0004*/ 	.word	0x00000082


	//----- nvinfo : EIATTR_KPARAM_INFO
	.align		4
.L_433:
        /*0008*/ 	.byte	0x04, 0x17
        /*000a*/ 	.short	(.L_435 - .L_434)
.L_434:
        /*000c*/ 	.word	0x00000000
        /*0010*/ 	.short	0x0003
        /*0012*/ 	.short	0x0014
        /*0014*/ 	.byte	0x00, 0xf0, 0x05, 0x00


	//----- nvinfo : EIATTR_KPARAM_INFO
	.align		4
.L_435:
        /*0018*/ 	.byte	0x04, 0x17
        /*001a*/ 	.short	(.L_437 - .L_436)
.L_436:
        /*001c*/ 	.word	0x00000000
        /*0020*/ 	.short	0x0002
        /*0022*/ 	.short	0x0010
        /*0024*/ 	.byte	0x00, 0xf0, 0x11, 0x00


	//----- nvinfo : EIATTR_KPARAM_INFO
	.align		4
.L_437:
        /*0028*/ 	.byte	0x04, 0x17
        /*002a*/ 	.short	(.L_439 - .L_438)
.L_438:
        /*002c*/ 	.word	0x00000000
        /*0030*/ 	.short	0x0001
        /*0032*/ 	.short	0x0008
        /*0034*/ 	.byte	0x00, 0xf5, 0x21, 0x00


	//----- nvinfo : EIATTR_KPARAM_INFO
	.align		4
.L_439:
        /*0038*/ 	.byte	0x04, 0x17
        /*003a*/ 	.short	(.L_441 - .L_440)
.L_440:
        /*003c*/ 	.word	0x00000000
        /*0040*/ 	.short	0x0000
        /*0042*/ 	.short	0x0000
        /*0044*/ 	.byte	0x00, 0xf5, 0x21, 0x00


	//----- nvinfo : EIATTR_SPARSE_MMA_MASK
	.align		4
.L_441:
        /*0048*/ 	.byte	0x03, 0x50
        /*004a*/ 	.short	0x0000


	//----- nvinfo : EIATTR_MAXREG_COUNT
	.align		4
        /*004c*/ 	.byte	0x03, 0x1b
        /*004e*/ 	.short	0x00ff


	//----- nvinfo : EIATTR_NUM_BARRIERS
	.align		4
        /*0050*/ 	.byte	0x02, 0x4c
        /*0052*/ 	.byte	0x01
	.zero		1


	//----- nvinfo : EIATTR_MERCURY_ISA_VERSION
	.align		4
        /*0054*/ 	.byte	0x03, 0x5f
        /*0056*/ 	.short	0x0101


	//----- nvinfo : EIATTR_COOP_GROUP_MASK_REGIDS
	.align		4
        /*0058*/ 	.byte	0x04, 0x29
        /*005a*/ 	.short	(.L_443 - .L_442)


	//   ....[0]....
.L_442:
        /*005c*/ 	.word	0xffffffff


	//   ....[1]....
        /*0060*/ 	.word	0xffffffff


	//   ....[2]....
        /*0064*/ 	.word	0xffffffff


	//   ....[3]....
        /*0068*/ 	.word	0xffffffff


	//   ....[4]....
        /*006c*/ 	.word	0xffffffff


	//   ....[5]....
        /*0070*/ 	.word	0xffffffff


	//   ....[6]....
        /*0074*/ 	.word	0xffffffff


	//   ....[7]....
        /*0078*/ 	.word	0xffffffff


	//   ....[8]....
        /*007c*/ 	.word	0xffffffff


	//   ....[9]....
        /*0080*/ 	.word	0xffffffff


	//   ....[10]....
        /*0084*/ 	.word	0xffffffff


	//   ....[11]....
        /*0088*/ 	.word	0xffffffff


	//   ....[12]....
        /*008c*/ 	.word	0xffffffff


	//   ....[13]....
        /*0090*/ 	.word	0xffffffff


	//   ....[14]....
        /*0094*/ 	.word	0xffffffff


	//   ....[15]....
        /*0098*/ 	.word	0xffffffff


	//   ....[16]....
        /*009c*/ 	.word	0xffffffff


	//   ....[17]....
        /*00a0*/ 	.word	0xffffffff


	//   ....[18]....
        /*00a4*/ 	.word	0xffffffff


	//   ....[19]....
        /*00a8*/ 	.word	0xffffffff


	//   ....[20]....
        /*00ac*/ 	.word	0xffffffff


	//   ....[21]....
        /*00b0*/ 	.word	0xffffffff


	//   ....[22]....
        /*00b4*/ 	.word	0xffffffff


	//   ....[23]....
        /*00b8*/ 	.word	0xffffffff


	//   ....[24]....
        /*00bc*/ 	.word	0xffffffff


	//   ....[25]....
        /*00c0*/ 	.word	0xffffffff


	//   ....[26]....
        /*00c4*/ 	.word	0xffffffff


	//   ....[27]....
        /*00c8*/ 	.word	0xffffffff


	//   ....[28]....
        /*00cc*/ 	.word	0xffffffff


	//   ....[29]....
        /*00d0*/ 	.word	0xffffffff


	//   ....[30]....
        /*00d4*/ 	.word	0xffffffff


	//   ....[31]....
        /*00d8*/ 	.word	0xffffffff


	//   ....[32]....
        /*00dc*/ 	.word	0xffffffff


	//   ....[33]....
        /*00e0*/ 	.word	0xffffffff


	//   ....[34]....
        /*00e4*/ 	.word	0xffffffff


	//   ....[35]....
        /*00e8*/ 	.word	0xffffffff


	//   ....[36]....
        /*00ec*/ 	.word	0xffffffff


	//   ....[37]....
        /*00f0*/ 	.word	0xffffffff


	//   ....[38]....
        /*00f4*/ 	.word	0xffffffff


	//   ....[39]....
        /*00f8*/ 	.word	0xffffffff


	//   ....[40]....
        /*00fc*/ 	.word	0xffffffff


	//   ....[41]....
        /*0100*/ 	.word	0xffffffff


	//   ....[42]....
        /*0104*/ 	.word	0xffffffff


	//   ....[43]....
        /*0108*/ 	.word	0xffffffff


	//   ....[44]....
        /*010c*/ 	.word	0xffffffff


	//----- nvinfo : EIATTR_COOP_GROUP_INSTR_OFFSETS
	.align		4
.L_443:
        /*0110*/ 	.byte	0x04, 0x28
        /*0112*/ 	.short	(.L_445 - .L_444)


	//   ....[0]....
.L_444:
        /*0114*/ 	.word	0x00000a60


	//   ....[1]....
        /*0118*/ 	.word	0x00000a90


	//   ....[2]....
        /*011c*/ 	.word	0x00000aa0


	//   ....[3]....
        /*0120*/ 	.word	0x00000c00


	//   ....[4]....
        /*0124*/ 	.word	0x00000c40


	//   ....[5]....
        /*0128*/ 	.word	0x00000c80


	//   ....[6]....
        /*012c*/ 	.word	0x00000dc0


	//   ....[7]....
        /*0130*/ 	.word	0x00000df0


	//   ....[8]....
        /*0134*/ 	.word	0x00000e20


	//   ....[9]....
        /*0138*/ 	.word	0x00000f50


	//   ....[10]....
        /*013c*/ 	.word	0x00000f80


	//   ....[11]....
        /*0140*/ 	.word	0x00000fb0


	//   ....[12]....
        /*0144*/ 	.word	0x000010e0


	//   ....[13]....
        /*0148*/ 	.word	0x00001110


	//   ....[14]....
        /*014c*/ 	.word	0x00001140


	//   ....[15]....
        /*0150*/ 	.word	0x00001d00


	//   ....[16]....
        /*0154*/ 	.word	0x00001d10


	//   ....[17]....
        /*0158*/ 	.word	0x00001d20


	//   ....[18]....
        /*015c*/ 	.word	0x00001ef0


	//   ....[19]....
        /*0160*/ 	.word	0x00001f30


	//   ....[20]....
        /*0164*/ 	.word	0x00001f60


	//   ....[21]....
        /*0168*/ 	.word	0x00002090


	//   ....[22]....
        /*016c*/ 	.word	0x000020c0


	//   ....[23]....
        /*0170*/ 	.word	0x000020f0


	//   ....[24]....
        /*0174*/ 	.word	0x00002220


	//   ....[25]....
        /*0178*/ 	.word	0x00002250


	//   ....[26]....
        /*017c*/ 	.word	0x00002280


	//   ....[27]....
        /*0180*/ 	.word	0x000023b0


	//   ....[28]....
        /*0184*/ 	.word	0x000023e0


	//   ....[29]....
        /*0188*/ 	.word	0x00002410


	//   ....[30]....
        /*018c*/ 	.word	0x000042a0


	//   ....[31]....
        /*0190*/ 	.word	0x000042c0


	//   ....[32]....
        /*0194*/ 	.word	0x000042d0


	//   ....[33]....
        /*0198*/ 	.word	0x00004470


	//   ....[34]....
        /*019c*/ 	.word	0x000044a0


	//   ....[35]....
        /*01a0*/ 	.word	0x000044d0


	//   ....[36]....
        /*01a4*/ 	.word	0x00004600


	//   ....[37]....
        /*01a8*/ 	.word	0x00004630


	//   ....[38]....
        /*01ac*/ 	.word	0x00004660


	//   ....[39]....
        /*01b0*/ 	.word	0x00004790


	//   ....[40]....
        /*01b4*/ 	.word	0x000047c0


	//   ....[41]....
        /*01b8*/ 	.word	0x000047f0


	//   ....[42]....
        /*01bc*/ 	.word	0x00004920


	//   ....[43]....
        /*01c0*/ 	.word	0x00004950


	//   ....[44]....
        /*01c4*/ 	.word	0x00004980


	//----- nvinfo : EIATTR_VRC_CTA_INIT_COUNT
	.align		4
.L_445:
        /*01c8*/ 	.byte	0x02, 0x4a
	.zero		1
	.zero		1


	//----- nvinfo : EIATTR_EXIT_INSTR_OFFSETS
	.align		4
        /*01cc*/ 	.byte	0x04, 0x1c
        /*01ce*/ 	.short	(.L_447 - .L_446)


	//   ....[0]....
.L_446:
        /*01d0*/ 	.word	0x00000030


	//   ....[1]....
        /*01d4*/ 	.word	0x00005490


	//   ....[2]....
        /*01d8*/ 	.word	0x00005500


	//----- nvinfo : EIATTR_MAX_THREADS
	.align		4
.L_447:
        /*01dc*/ 	.byte	0x04, 0x05
        /*01de*/ 	.short	(.L_449 - .L_448)
.L_448:
        /*01e0*/ 	.word	0x00000100
        /*01e4*/ 	.word	0x00000001
        /*01e8*/ 	.word	0x00000001


	//----- nvinfo : EIATTR_CRS_STACK_SIZE
	.align		4
.L_449:
        /*01ec*/ 	.byte	0x04, 0x1e
        /*01ee*/ 	.short	(.L_451 - .L_450)
.L_450:
        /*01f0*/ 	.word	0x00000000


	//----- nvinfo : EIATTR_CBANK_PARAM_SIZE
	.align		4
.L_451:
        /*01f4*/ 	.byte	0x03, 0x19
        /*01f6*/ 	.short	0x0015


	//----- nvinfo : EIATTR_PARAM_CBANK
	.align		4
        /*01f8*/ 	.byte	0x04, 0x0a
        /*01fa*/ 	.short	(.L_453 - .L_452)
	.align		4
.L_452:
        /*01fc*/ 	.word	index@(.nv.constant0._ZN6thrust24THRUST_300001_SM_1000_NS8cuda_cub4core6detail13_kernel_agentINS1_8__reduce11ReduceAgentIPN4cuda3std3__45tupleIJilEEESC_SB_iNS1_9__extrema9arg_max_fIilNS9_4lessIiEEEEEEJSC_SC_iSH_EEEvDpT0_)
        /*0200*/ 	.short	0x0380
        /*0202*/ 	.short	0x0015


	//----- nvinfo : EIATTR_SW_WAR
	.align		4
.L_453:
        /*0204*/ 	.byte	0x04, 0x36
        /*0206*/ 	.short	(.L_455 - .L_454)
.L_454:
        /*0208*/ 	.word	0x00000008
.L_455:


//--------------------- .nv.info._ZN6thrust24THRUST_300001_SM_1000_NS8cuda_cub4core6detail13_kernel_agentINS1_8__reduce10DrainAgentIiEEJN3cub18CUB_300001_SM_10009GridQueueIjEEiEEEvDpT0_ --------------------------
	.section	.nv.info._ZN6thrust24THRUST_300001_SM_1000_NS8cuda_cub4core6detail13_kernel_agentINS1_8__reduce10DrainAgentIiEEJN3cub18CUB_300001_SM_10009GridQueueIjEEiEEEvDpT0_,"",@"SHT_CUDA_INFO"
	.sectionflags	@""
	.align	4


	//----- nvinfo : EIATTR_CUDA_API_VERSION
	.align		4
        /*0000*/ 	.byte	0x04, 0x37
        /*0002*/ 	.short	(.L_457 - .L_456)
.L_456:
        /*0004*/ 	.word	0x00000082


	//----- nvinfo : EIATTR_KPARAM_INFO
	.align		4
.L_457:
        /*0008*/ 	.byte	0x04, 0x17
        /*000a*/ 	.short	(.L_459 - .L_458)
.L_458:
        /*000c*/ 	.word	0x00000000
        /*0010*/ 	.short	0x0001
        /*0012*/ 	.short	0x0008
        /*0014*/ 	.byte	0x00, 0xf0, 0x11, 0x00


	//----- nvinfo : EIATTR_KPARAM_INFO
	.align		4
.L_459:
        /*0018*/ 	.byte	0x04, 0x17
        /*001a*/ 	.short	(.L_461 - .L_460)
.L_460:
        /*001c*/ 	.word	0x00000000
        /*0020*/ 	.short	0x0000
        /*0022*/ 	.short	0x0000
        /*0024*/ 	.byte	0x00, 0xf0, 0x21, 0x00


	//----- nvinfo : EIATTR_SPARSE_MMA_MASK
	.align		4
.L_461:
        /*0028*/ 	.byte	0x03, 0x50
        /*002a*/ 	.short	0x0000


	//----- nvinfo : EIATTR_MAXREG_COUNT
	.align		4
        /*002c*/ 	.byte	0x03, 0x1b
        /*002e*/ 	.short	0x00ff


	//----- nvinfo : EIATTR_MERCURY_ISA_VERSION
	.align		4
        /*0030*/ 	.byte	0x03, 0x5f
        /*0032*/ 	.short	0x0101


	//----- nvinfo : EIATTR_VRC_CTA_INIT_COUNT
	.align		4
        /*0034*/ 	.byte	0x02, 0x4a
	.zero		1
	.zero		1


	//----- nvinfo : EIATTR_EXIT_INSTR_OFFSETS
	.align		4
        /*0038*/ 	.byte	0x04, 0x1c
        /*003a*/ 	.short	(.L_463 - .L_462)


	//   ....[0]....
.L_462:
        /*003c*/ 	.word	0x00000060


	//----- nvinfo : EIATTR_MAX_THREADS
	.align		4
.L_463:
        /*0040*/ 	.byte	0x04, 0x05
        /*0042*/ 	.short	(.L_465 - .L_464)
.L_464:
        /*0044*/ 	.word	0x00000001
        /*0048*/ 	.word	0x00000001
        /*004c*/ 	.word	0x00000001


	//----- nvinfo : EIATTR_CBANK_PARAM_SIZE
	.align		4
.L_465:
        /*0050*/ 	.byte	0x03, 0x19
        /*0052*/ 	.short	0x000c


	//----- nvinfo : EIATTR_PARAM_CBANK
	.align		4
        /*0054*/ 	.byte	0x04, 0x0a
        /*0056*/ 	.short	(.L_467 - .L_466)
	.align		4
.L_466:
        /*0058*/ 	.word	index@(.nv.constant0._ZN6thrust24THRUST_300001_SM_1000_NS8cuda_cub4core6detail13_kernel_agentINS1_8__reduce10DrainAgentIiEEJN3cub18CUB_300001_SM_10009GridQueueIjEEiEEEvDpT0_)
        /*005c*/ 	.short	0x0380
        /*005e*/ 	.short	0x000c


	//----- nvinfo : EIATTR_SW_WAR
	.align		4
.L_467:
        /*0060*/ 	.byte	0x04, 0x36
        /*0062*/ 	.short	(.L_469 - .L_468)
.L_468:
        /*0064*/ 	.word	0x00000008
.L_469:


//--------------------- .nv.info._ZN6thrust24THRUST_300001_SM_1000_NS8cuda_cub4core6detail13_kernel_agentINS1_8__reduce11ReduceAgentINS0_12zip_iteratorIN4cuda3std3__45tupleIJNS0_10device_ptrIiEENS0_17counting_iteratorIlNS0_11use_defaultESF_SF_EEEEEEEPNSB_IJilEEESJ_iNS1_9__extrema9arg_max_fIilNSA_4lessIiEEEEEEJSI_SK_iN3cub18CUB_300001_SM_100013GridEvenShareIiEENSS_9GridQueueIjEESP_EEEvDpT0_ --------------------------
	.section	.nv.info._ZN6thrust24THRUST_300001_SM_1000_NS8cuda_cub4core6detail13_kernel_agentINS1_8__reduce11ReduceAgentINS0_12zip_iteratorIN4cuda3std3__45tupleIJNS0_10device_ptrIiEENS0_17counting_iteratorIlNS0_11use_defaultESF_SF_EEEEEEEPNSB_IJilEEESJ_iNS1_9__extrema9arg_max_fIilNSA_4lessIiEEEEEEJSI_SK_iN3cub18CUB_300001_SM_100013GridEvenShareIiEENSS_9GridQueueIjEESP_EEEvDpT0_,"",@"SHT_CUDA_INFO"
	.sectionflags	@""
	.align	4


	//----- nvinfo : EIATTR_CUDA_API_VERSION
	.align		4
        /*0000*/ 	.byte	0x04, 0x37
        /*0002*/ 	.short	(.L_471 - .L_470)
.L_470:
        /*0004*/ 	.word	0x00000082


	//----- nvinfo : EIATTR_KPARAM_INFO
	.align		4
.L_471:
        /*0008*/ 	.byte	0x04, 0x17
        /*000a*/ 	.short	(.L_473 - .L_472)
.L_472:
        /*000c*/ 	.word	0x00000000
        /*0010*/ 	.short	0x0005
        /*0012*/ 	.short	0x0050
        /*0014*/ 	.byte	0x00, 0xf0, 0x05, 0x00


	//----- nvinfo : EIATTR_KPARAM_INFO
	.align		4
.L_473:
        /*0018*/ 	.byte	0x04, 0x17
        /*001a*/ 	.short	(.L_475 - .L_474)
.L_474:
        /*001c*/ 	.word	0x00000000
        /*0020*/ 	.short	0x0004
        /*0022*/ 	.short	0x0048
        /*0024*/ 	.byte	0x00, 0xf0, 0x21, 0x00


	//----- nvinfo : EIATTR_KPARAM_INFO
	.align		4
.L_475:
        /*0028*/ 	.byte	0x04, 0x17
        /*002a*/ 	.short	(.L_477 - .L_476)
.L_476:
        /*002c*/ 	.word	0x00000000
        /*0030*/ 	.short	0x0003
        /*0032*/ 	.short	0x001c
        /*0034*/ 	.byte	0x00, 0xf0, 0xa1, 0x00


	//----- nvinfo : EIATTR_KPARAM_INFO
	.align		4
.L_477:
        /*0038*/ 	.byte	0x04, 0x17
        /*003a*/ 	.short	(.L_479 - .L_478)
.L_478:
        /*003c*/ 	.word	0x00000000
        /*0040*/ 	.short	0x0002
        /*0042*/ 	.short	0x0018
        /*0044*/ 	.byte	0x00, 0xf0, 0x11, 0x00


	//----- nvinfo : EIATTR_KPARAM_INFO
	.align		4
.L_479:
        /*0048*/ 	.byte	0x04, 0x17
        /*004a*/ 	.short	(.L_481 - .L_480)
.L_480:
        /*004c*/ 	.word	0x00000000
        /*0050*/ 	.short	0x0001
        /*0052*/ 	.short	0x0010
        /*0054*/ 	.byte	0x00, 0xf5, 0x21, 0x00


	//----- nvinfo : EIATTR_KPARAM_INFO
	.align		4
.L_481:
        /*0058*/ 	.byte	0x04, 0x17
        /*005a*/ 	.short	(.L_483 - .L_482)
.L_482:
        /*005c*/ 	.word	0x00000000
        /*0060*/ 	.short	0x0000
        /*0062*/ 	.short	0x0000
        /*0064*/ 	.byte	0x00, 0xf0, 0x41, 0x00


	//----- nvinfo : EIATTR_SPARSE_MMA_MASK
	.align		4
.L_483:
        /*0068*/ 	.byte	0x03, 0x50
        /*006a*/ 	.short	0x0000


	//----- nvinfo : EIATTR_MAXREG_COUNT
	.align		4
        /*006c*/ 	.byte	0x03, 0x1b
        /*006e*/ 	.short	0x00ff


	//----- nvinfo : EIATTR_NUM_BARRIERS
	.align		4
        /*0070*/ 	.byte	0x02, 0x4c
        /*0072*/ 	.byte	0x01
	.zero		1


	//----- nvinfo : EIATTR_MERCURY_ISA_VERSION
	.align		4
        /*0074*/ 	.byte	0x03, 0x5f
        /*0076*/ 	.short	0x0101


	//----- nvinfo : EIATTR_COOP_GROUP_MASK_REGIDS
	.align		4
        /*0078*/ 	.byte	0x04, 0x29
        /*007a*/ 	.short	(.L_485 - .L_484)


	//   ....[0]....
.L_484:
        /*007c*/ 	.word	0xffffffff


	//   ....[1]....
        /*0080*/ 	.word	0xffffffff


	//   ....[2]....
        /*0084*/ 	.word	0xffffffff


	//   ....[3]....
        /*0088*/ 	.word	0xffffffff


	//   ....[4]....
        /*008c*/ 	.word	0xffffffff


	//   ....[5]....
        /*0090*/ 	.word	0xffffffff


	//   ....[6]....
        /*0094*/ 	.word	0xffffffff


	//   ....[7]....
        /*0098*/ 	.word	0xffffffff


	//   ....[8]....
        /*009c*/ 	.word	0xffffffff


	//   ....[9]....
        /*00a0*/ 	.word	0xffffffff


	//   ....[10]....
        /*00a4*/ 	.word	0xffffffff


	//   ....[11]....
        /*00a8*/ 	.word	0xffffffff


	//   ....[12]....
        /*00ac*/ 	.word	0xffffffff


	//   ....[13]....
        /*00b0*/ 	.word	0xffffffff


	//   ....[14]....
        /*00b4*/ 	.word	0xffffffff


	//   ....[15]....
        /*00b8*/ 	.word	0xffffffff


	//   ....[16]....
        /*00bc*/ 	.word	0xffffffff


	//   ....[17]....
        /*00c0*/ 	.word	0xffffffff


	//   ....[18]....
        /*00c4*/ 	.word	0xffffffff


	//   ....[19]....
        /*00c8*/ 	.word	0xffffffff


	//   ....[20]....
        /*00cc*/ 	.word	0xffffffff


	//   ....[21]....
        /*00d0*/ 	.word	0xffffffff


	//   ....[22]....
        /*00d4*/ 	.word	0xffffffff


	//   ....[23]....
        /*00d8*/ 	.word	0xffffffff


	//   ....[24]....
        /*00dc*/ 	.word	0xffffffff


	//   ....[25]....
        /*00e0*/ 	.word	0xffffffff


	//   ....[26]....
        /*00e4*/ 	.word	0xffffffff


	//   ....[27]....
        /*00e8*/ 	.word	0xffffffff


	//   ....[28]....
        /*00ec*/ 	.word	0xffffffff


	//   ....[29]....
        /*00f0*/ 	.word	0xffffffff


	//   ....[30]....
        /*00f4*/ 	.word	0xffffffff


	//   ....[31]....
        /*00f8*/ 	.word	0xffffffff


	//   ....[32]....
        /*00fc*/ 	.word	0xffffffff


	//   ....[33]....
        /*0100*/ 	.word	0xffffffff


	//   ....[34]....
        /*0104*/ 	.word	0xffffffff


	//   ....[35]....
        /*0108*/ 	.word	0xffffffff


	//   ....[36]....
        /*010c*/ 	.word	0xffffffff


	//   ....[37]....
        /*0110*/ 	.word	0xffffffff


	//   ....[38]....
        /*0114*/ 	.word	0xffffffff


	//   ....[39]....
        /*0118*/ 	.word	0xffffffff


	//   ....[40]....
        /*011c*/ 	.word	0xffffffff


	//   ....[41]....
        /*0120*/ 	.word	0xffffffff


	//   ....[42]....
        /*0124*/ 	.word	0xffffffff


	//   ....[43]....
        /*0128*/ 	.word	0xffffffff


	//   ....[44]....
        /*012c*/ 	.word	0xffffffff


	//----- nvinfo : EIATTR_COOP_GROUP_INSTR_OFFSETS
	.align		4
.L_485:
        /*0130*/ 	.byte	0x04, 0x28
        /*0132*/ 	.short	(.L_487 - .L_486)


	//   ....[0]....
.L_486:
        /*0134*/ 	.word	0x00000b70


	//   ....[1]....
        /*0138*/ 	.word	0x00000ba0


	//   ....[2]....
        /*013c*/ 	.word	0x00000bb0


	//   ....[3]....
        /*0140*/ 	.word	0x00000d20


	//   ....[4]....
        /*0144*/ 	.word	0x00000d60


	//   ....[5]....
        /*0148*/ 	.word	0x00000d90


	//   ....[6]....
        /*014c*/ 	.word	0x00000ed0


	//   ....[7]....
        /*0150*/ 	.word	0x00000f00


	//   ....[8]....
        /*0154*/ 	.word	0x00000f30


	//   ....[9]....
        /*0158*/ 	.word	0x00001060


	//   ....[10]....
        /*015c*/ 	.word	0x00001090


	//   ....[11]....
        /*0160*/ 	.word	0x000010c0


	//   ....[12]....
        /*0164*/ 	.word	0x000011f0


	//   ....[13]....
        /*0168*/ 	.word	0x00001220


	//   ....[14]....
        /*016c*/ 	.word	0x00001250


	//   ....[15]....
        /*0170*/ 	.word	0x00001e00


	//   ....[16]....
        /*0174*/ 	.word	0x00001e10


	//   ....[17]....
        /*0178*/ 	.word	0x00001e90


	//   ....[18]....
        /*017c*/ 	.word	0x00002010


	//   ....[19]....
        /*0180*/ 	.word	0x00002040


	//   ....[20]....
        /*0184*/ 	.word	0x00002070


	//   ....[21]....
        /*0188*/ 	.word	0x000021a0


	//   ....[22]....
        /*018c*/ 	.word	0x000021d0


	//   ....[23]....
        /*0190*/ 	.word	0x00002200


	//   ....[24]....
        /*0194*/ 	.word	0x00002330


	//   ....[25]....
        /*0198*/ 	.word	0x00002360


	//   ....[26]....
        /*019c*/ 	.word	0x00002390


	//   ....[27]....
        /*01a0*/ 	.word	0x000024c0


	//   ....[28]....
        /*01a4*/ 	.word	0x000024f0


	//   ....[29]....
        /*01a8*/ 	.word	0x00002520


	//   ....[30]....
        /*01ac*/ 	.word	0x000046b0


	//   ....[31]....
        /*01b0*/ 	.word	0x000046d0


	//   ....[32]....
        /*01b4*/ 	.word	0x000046e0


	//   ....[33]....
        /*01b8*/ 	.word	0x00004880


	//   ....[34]....
        /*01bc*/ 	.word	0x000048b0


	//   ....[35]....
        /*01c0*/ 	.word	0x000048e0


	//   ....[36]....
        /*01c4*/ 	.word	0x00004a10


	//   ....[37]....
        /*01c8*/ 	.word	0x00004a40


	//   ....[38]....
        /*01cc*/ 	.word	0x00004a70


	//   ....[39]....
        /*01d0*/ 	.word	0x00004ba0


	//   ....[40]....
        /*01d4*/ 	.word	0x00004bd0


	//   ....[41]....
        /*01d8*/ 	.word	0x00004c00


	//   ....[42]....
        /*01dc*/ 	.word	0x00004d30


	//   ....[43]....
        /*01e0*/ 	.word	0x00004d60


	//   ....[44]....
        /*01e4*/ 	.word	0x00004d90


	//----- nvinfo : EIATTR_VRC_CTA_INIT_COUNT
	.align		4
.L_487:
        /*01e8*/ 	.byte	0x02, 0x4a
	.zero		1
	.zero		1


	//----- nvinfo : EIATTR_EXIT_INSTR_OFFSETS
	.align		4
        /*01ec*/ 	.byte	0x04, 0x1c
        /*01ee*/ 	.short	(.L_489 - .L_488)


	//   ....[0]....
.L_488:
        /*01f0*/ 	.word	0x000058a0


	//   ....[1]....
        /*01f4*/ 	.word	0x00005910


	//----- nvinfo : EIATTR_MAX_THREADS
	.align		4
.L_489:
        /*01f8*/ 	.byte	0x04, 0x05
        /*01fa*/ 	.short	(.L_491 - .L_490)
.L_490:
        /*01fc*/ 	.word	0x00000100
        /*0200*/ 	.word	0x00000001
        /*0204*/ 	.word	0x00000001


	//----- nvinfo : EIATTR_CRS_STACK_SIZE
	.align		4
.L_491:
        /*0208*/ 	.byte	0x04, 0x1e
        /*020a*/ 	.short	(.L_493 - .L_492)
.L_492:
        /*020c*/ 	.word	0x00000000


	//----- nvinfo : EIATTR_CBANK_PARAM_SIZE
	.align		4
.L_493:
        /*0210*/ 	.byte	0x03, 0x19
        /*0212*/ 	.short	0x0051


	//----- nvinfo : EIATTR_PARAM_CBANK
	.align		4
        /*0214*/ 	.byte	0x04, 0x0a
        /*0216*/ 	.short	(.L_495 - .L_494)
	.align		4
.L_494:
        /*0218*/ 	.word	index@(.nv.constant0._ZN6thrust24THRUST_300001_SM_1000_NS8cuda_cub4core6detail13_kernel_agentINS1_8__reduce11ReduceAgentINS0_12zip_iteratorIN4cuda3std3__45tupleIJNS0_10device_ptrIiEENS0_17counting_iteratorIlNS0_11use_defaultESF_SF_EEEEEEEPNSB_IJilEEESJ_iNS1_9__extrema9arg_max_fIilNSA_4lessIiEEEEEEJSI_SK_iN3cub18CUB_300001_SM_100013GridEvenShareIiEENSS_9GridQueueIjEESP_EEEvDpT0_)
        /*021c*/ 	.short	0x0380
        /*021e*/ 	.short	0x0051


	//----- nvinfo : EIATTR_SW_WAR
	.align		4
.L_495:
        /*0220*/ 	.byte	0x04, 0x36
        /*0222*/ 	.short	(.L_497 - .L_496)
.L_496:
        /*0224*/ 	.word	0x00000008
.L_497:


//--------------------- .nv.info._ZN6thrust24THRUST_300001_SM_1000_NS8cuda_cub4core6detail13_kernel_agentINS1_8__reduce11ReduceAgentINS0_12zip_iteratorIN4cuda3std3__45tupleIJNS0_10device_ptrIiEENS0_17counting_iteratorIlNS0_11use_defaultESF_SF_EEEEEEEPNSB_IJilEEESJ_iNS1_9__extrema9arg_max_fIilNSA_4lessIiEEEEEEJSI_SK_iSP_EEEvDpT0_ --------------------------
	.section	.nv.info._ZN6thrust24THRUST_300001_SM_1000_NS8cuda_cub4core6detail13_kernel_agentINS1_8__reduce11ReduceAgentINS0_12zip_iteratorIN4cuda3std3__45tupleIJNS0_10device_ptrIiEENS0_17counting_iteratorIlNS0_11use_defaultESF_SF_EEEEEEEPNSB_IJilEEESJ_iNS1_9__extrema9arg_max_fIilNSA_4lessIiEEEEEEJSI_SK_iSP_EEEvDpT0_,"",@"SHT_CUDA_INFO"
	.sectionflags	@""
	.align	4


	//----- nvinfo : EIATTR_CUDA_API_VERSION
	.align		4
        /*0000*/ 	.byte	0x04, 0x37
        /*0002*/ 	.short	(.L_499 - .L_498)
.L_498:
        /*0004*/ 	.word	0x00000082


	//----- nvinfo : EIATTR_KPARAM_INFO
	.align		4
.L_499:
        /*0008*/ 	.byte	0x04, 0x17
        /*000a*/ 	.short	(.L_501 - .L_500)
.L_500:
        /*000c*/ 	.word	0x00000000
        /*0010*/ 	.short	0x0003
        /*0012*/ 	.short	0x001c
        /*0014*/ 	.byte	0x00, 0xf0, 0x05, 0x00


	//----- nvinfo : EIATTR_KPARAM_INFO
	.align		4
.L_501:
        /*0018*/ 	.byte	0x04, 0x17
        /*001a*/ 	.short	(.L_503 - .L_502)
.L_502:
        /*001c*/ 	.word	0x00000000
        /*0020*/ 	.short	0x0002
        /*0022*/ 	.short	0x0018
        /*0024*/ 	.byte	0x00, 0xf0, 0x11, 0x00


	//----- nvinfo : EIATTR_KPARAM_INFO
	.align		4
.L_503:
        /*0028*/ 	.byte	0x04, 0x17
        /*002a*/ 	.short	(.L_505 - .L_504)
.L_504:
        /*002c*/ 	.word	0x00000000
        /*0030*/ 	.short	0x0001
        /*0032*/ 	.short	0x0010
        /*0034*/ 	.byte	0x00, 0xf5, 0x21, 0x00


	//----- nvinfo : EIATTR_KPARAM_INFO
	.align		4
.L_505:
        /*0038*/ 	.byte	0x04, 0x17
        /*003a*/ 	.short	(.L_507 - .L_506)
.L_506:
        /*003c*/ 	.word	0x00000000
        /*0040*/ 	.short	0x0000
        /*0042*/ 	.short	0x0000
        /*0044*/ 	.byte	0x00, 0xf0, 0x41, 0x00


	//----- nvinfo : EIATTR_SPARSE_MMA_MASK
	.align		4
.L_507:
        /*0048*/ 	.byte	0x03, 0x50
        /*004a*/ 	.short	0x0000


	//----- nvinfo : EIATTR_MAXREG_COUNT
	.align		4
        /*004c*/ 	.byte	0x03, 0x1b
        /*004e*/ 	.short	0x00ff


	//----- nvinfo : EIATTR_NUM_BARRIERS
	.align		4
        /*0050*/ 	.byte	0x02, 0x4c
        /*0052*/ 	.byte	0x01
	.zero		1


	//----- nvinfo : EIATTR_MERCURY_ISA_VERSION
	.align		4
        /*0054*/ 	.byte	0x03, 0x5f
        /*0056*/ 	.short	0x0101


	//----- nvinfo : EIATTR_COOP_GROUP_MASK_REGIDS
	.align		4
        /*0058*/ 	.byte	0x04, 0x29
        /*005a*/ 	.short	(.L_509 - .L_508)


	//   ....[0]....
.L_508:
        /*005c*/ 	.word	0xffffffff


	//   ....[1]....
        /*0060*/ 	.word	0xffffffff


	//   ....[2]....
        /*0064*/ 	.word	0xffffffff


	//   ....[3]....
        /*0068*/ 	.word	0xffffffff


	//   ....[4]....
        /*006c*/ 	.word	0xffffffff


	//   ....[5]....
        /*0070*/ 	.word	0xffffffff


	//   ....[6]....
        /*0074*/ 	.word	0xffffffff


	//   ....[7]....
        /*0078*/ 	.word	0xffffffff


	//   ....[8]....
        /*007c*/ 	.word	0xffffffff


	//   ....[9]....
        /*0080*/ 	.word	0xffffffff


	//   ....[10]....
        /*0084*/ 	.word	0xffffffff


	//   ....[11]....
        /*0088*/ 	.word	0xffffffff


	//   ....[12]....
        /*008c*/ 	.word	0xffffffff


	//   ....[13]....
        /*0090*/ 	.word	0xffffffff


	//   ....[14]....
        /*0094*/ 	.word	0xffffffff


	//   ....[15]....
        /*0098*/ 	.word	0xffffffff


	//   ....[16]....
        /*009c*/ 	.word	0xffffffff


	//   ....[17]....
        /*00a0*/ 	.word	0xffffffff


	//   ....[18]....
        /*00a4*/ 	.word	0xffffffff


	//   ....[19]....
        /*00a8*/ 	.word	0xffffffff


	//   ....[20]....
        /*00ac*/ 	.word	0xffffffff


	//   ....[21]....
        /*00b0*/ 	.word	0xffffffff


	//   ....[22]....
        /*00b4*/ 	.word	0xffffffff


	//   ....[23]....
        /*00b8*/ 	.word	0xffffffff


	//   ....[24]....
        /*00bc*/ 	.word	0xffffffff


	//   ....[25]....
        /*00c0*/ 	.word	0xffffffff


	//   ....[26]....
        /*00c4*/ 	.word	0xffffffff


	//   ....[27]....
        /*00c8*/ 	.word	0xffffffff


	//   ....[28]....
        /*00cc*/ 	.word	0xffffffff


	//   ....[29]....
        /*00d0*/ 	.word	0xffffffff


	//   ....[30]....
        /*00d4*/ 	.word	0xffffffff


	//   ....[31]....
        /*00d8*/ 	.word	0xffffffff


	//   ....[32]....
        /*00dc*/ 	.word	0xffffffff


	//   ....[33]....
        /*00e0*/ 	.word	0xffffffff


	//   ....[34]....
        /*00e4*/ 	.word	0xffffffff


	//   ....[35]....
        /*00e8*/ 	.word	0xffffffff


	//   ....[36]....
        /*00ec*/ 	.word	0xffffffff


	//   ....[37]....
        /*00f0*/ 	.word	0xffffffff


	//   ....[38]....
        /*00f4*/ 	.word	0xffffffff


	//   ....[39]....
        /*00f8*/ 	.word	0xffffffff


	//   ....[40]....
        /*00fc*/ 	.word	0xffffffff


	//   ....[41]....
        /*0100*/ 	.word	0xffffffff


	//   ....[42]....
        /*0104*/ 	.word	0xffffffff


	//   ....[43]....
        /*0108*/ 	.word	0xffffffff


	//   ....[44]....
        /*010c*/ 	.word	0xffffffff


	//----- nvinfo : EIATTR_COOP_GROUP_INSTR_OFFSETS
	.align		4
.L_509:
        /*0110*/ 	.byte	0x04, 0x28
        /*0112*/ 	.short	(.L_511 - .L_510)


	//   ....[0]....
.L_510:
        /*0114*/ 	.word	0x00000b00


	//   ....[1]....
        /*0118*/ 	.word	0x00000b30


	//   ....[2]....
        /*011c*/ 	.word	0x00000b40


	//   ....[3]....
        /*0120*/ 	.word	0x00000cb0


	//   ....[4]....
        /*0124*/ 	.word	0x00000cf0


	//   ....[5]....
        /*0128*/ 	.word	0x00000d20


	//   ....[6]....
        /*012c*/ 	.word	0x00000e60


	//   ....[7]....
        /*0130*/ 	.word	0x00000e90


	//   ....[8]....
        /*0134*/ 	.word	0x00000ec0


	//   ....[9]....
        /*0138*/ 	.word	0x00000ff0


	//   ....[10]....
        /*013c*/ 	.word	0x00001020


	//   ....[11]....
        /*0140*/ 	.word	0x00001050


	//   ....[12]....
        /*0144*/ 	.word	0x00001180


	//   ....[13]....
        /*0148*/ 	.word	0x000011b0


	//   ....[14]....
        /*014c*/ 	.word	0x000011e0


	//   ....[15]....
        /*0150*/ 	.word	0x00001da0


	//   ....[16]....
        /*0154*/ 	.word	0x00001db0


	//   ....[17]....
        /*0158*/ 	.word	0x00001e30


	//   ....[18]....
        /*015c*/ 	.word	0x00001fa0


	//   ....[19]....
        /*0160*/ 	.word	0x00001fd0


	//   ....[20]....
        /*0164*/ 	.word	0x00002000


	//   ....[21]....
        /*0168*/ 	.word	0x00002130


	//   ....[22]....
        /*016c*/ 	.word	0x00002160


	//   ....[23]....
        /*0170*/ 	.word	0x00002190


	//   ....[24]....
        /*0174*/ 	.word	0x000022c0


	//   ....[25]....
        /*0178*/ 	.word	0x000022f0


	//   ....[26]....
        /*017c*/ 	.word	0x00002320


	//   ....[27]....
        /*0180*/ 	.word	0x00002450


	//   ....[28]....
        /*0184*/ 	.word	0x00002480


	//   ....[29]....
        /*0188*/ 	.word	0x000024b0


	//   ....[30]....
        /*018c*/ 	.word	0x000043f0


	//   ....[31]....
        /*0190*/ 	.word	0x00004410


	//   ....[32]....
        /*0194*/ 	.word	0x00004420


	//   ....[33]....
        /*0198*/ 	.word	0x000045c0


	//   ....[34]....
        /*019c*/ 	.word	0x000045f0


	//   ....[35]....
        /*01a0*/ 	.word	0x00004620


	//   ....[36]....
        /*01a4*/ 	.word	0x00004750


	//   ....[37]....
        /*01a8*/ 	.word	0x00004780


	//   ....[38]....
        /*01ac*/ 	.word	0x000047b0


	//   ....[39]....
        /*01b0*/ 	.word	0x000048e0


	//   ....[40]....
        /*01b4*/ 	.word	0x00004910


	//   ....[41]....
        /*01b8*/ 	.word	0x00004940


	//   ....[42]....
        /*01bc*/ 	.word	0x00004a70


	//   ....[43]....
        /*01c0*/ 	.word	0x00004aa0


	//   ....[44]....
        /*01c4*/ 	.word	0x00004ad0


	//----- nvinfo : EIATTR_VRC_CTA_INIT_COUNT
	.align		4
.L_511:
        /*01c8*/ 	.byte	0x02, 0x4a
	.zero		1
	.zero		1


	//----- nvinfo : EIATTR_EXIT_INSTR_OFFSETS
	.align		4
        /*01cc*/ 	.byte	0x04, 0x1c
        /*01ce*/ 	.short	(.L_513 - .L_512)


	//   ....[0]....
.L_512:
        /*01d0*/ 	.word	0x00000030


	//   ....[1]....
        /*01d4*/ 	.word	0x000055e0


	//   ....[2]....
        /*01d8*/ 	.word	0x00005650


	//----- nvinfo : EIATTR_MAX_THREADS
	.align		4
.L_513:
        /*01dc*/ 	.byte	0x04, 0x05
        /*01de*/ 	.short	(.L_515 - .L_514)
.L_514:
        /*01e0*/ 	.word	0x00000100
        /*01e4*/ 	.word	0x00000001
        /*01e8*/ 	.word	0x00000001


	//----- nvinfo : EIATTR_CRS_STACK_SIZE
	.align		4
.L_515:
        /*01ec*/ 	.byte	0x04, 0x1e
        /*01ee*/ 	.short	(.L_517 - .L_516)
.L_516:
        /*01f0*/ 	.word	0x00000000


	//----- nvinfo : EIATTR_CBANK_PARAM_SIZE
	.align		4
.L_517:
        /*01f4*/ 	.byte	0x03, 0x19
        /*01f6*/ 	.short	0x001d


	//----- nvinfo : EIATTR_PARAM_CBANK
	.align		4
        /*01f8*/ 	.byte	0x04, 0x0a
        /*01fa*/ 	.short	(.L_519 - .L_518)
	.align		4
.L_518:
        /*01fc*/ 	.word	index@(.nv.constant0._ZN6thrust24THRUST_300001_SM_1000_NS8cuda_cub4core6detail13_kernel_agentINS1_8__reduce11ReduceAgentINS0_12zip_iteratorIN4cuda3std3__45tupleIJNS0_10device_ptrIiEENS0_17counting_iteratorIlNS0_11use_defaultESF_SF_EEEEEEEPNSB_IJilEEESJ_iNS1_9__extrema9arg_max_fIilNSA_4lessIiEEEEEEJSI_SK_iSP_EEEvDpT0_)
        /*0200*/ 	.short	0x0380
        /*0202*/ 	.short	0x001d


	//----- nvinfo : EIATTR_SW_WAR
	.align		4
.L_519:
        /*0204*/ 	.byte	0x04, 0x36
        /*0206*/ 	.short	(.L_521 - .L_520)
.L_520:
        /*0208*/ 	.word	0x00000008
.L_521:


//--------------------- .nv.info._Z10degreeCalcPiS_S_ii --------------------------
	.section	.nv.info._Z10degreeCalcPiS_S_ii,"",@"SHT_CUDA_INFO"
	.sectionflags	@""
	.align	4


	//----- nvinfo : EIATTR_CUDA_API_VERSION
	.align		4
        /*0000*/ 	.byte	0x04, 0x37
        /*0002*/ 	.short	(.L_523 - .L_522)
.L_522:
        /*0004*/ 	.word	0x00000082


	//----- nvinfo : EIATTR_KPARAM_INFO
	.align		4
.L_523:
        /*0008*/ 	.byte	0x04, 0x17
        /*000a*/ 	.short	(.L_525 - .L_524)
.L_524:
        /*000c*/ 	.word	0x00000000
        /*0010*/ 	.short	0x0004
        /*0012*/ 	.short	0x001c
        /*0014*/ 	.byte	0x00, 0xf0, 0x11, 0x00


	//----- nvinfo : EIATTR_KPARAM_INFO
	.align		4
.L_525:
        /*0018*/ 	.byte	0x04, 0x17
        /*001a*/ 	.short	(.L_527 - .L_526)
.L_526:
        /*001c*/ 	.word	0x00000000
        /*0020*/ 	.short	0x0003
        /*0022*/ 	.short	0x0018
        /*0024*/ 	.byte	0x00, 0xf0, 0x11, 0x00


	//----- nvinfo : EIATTR_KPARAM_INFO
	.align		4
.L_527:
        /*0028*/ 	.byte	0x04, 0x17
        /*002a*/ 	.short	(.L_529 - .L_528)
.L_528:
        /*002c*/ 	.word	0x00000000
        /*0030*/ 	.short	0x0002
        /*0032*/ 	.short	0x0010
        /*0034*/ 	.byte	0x00, 0xf5, 0x21, 0x00


	//----- nvinfo : EIATTR_KPARAM_INFO
	.align		4
.L_529:
        /*0038*/ 	.byte	0x04, 0x17
        /*003a*/ 	.short	(.L_531 - .L_530)
.L_530:
        /*003c*/ 	.word	0x00000000
        /*0040*/ 	.short	0x0001
        /*0042*/ 	.short	0x0008
        /*0044*/ 	.byte	0x00, 0xf5, 0x21, 0x00


	//----- nvinfo : EIATTR_KPARAM_INFO
	.align		4
.L_531:
        /*0048*/ 	.byte	0x04, 0x17
        /*004a*/ 	.short	(.L_533 - .L_532)
.L_532:
        /*004c*/ 	.word	0x00000000
        /*0050*/ 	.short	0x0000
        /*0052*/ 	.short	0x0000
        /*0054*/ 	.byte	0x00, 0xf5, 0x21, 0x00


	//----- nvinfo : EIATTR_SPARSE_MMA_MASK
	.align		4
.L_533:
        /*0058*/ 	.byte	0x03, 0x50
        /*005a*/ 	.short	0x0000


	//----- nvinfo : EIATTR_MAXREG_COUNT
	.align		4
        /*005c*/ 	.byte	0x03, 0x1b
        /*005e*/ 	.short	0x00ff


	//----- nvinfo : EIATTR_MERCURY_ISA_VERSION
	.align		4
        /*0060*/ 	.byte	0x03, 0x5f
        /*0062*/ 	.short	0x0101


	//----- nvinfo : EIATTR_VRC_CTA_INIT_COUNT
	.align		4
        /*0064*/ 	.byte	0x02, 0x4a
	.zero		1
	.zero		1


	//----- nvinfo : EIATTR_EXIT_INSTR_OFFSETS
	.align		4
        /*0068*/ 	.byte	0x04, 0x1c
        /*006a*/ 	.short	(.L_535 - .L_534)


	//   ....[0]....
.L_534:
        /*006c*/ 	.word	0x00000070


	//   ....[1]....
        /*0070*/ 	.word	0x00000110


	//----- nvinfo : EIATTR_CBANK_PARAM_SIZE
	.align		4
.L_535:
        /*0074*/ 	.byte	0x03, 0x19
        /*0076*/ 	.short	0x0020


	//----- nvinfo : EIATTR_PARAM_CBANK
	.align		4
        /*0078*/ 	.byte	0x04, 0x0a
        /*007a*/ 	.short	(.L_537 - .L_536)
	.align		4
.L_536:
        /*007c*/ 	.word	index@(.nv.constant0._Z10degreeCalcPiS_S_ii)
        /*0080*/ 	.short	0x0380
        /*0082*/ 	.short	0x0020


	//----- nvinfo : EIATTR_SW_WAR
	.align		4
.L_537:
        /*0084*/ 	.byte	0x04, 0x36
        /*0086*/ 	.short	(.L_539 - .L_538)
.L_538:
        /*0088*/ 	.word	0x00000008
.L_539:


//--------------------- .nv.info._Z17conflictDetectionPiS_S_iiS_ --------------------------
	.section	.nv.info._Z17conflictDetectionPiS_S_iiS_,"",@"SHT_CUDA_INFO"
	.sectionflags	@""
	.align	4


	//----- nvinfo : EIATTR_CUDA_API_VERSION
	.align		4
        /*0000*/ 	.byte	0x04, 0x37
        /*0002*/ 	.short	(.L_541 - .L_540)
.L_540:
        /*0004*/ 	.word	0x00000082


	//----- nvinfo : EIATTR_KPARAM_INFO
	.align		4
.L_541:
        /*0008*/ 	.byte	0x04, 0x17
        /*000a*/ 	.short	(.L_543 - .L_542)
.L_542:
        /*000c*/ 	.word	0x00000000
        /*0010*/ 	.short	0x0005
        /*0012*/ 	.short	0x0020
        /*0014*/ 	.byte	0x00, 0xf5, 0x21, 0x00


	//----- nvinfo : EIATTR_KPARAM_INFO
	.align		4
.L_543:
        /*0018*/ 	.byte	0x04, 0x17
        /*001a*/ 	.short	(.L_545 - .L_544)
.L_544:
        /*001c*/ 	.word	0x00000000
        /*0020*/ 	.short	0x0004
        /*0022*/ 	.short	0x001c
        /*0024*/ 	.byte	0x00, 0xf0, 0x11, 0x00


	//----- nvinfo : EIATTR_KPARAM_INFO
	.align		4
.L_545:
        /*0028*/ 	.byte	0x04, 0x17
        /*002a*/ 	.short	(.L_547 - .L_546)
.L_546:
        /*002c*/ 	.word	0x00000000
        /*0030*/ 	.short	0x0003
        /*0032*/ 	.short	0x0018
        /*0034*/ 	.byte	0x00, 0xf0, 0x11, 0x00


	//----- nvinfo : EIATTR_KPARAM_INFO
	.align		4
.L_547:
        /*0038*/ 	.byte	0x04, 0x17
        /*003a*/ 	.short	(.L_549 - .L_548)
.L_548:
        /*003c*/ 	.word	0x00000000
        /*0040*/ 	.short	0x0002
        /*0042*/ 	.short	0x0010
        /*0044*/ 	.byte	0x00, 0xf5, 0x21, 0x00


	//----- nvinfo : EIATTR_KPARAM_INFO
	.align		4
.L_549:
        /*0048*/ 	.byte	0x04, 0x17
        /*004a*/ 	.short	(.L_551 - .L_550)
.L_550:
        /*004c*/ 	.word	0x00000000
        /*0050*/ 	.short	0x0001
        /*0052*/ 	.short	0x0008
        /*0054*/ 	.byte	0x00, 0xf5, 0x21, 0x00


	//----- nvinfo : EIATTR_KPARAM_INFO
	.align		4
.L_551:
        /*0058*/ 	.byte	0x04, 0x17
        /*005a*/ 	.short	(.L_553 - .L_552)
.L_552:
        /*005c*/ 	.word	0x00000000
        /*0060*/ 	.short	0x0000
        /*0062*/ 	.short	0x0000
        /*0064*/ 	.byte	0x00, 0xf5, 0x21, 0x00


	//----- nvinfo : EIATTR_SPARSE_MMA_MASK
	.align		4
.L_553:
        /*0068*/ 	.byte	0x03, 0x50
        /*006a*/ 	.short	0x0000


	//----- nvinfo : EIATTR_MAXREG_COUNT
	.align		4
        /*006c*/ 	.byte	0x03, 0x1b
        /*006e*/ 	.short	0x00ff


	//----- nvinfo : EIATTR_MERCURY_ISA_VERSION
	.align		4
        /*0070*/ 	.byte	0x03, 0x5f
        /*0072*/ 	.short	0x0101


	//----- nvinfo : EIATTR_VRC_CTA_INIT_COUNT
	.align		4
        /*0074*/ 	.byte	0x02, 0x4a
	.zero		1
	.zero		1


	//----- nvinfo : EIATTR_EXIT_INSTR_OFFSETS
	.align		4
        /*0078*/ 	.byte	0x04, 0x1c
        /*007a*/ 	.short	(.L_555 - .L_554)


	//   ....[0]....
.L_554:
        /*007c*/ 	.word	0x00000070


	//   ....[1]....
        /*0080*/ 	.word	0x000000e0


	//   ....[2]....
        /*0084*/ 	.word	0x000003b0


	//   ....[3]....
        /*0088*/ 	.word	0x000009d0


	//----- nvinfo : EIATTR_CRS_STACK_SIZE
	.align		4
.L_555:
        /*008c*/ 	.byte	0x04, 0x1e
        /*008e*/ 	.short	(.L_557 - .L_556)
.L_556:
        /*0090*/ 	.word	0x00000000


	//----- nvinfo : EIATTR_CBANK_PARAM_SIZE
	.align		4
.L_557:
        /*0094*/ 	.byte	0x03, 0x19
        /*0096*/ 	.short	0x0028


	//----- nvinfo : EIATTR_PARAM_CBANK
	.align		4
        /*0098*/ 	.byte	0x04, 0x0a
        /*009a*/ 	.short	(.L_559 - .L_558)
	.align		4
.L_558:
        /*009c*/ 	.word	index@(.nv.constant0._Z17conflictDetectionPiS_S_iiS_)
        /*00a0*/ 	.short	0x0380
        /*00a2*/ 	.short	0x0028


	//----- nvinfo : EIATTR_SW_WAR
	.align		4
.L_559:
        /*00a4*/ 	.byte	0x04, 0x36
        /*00a6*/ 	.short	(.L_561 - .L_560)
.L_560:
        /*00a8*/ 	.word	0x00000008
.L_561:


//--------------------- .nv.info._Z15randomColouringP17curandStateXORWOWPiii --------------------------
	.section	.nv.info._Z15randomColouringP17curandStateXORWOWPiii,"",@"SHT_CUDA_INFO"
	.sectionflags	@""
	.align	4


	//----- nvinfo : EIATTR_CUDA_API_VERSION
	.align		4
        /*0000*/ 	.byte	0x04, 0x37
        /*0002*/ 	.short	(.L_563 - .L_562)
.L_562:
        /*0004*/ 	.word	0x00000082


	//----- nvinfo : EIATTR_KPARAM_INFO
	.align		4
.L_563:
        /*0008*/ 	.byte	0x04, 0x17
        /*000a*/ 	.short	(.L_565 - .L_564)
.L_564:
        /*000c*/ 	.word	0x00000000
        /*0010*/ 	.short	0x0003
        /*0012*/ 	.short	0x0014
        /*0014*/ 	.byte	0x00, 0xf0, 0x11, 0x00


	//----- nvinfo : EIATTR_KPARAM_INFO
	.align		4
.L_565:
        /*0018*/ 	.byte	0x04, 0x17
        /*001a*/ 	.short	(.L_567 - .L_566)
.L_566:
        /*001c*/ 	.word	0x00000000
        /*0020*/ 	.short	0x0002
        /*0022*/ 	.short	0x0010
        /*0024*/ 	.byte	0x00, 0xf0, 0x11, 0x00


	//----- nvinfo : EIATTR_KPARAM_INFO
	.align		4
.L_567:
        /*0028*/ 	.byte	0x04, 0x17
        /*002a*/ 	.short	(.L_569 - .L_568)
.L_568:
        /*002c*/ 	.word	0x00000000
        /*0030*/ 	.short	0x0001
        /*0032*/ 	.short	0x0008
        /*0034*/ 	.byte	0x00, 0xf5, 0x21, 0x00


	//----- nvinfo : EIATTR_KPARAM_INFO
	.align		4
.L_569:
        /*0038*/ 	.byte	0x04, 0x17
        /*003a*/ 	.short	(.L_571 - .L_570)
.L_570:
        /*003c*/ 	.word	0x00000000
        /*0040*/ 	.short	0x0000
        /*0042*/ 	.short	0x0000
        /*0044*/ 	.byte	0x00, 0xf5, 0x21, 0x00


	//----- nvinfo : EIATTR_SPARSE_MMA_MASK
	.align		4
.L_571:
        /*0048*/ 	.byte	0x03, 0x50
        /*004a*/ 	.short	0x0000


	//----- nvinfo : EIATTR_MAXREG_COUNT
	.align		4
        /*004c*/ 	.byte	0x03, 0x1b
        /*004e*/ 	.short	0x00ff


	//----- nvinfo : EIATTR_MERCURY_ISA_VERSION
	.align		4
        /*0050*/ 	.byte	0x03, 0x5f
        /*0052*/ 	.short	0x0101


	//----- nvinfo : EIATTR_VRC_CTA_INIT_COUNT
	.align		4
        /*0054*/ 	.byte	0x02, 0x4a
	.zero		1
	.zero		1


	//----- nvinfo : EIATTR_EXIT_INSTR_OFFSETS
	.align		4
        /*0058*/ 	.byte	0x04, 0x1c
        /*005a*/ 	.short	(.L_573 - .L_572)


	//   ....[0]....
.L_572:
        /*005c*/ 	.word	0x000002b0


	//----- nvinfo : EIATTR_CBANK_PARAM_SIZE
	.align		4
.L_573:
        /*0060*/ 	.byte	0x03, 0x19
        /*0062*/ 	.short	0x0018


	//----- nvinfo : EIATTR_PARAM_CBANK
	.align		4
        /*0064*/ 	.byte	0x04, 0x0a
        /*0066*/ 	.short	(.L_575 - .L_574)
	.align		4
.L_574:
        /*0068*/ 	.word	index@(.nv.constant0._Z15randomColouringP17curandStateXORWOWPiii)
        /*006c*/ 	.short	0x0380
        /*006e*/ 	.short	0x0018


	//----- nvinfo : EIATTR_SW_WAR
	.align		4
.L_575:
        /*0070*/ 	.byte	0x04, 0x36
        /*0072*/ 	.short	(.L_577 - .L_576)
.L_576:
        /*0074*/ 	.word	0x00000008
.L_577:


//--------------------- .nv.info._Z12setup_kernelP17curandStateXORWOWm --------------------------
	.section	.nv.info._Z12setup_kernelP17curandStateXORWOWm,"",@"SHT_CUDA_INFO"
	.sectionflags	@""
	.align	4


	//----- nvinfo : EIATTR_CUDA_API_VERSION
	.align		4
        /*0000*/ 	.byte	0x04, 0x37
        /*0002*/ 	.short	(.L_579 - .L_578)
.L_578:
        /*0004*/ 	.word	0x00000082


	//----- nvinfo : EIATTR_KPARAM_INFO
	.align		4
.L_579:
        /*0008*/ 	.byte	0x04, 0x17
        /*000a*/ 	.short	(.L_581 - .L_580)
.L_580:
        /*000c*/ 	.word	0x00000000
        /*0010*/ 	.short	0x0001
        /*0012*/ 	.short	0x0008
        /*0014*/ 	.byte	0x00, 0xf0, 0x21, 0x00


	//----- nvinfo : EIATTR_KPARAM_INFO
	.align		4
.L_581:
        /*0018*/ 	.byte	0x04, 0x17
        /*001a*/ 	.short	(.L_583 - .L_582)
.L_582:
        /*001c*/ 	.word	0x00000000
        /*0020*/ 	.short	0x0000
        /*0022*/ 	.short	0x0000
        /*0024*/ 	.byte	0x00, 0xf5, 0x21, 0x00


	//----- nvinfo : EIATTR_SPARSE_MMA_MASK
	.align		4
.L_583:
        /*0028*/ 	.byte	0x03, 0x50
        /*002a*/ 	.short	0x0000


	//----- nvinfo : EIATTR_MAXREG_COUNT
	.align		4
        /*002c*/ 	.byte	0x03, 0x1b
        /*002e*/ 	.short	0x00ff


	//----- nvinfo : EIATTR_MERCURY_ISA_VERSION
	.align		4
        /*0030*/ 	.byte	0x03, 0x5f
        /*0032*/ 	.short	0x0101


	//----- nvinfo : EIATTR_VRC_CTA_INIT_COUNT
	.align		4
        /*0034*/ 	.byte	0x02, 0x4a
	.zero		1
	.zero		1


	//----- nvinfo : EIATTR_EXIT_INSTR_OFFSETS
	.align		4
        /*0038*/ 	.byte	0x04, 0x1c
        /*003a*/ 	.short	(.L_585 - .L_584)


	//   ....[0]....
.L_584:
        /*003c*/ 	.word	0x00000ed0


	//----- nvinfo : EIATTR_CRS_STACK_SIZE
	.align		4
.L_585:
        /*0040*/ 	.byte	0x04, 0x1e
        /*0042*/ 	.short	(.L_587 - .L_586)
.L_586:
        /*0044*/ 	.word	0x00000000


	//----- nvinfo : EIATTR_CBANK_PARAM_SIZE
	.align		4
.L_587:
        /*0048*/ 	.byte	0x03, 0x19
        /*004a*/ 	.short	0x0010


	//----- nvinfo : EIATTR_PARAM_CBANK
	.align		4
        /*004c*/ 	.byte	0x04, 0x0a
        /*004e*/ 	.short	(.L_589 - .L_588)
	.align		4
.L_588:
        /*0050*/ 	.word	index@(.nv.constant0._Z12setup_kernelP17curandStateXORWOWm)
        /*0054*/ 	.short	0x0380
        /*0056*/ 	.short	0x0010


	//----- nvinfo : EIATTR_SW_WAR
	.align		4
.L_589:
        /*0058*/ 	.byte	0x04, 0x36
        /*005a*/ 	.short	(.L_591 - .L_590)
.L_590:
        /*005c*/ 	.word	0x00000008
.L_591:


//--------------------- .nv.callgraph             --------------------------
	.section	.nv.callgraph,"",@"SHT_CUDA_CALLGRAPH"
	.align	4
	.sectionentsize	8
	.align		4
        /*0000*/ 	.word	0x00000000
	.align		4
        /*0004*/ 	.word	0xffffffff
	.align		4
        /*0008*/ 	.word	0x00000000
	.align		4
        /*000c*/ 	.word	0xfffffffe
	.align		4
        /*0010*/ 	.word	0x00000000
	.align		4
        /*0014*/ 	.word	0xfffffffd
	.align		4
        /*0018*/ 	.word	0x00000000
	.align		4
        /*001c*/ 	.word	0xfffffffc


//--------------------- .nv.constant4             --------------------------
	.section	.nv.constant4,"a",@progbits
	.align	8
	.align		8
.nv.constant4:
        /*0000*/ 	.dword	precalc_xorwow_matrix
	.align		8
        /*0008*/ 	.dword	precalc_xorwow_offset_matrix
	.align		8
        /*0010*/ 	.dword	mrg32k3aM1
	.align		8
        /*0018*/ 	.dword	mrg32k3aM2
	.align		8
        /*0020*/ 	.dword	mrg32k3aM1SubSeq
	.align		8
        /*0028*/ 	.dword	mrg32k3aM2SubSeq
	.align		8
        /*0030*/ 	.dword	mrg32k3aM1Seq
	.align		8
        /*0038*/ 	.dword	mrg32k3aM2Seq
	.align		8
        /*0040*/ 	.dword	_ZN34_INTERNAL_e3b8ddc6_4_k_cu_a80b5f3d4cuda3std3__45__cpo5beginE
	.align		8
        /*0048*/ 	.dword	_ZN34_INTERNAL_e3b8ddc6_4_k_cu_a80b5f3d4cuda3std3__45__cpo3endE
	.align		8
        /*0050*/ 	.dword	_ZN34_INTERNAL_e3b8ddc6_4_k_cu_a80b5f3d4cuda3std3__45__cpo6cbeginE
	.align		8
        /*0058*/ 	.dword	_ZN34_INTERNAL_e3b8ddc6_4_k_cu_a80b5f3d4cuda3std3__45__cpo4cendE
	.align		8
        /*0060*/ 	.dword	_ZN34_INTERNAL_e3b8ddc6_4_k_cu_a80b5f3d4cuda3std3__45__cpo6rbeginE
	.align		8
        /*0068*/ 	.dword	_ZN34_INTERNAL_e3b8ddc6_4_k_cu_a80b5f3d4cuda3std3__45__cpo4rendE
	.align		8
        /*0070*/ 	.dword	_ZN34_INTERNAL_e3b8ddc6_4_k_cu_a80b5f3d4cuda3std3__45__cpo7crbeginE
	.align		8
        /*0078*/ 	.dword	_ZN34_INTERNAL_e3b8ddc6_4_k_cu_a80b5f3d4cuda3std3__45__cpo5crendE
	.align		8
        /*0080*/ 	.dword	_ZN34_INTERNAL_e3b8ddc6_4_k_cu_a80b5f3d4cuda3std3__436_GLOBAL__N__e3b8ddc6_4_k_cu_a80b5f3d6ignoreE
	.align		8
        /*0088*/ 	.dword	_ZN34_INTERNAL_e3b8ddc6_4_k_cu_a80b5f3d4cuda3std3__419piecewise_constructE
	.align		8
        /*0090*/ 	.dword	_ZN34_INTERNAL_e3b8ddc6_4_k_cu_a80b5f3d4cuda3std3__48in_placeE
	.align		8
        /*0098*/ 	.dword	_ZN34_INTERNAL_e3b8ddc6_4_k_cu_a80b5f3d4cuda3std3__420unreachable_sentinelE
	.align		8
        /*00a0*/ 	.dword	_ZN34_INTERNAL_e3b8ddc6_4_k_cu_a80b5f3d4cuda3std3__47nulloptE
	.align		8
        /*00a8*/ 	.dword	_ZN34_INTERNAL_e3b8ddc6_4_k_cu_a80b5f3d4cuda3std3__48unexpectE
	.align		8
        /*00b0*/ 	.dword	_ZN34_INTERNAL_e3b8ddc6_4_k_cu_a80b5f3d4cuda3std6ranges3__45__cpo4swapE
	.align		8
        /*00b8*/ 	.dword	_ZN34_INTERNAL_e3b8ddc6_4_k_cu_a80b5f3d4cuda3std6ranges3__45__cpo9iter_moveE
	.align		8
        /*00c0*/ 	.dword	_ZN34_INTERNAL_e3b8ddc6_4_k_cu_a80b5f3d4cuda3std6ranges3__45__cpo5beginE
	.align		8
        /*00c8*/ 	.dword	_ZN34_INTERNAL_e3b8ddc6_4_k_cu_a80b5f3d4cuda3std6ranges3__45__cpo3endE
	.align		8
        /*00d0*/ 	.dword	_ZN34_INTERNAL_e3b8ddc6_4_k_cu_a80b5f3d4cuda3std6ranges3__45__cpo6cbeginE
	.align		8
        /*00d8*/ 	.dword	_ZN34_INTERNAL_e3b8ddc6_4_k_cu_a80b5f3d4cuda3std6ranges3__45__cpo4cendE
	.align		8
        /*00e0*/ 	.dword	_ZN34_INTERNAL_e3b8ddc6_4_k_cu_a80b5f3d4cuda3std6ranges3__45__cpo7advanceE
	.align		8
        /*00e8*/ 	.dword	_ZN34_INTERNAL_e3b8ddc6_4_k_cu_a80b5f3d4cuda3std6ranges3__45__cpo9iter_swapE
	.align		8
        /*00f0*/ 	.dword	_ZN34_INTERNAL_e3b8ddc6_4_k_cu_a80b5f3d4cuda3std6ranges3__45__cpo4nextE
	.align		8
        /*00f8*/ 	.dword	_ZN34_INTERNAL_e3b8ddc6_4_k_cu_a80b5f3d4cuda3std6ranges3__45__cpo4prevE
	.align		8
        /*0100*/ 	.dword	_ZN34_INTERNAL_e3b8ddc6_4_k_cu_a80b5f3d4cuda3std6ranges3__45__cpo4dataE
	.align		8
        /*0108*/ 	.dword	_ZN34_INTERNAL_e3b8ddc6_4_k_cu_a80b5f3d4cuda3std6ranges3__45__cpo5cdataE
	.align		8
        /*0110*/ 	.dword	_ZN34_INTERNAL_e3b8ddc6_4_k_cu_a80b5f3d4cuda3std6ranges3__45__cpo4sizeE
	.align		8
        /*0118*/ 	.dword	_ZN34_INTERNAL_e3b8ddc6_4_k_cu_a80b5f3d4cuda3std6ranges3__45__cpo5ssizeE
	.align		8
        /*0120*/ 	.dword	_ZN34_INTERNAL_e3b8ddc6_4_k_cu_a80b5f3d4cuda3std6ranges3__45__cpo8distanceE
	.align		8
        /*0128*/ 	.dword	_ZN34_INTERNAL_e3b8ddc6_4_k_cu_a80b5f3d6thrust24THRUST_300001_SM_1000_NS8cuda_cub3parE
	.align		8
        /*0130*/ 	.dword	_ZN34_INTERNAL_e3b8ddc6_4_k_cu_a80b5f3d6thrust24THRUST_300001_SM_1000_NS8cuda_cub10par_nosyncE
	.align		8
        /*0138*/ 	.dword	_ZN34_INTERNAL_e3b8ddc6_4_k_cu_a80b5f3d6thrust24THRUST_300001_SM_1000_NS6system6detail10sequential3seqE
	.align		8
        /*0140*/ 	.dword	_ZN34_INTERNAL_e3b8ddc6_4_k_cu_a80b5f3d6thrust24THRUST_300001_SM_1000_NS6system3cpp3parE
	.align		8
        /*0148*/ 	.dword	_ZN34_INTERNAL_e3b8ddc6_4_k_cu_a80b5f3d6thrust24THRUST_300001_SM_1000_NS12placeholders2_1E
	.align		8
        /*0150*/ 	.dword	_ZN34_INTERNAL_e3b8ddc6_4_k_cu_a80b5f3d6thrust24THRUST_300001_SM_1000_NS12placeholders2_2E
	.align		8
        /*0158*/ 	.dword	_ZN34_INTERNAL_e3b8ddc6_4_k_cu_a80b5f3d6thrust24THRUST_300001_SM_1000_NS12placeholders2_3E
	.align		8
        /*0160*/ 	.dword	_ZN34_INTERNAL_e3b8ddc6_4_k_cu_a80b5f3d6thrust24THRUST_300001_SM_1000_NS12placeholders2_4E
	.align		8
        /*0168*/ 	.dword	_ZN34_INTERNAL_e3b8ddc6_4_k_cu_a80b5f3d6thrust24THRUST_300001_SM_1000_NS12placeholders2_5E
	.align		8
        /*0170*/ 	.dword	_ZN34_INTERNAL_e3b8ddc6_4_k_cu_a80b5f3d6thrust24THRUST_300001_SM_1000_NS12placeholders2_6E
	.align		8
        /*0178*/ 	.dword	_ZN34_INTERNAL_e3b8ddc6_4_k_cu_a80b5f3d6thrust24THRUST_300001_SM_1000_NS12placeholders2_7E
	.align		8
        /*0180*/ 	.dword	_ZN34_INTERNAL_e3b8ddc6_4_k_cu_a80b5f3d6thrust24THRUST_300001_SM_1000_NS12placeholders2_8E
	.align		8
        /*0188*/ 	.dword	_ZN34_INTERNAL_e3b8ddc6_4_k_cu_a80b5f3d6thrust24THRUST_300001_SM_1000_NS12placeholders2_9E
	.align		8
        /*0190*/ 	.dword	_ZN34_INTERNAL_e3b8ddc6_4_k_cu_a80b5f3d6thrust24THRUST_300001_SM_1000_NS12placeholders3_10E
	.align		8
        /*0198*/ 	.dword	_ZN34_INTERNAL_e3b8ddc6_4_k_cu_a80b5f3d6thrust24THRUST_300001_SM_1000_NS3seqE
	.align		8
        /*01a0*/ 	.dword	_ZN34_INTERNAL_e3b8ddc6_4_k_cu_a80b5f3d6thrust24THRUST_300001_SM_1000_NS6deviceE


//--------------------- .nv.constant3             --------------------------
	.section	.nv.constant3,"a",@progbits
	.align	8
.nv.constant3:
	.type		__cr_lgamma_table,@object
	.size		__cr_lgamma_table,(.L_8 - __cr_lgamma_table)
__cr_lgamma_table:
        /*0000*/ 	.byte	0x00, 0x00, 0x00, 0x00, 0x00, 0x00, 0x00, 0x00, 0x00, 0x00, 0x00, 0x00, 0x00, 0x00, 0x00, 0x00
        /*0010*/ 	.byte	0xef, 0x39, 0xfa, 0xfe, 0x42, 0x2e, 0xe6, 0x3f, 0x02, 0x20, 0x2a, 0xfa, 0x0b, 0xab, 0xfc, 0x3f
        /*0020*/ 	.byte	0xf9, 0x2c, 0x92, 0x7c, 0xa7, 0x6c, 0x09, 0x40, 0xc9, 0x79, 0x44, 0x3c, 0x64, 0x26, 0x13, 0x40
        /*0030*/ 	.byte	0xca, 0x01, 0xcf, 0x3a, 0x27, 0x51, 0x1a, 0x40, 0x30, 0xcc, 0x2d, 0xf3, 0xe1, 0x0c, 0x21, 0x40
        /*0040*/ 	.byte	0x0d, 0xb7, 0xfc, 0x82, 0x8e, 0x35, 0x25, 0x40
.L_8:


//--------------------- .text._ZN3cub18CUB_300001_SM_10006detail6reduce28DeviceReduceSingleTileKernelINS2_10policy_hubIiyN4cuda3std3__44plusIiEEE10Policy1000EPiSC_iS9_iiNS7_10__identityEEEvT0_T1_T2_T3_T4_T6_ --------------------------
	.section	.text._ZN3cub18CUB_300001_SM_10006detail6reduce28DeviceReduceSingleTileKernelINS2_10policy_hubIiyN4cuda3std3__44plusIiEEE10Policy1000EPiSC_iS9_iiNS7_10__identityEEEvT0_T1_T2_T3_T4_T6_,"ax",@progbits
	.align	128
        .global         _ZN3cub18CUB_300001_SM_10006detail6reduce28DeviceReduceSingleTileKernelINS2_10policy_hubIiyN4cuda3std3__44plusIiEEE10Policy1000EPiSC_iS9_iiNS7_10__identityEEEvT0_T1_T2_T3_T4_T6_
        .type           _ZN3cub18CUB_300001_SM_10006detail6reduce28DeviceReduceSingleTileKernelINS2_10policy_hubIiyN4cuda3std3__44plusIiEEE10Policy1000EPiSC_iS9_iiNS7_10__identityEEEvT0_T1_T2_T3_T4_T6_,@function
        .size           _ZN3cub18CUB_300001_SM_10006detail6reduce28DeviceReduceSingleTileKernelINS2_10policy_hubIiyN4cuda3std3__44plusIiEEE10Policy1000EPiSC_iS9_iiNS7_10__identityEEEvT0_T1_T2_T3_T4_T6_,(.L_x_956 - _ZN3cub18CUB_300001_SM_10006detail6reduce28DeviceReduceSingleTileKernelINS2_10policy_hubIiyN4cuda3std3__44plusIiEEE10Policy1000EPiSC_iS9_iiNS7_10__identityEEEvT0_T1_T2_T3_T4_T6_)
        .other          _ZN3cub18CUB_300001_SM_10006detail6reduce28DeviceReduceSingleTileKernelINS2_10policy_hubIiyN4cuda3std3__44plusIiEEE10Policy1000EPiSC_iS9_iiNS7_10__identityEEEvT0_T1_T2_T3_T4_T6_,@"STO_CUDA_ENTRY STV_DEFAULT"
_ZN3cub18CUB_300001_SM_10006detail6reduce28DeviceReduceSingleTileKernelINS2_10policy_hubIiyN4cuda3std3__44plusIiEEE10Policy1000EPiSC_iS9_iiNS7_10__identityEEEvT0_T1_T2_T3_T4_T6_:
.text._ZN3cub18CUB_300001_SM_10006detail6reduce28DeviceReduceSingleTileKernelINS2_10policy_hubIiyN4cuda3std3__44plusIiEEE10Policy1000EPiSC_iS9_iiNS7_10__identityEEEvT0_T1_T2_T3_T4_T6_:
[----:B------:R-:W-:Y:S01]  /*0000*/  LDC R1, c[0x0][0x37c] ;  /* 0x0000df00ff017b82 */ /* 0x000fe20000000800 */
[----:B------:R-:W0:Y:S01]  /*0010*/  LDCU UR4, c[0x0][0x390] ;  /* 0x00007200ff0477ac */ /* 0x000e220008000800 */
[----:B------:R-:W1:Y:S01]  /*0020*/  LDCU.64 UR6, c[0x0][0x358] ;  /* 0x00006b00ff0677ac */ /* 0x000e620008000a00 */
[----:B0-----:R-:W-:-:S05]  /*0030*/  IMAD.U32 R20, RZ, RZ, UR4 ;  /* 0x00000004ff147e24 */ /* 0x001fca000f8e00ff */
[----:B------:R-:W-:-:S13]  /*0040*/  ISETP.NE.AND P0, PT, R20, RZ, PT ;  /* 0x000000ff1400720c */ /* 0x000fda0003f05270 */
[----:B-1----:R-:W-:Y:S05]  /*0050*/  @P0 BRA `(.L_x_0) ;  /* 0x00000000001c0947 */ /* 0x002fea0003800000 */
[----:B------:R-:W0:Y:S02]  /*0060*/  S2R R0, SR_TID.X ;  /* 0x0000000000007919 */ /* 0x000e240000002100 */
[----:B0-----:R-:W-:-:S13]  /*0070*/  ISETP.NE.AND P0, PT, R0, RZ, PT ;  /* 0x000000ff0000720c */ /* 0x001fda0003f05270 */
[----:B------:R-:W-:Y:S05]  /*0080*/  @P0 EXIT ;  /* 0x000000000000094d */ /* 0x000fea0003800000 */
[----:B------:R-:W0:Y:S08]  /*0090*/  LDC R5, c[0x0][0x398] ;  /* 0x0000e600ff057b82 */ /* 0x000e300000000800 */
[----:B------:R-:W0:Y:S02]  /*00a0*/  LDC.64 R2, c[0x0][0x388] ;  /* 0x0000e200ff027b82 */ /* 0x000e240000000a00 */
[----:B0-----:R-:W-:Y:S01]  /*00b0*/  STG.E desc[UR6][R2.64], R5 ;  /* 0x0000000502007986 */ /* 0x001fe2000c101906 */
[----:B------:R-:W-:Y:S05]  /*00c0*/  EXIT ;  /* 0x000000000000794d */ /* 0x000fea0003800000 */
.L_x_0:
[----:B------:R-:W0:Y:S01]  /*00d0*/  LDCU UR4, c[0x0][0x380] ;  /* 0x00007000ff0477ac */ /* 0x000e220008000800 */
[----:B------:R-:W-:Y:S01]  /*00e0*/  BSSY.RECONVERGENT B0, `(.L_x_1) ;  /* 0x0000385000007945 */ /* 0x000fe20003800200 */
[----:B0-----:R-:W-:-:S09]  /*00f0*/  ULOP3.LUT UP0, URZ, UR4, 0xf, URZ, 0xc0, !UPT ;  /* 0x0000000f04ff7892 */ /* 0x001fd2000f80c0ff */
[----:B------:R-:W-:Y:S05]  /*0100*/  BRA.U UP0, `(.L_x_2) ;  /* 0x0000001900d87547 */ /* 0x000fea000b800000 */
[----:B------:R-:W-:-:S13]  /*0110*/  ISETP.GT.AND P0, PT, R20, 0xfff, PT ;  /* 0x00000fff1400780c */ /* 0x000fda0003f04270 */
[----:B------:R-:W-:Y:S05]  /*0120*/  @P0 BRA `(.L_x_3) ;  /* 0x0000000c008c0947 */ /* 0x000fea0003800000 */
[----:B------:R-:W0:Y:S01]  /*0130*/  S2R R9, SR_TID.X ;  /* 0x0000000000097919 */ /* 0x000e220000002100 */
[----:B------:R-:W-:Y:S01]  /*0140*/  BSSY.RECONVERGENT B1, `(.L_x_4) ;  /* 0x0000009000017945 */ /* 0x000fe20003800200 */
[----:B------:R-:W-:Y:S01]  /*0150*/  IMAD.MOV.U32 R0, RZ, RZ, RZ ;  /* 0x000000ffff007224 */ /* 0x000fe200078e00ff */
[----:B0-----:R-:W-:Y:S01]  /*0160*/  ISETP.GE.AND P0, PT, R9, R20, PT ;  /* 0x000000140900720c */ /* 0x001fe20003f06270 */
[----:B------:R-:W-:-:S12]  /*0170*/  IMAD.MOV.U32 R11, RZ, RZ, R9 ;  /* 0x000000ffff0b7224 */ /* 0x000fd800078e0009 */
[----:B------:R-:W-:Y:S05]  /*0180*/  @P0 BRA `(.L_x_5) ;  /* 0x0000000000100947 */ /* 0x000fea0003800000 */
[----:B------:R-:W0:Y:S02]  /*0190*/  LDC.64 R2, c[0x0][0x380] ;  /* 0x0000e000ff027b82 */ /* 0x000e240000000a00 */
[----:B0-----:R-:W-:-:S05]  /*01a0*/  IMAD.WIDE.U32 R2, R9, 0x4, R2 ;  /* 0x0000000409027825 */ /* 0x001fca00078e0002 */
[----:B------:R0:W5:Y:S01]  /*01b0*/  LDG.E.CONSTANT R0, desc[UR6][R2.64] ;  /* 0x0000000602007981 */ /* 0x000162000c1e9900 */
[----:B------:R-:W-:-:S07]  /*01c0*/  VIADD R11, R9, 0x100 ;  /* 0x00000100090b7836 */ /* 0x000fce0000000000 */
.L_x_5:
[----:B------:R-:W-:Y:S05]  /*01d0*/  BSYNC.RECONVERGENT B1 ;  /* 0x0000000000017941 */ /* 0x000fea0003800200 */
.L_x_4:
[----:B------:R-:W-:Y:S01]  /*01e0*/  ISETP.GE.AND P0, PT, R11, R20, PT ;  /* 0x000000140b00720c */ /* 0x000fe20003f06270 */
[----:B------:R-:W-:-:S12]  /*01f0*/  BSSY.RECONVERGENT B1, `(.L_x_6) ;  /* 0x0000066000017945 */ /* 0x000fd80003800200 */
[----:B------:R-:W-:Y:S05]  /*0200*/  @P0 BRA `(.L_x_7) ;  /* 0x0000000400900947 */ /* 0x000fea0003800000 */
[----:B0-----:R-:W-:Y:S01]  /*0210*/  LOP3.LUT R3, RZ, R11, RZ, 0x33, !PT ;  /* 0x0000000bff037212 */ /* 0x001fe200078e33ff */
[----:B------:R-:W-:Y:S04]  /*0220*/  BSSY.RECONVERGENT B2, `(.L_x_8) ;  /* 0x0000015000027945 */ /* 0x000fe80003800200 */
[----:B------:R-:W-:-:S05]  /*0230*/  IMAD.IADD R4, R3, 0x1, R20 ;  /* 0x0000000103047824 */ /* 0x000fca00078e0214 */
[C---:B------:R-:W-:Y:S02]  /*0240*/  LOP3.LUT R2, R4.reuse, 0x300, RZ, 0xc0, !PT ;  /* 0x0000030004027812 */ /* 0x040fe400078ec0ff */
[----:B------:R-:W-:Y:S02]  /*0250*/  ISETP.GE.U32.AND P1, PT, R4, 0x300, PT ;  /* 0x000003000400780c */ /* 0x000fe40003f26070 */
[----:B------:R-:W-:-:S13]  /*0260*/  ISETP.NE.AND P0, PT, R2, 0x300, PT ;  /* 0x000003000200780c */ /* 0x000fda0003f05270 */
[----:B------:R-:W-:Y:S05]  /*0270*/  @!P0 BRA `(.L_x_9) ;  /* 0x00000000003c8947 */ /* 0x000fea0003800000 */
[----:B------:R-:W0:Y:S01]  /*0280*/  LDC.64 R2, c[0x0][0x380] ;  /* 0x0000e000ff027b82 */ /* 0x000e220000000a00 */
[----:B------:R-:W-:-:S04]  /*0290*/  LEA.HI R4, R4, 0x1, RZ, 0x18 ;  /* 0x0000000104047811 */ /* 0x000fc800078fc0ff */
[----:B------:R-:W-:-:S05]  /*02a0*/  LOP3.LUT R4, R4, 0x3, RZ, 0xc0, !PT ;  /* 0x0000000304047812 */ /* 0x000fca00078ec0ff */
[----:B------:R-:W-:Y:S02]  /*02b0*/  IMAD.MOV R4, RZ, RZ, -R4 ;  /* 0x000000ffff047224 */ /* 0x000fe400078e0a04 */
[----:B0-----:R-:W-:-:S04]  /*02c0*/  IMAD.WIDE.U32 R2, R11, 0x4, R2 ;  /* 0x000000040b027825 */ /* 0x001fc800078e0002 */
[----:B------:R-:W-:-:S07]  /*02d0*/  IMAD.MOV.U32 R5, RZ, RZ, R3 ;  /* 0x000000ffff057224 */ /* 0x000fce00078e0003 */
.L_x_10:
[----:B------:R-:W-:-:S06]  /*02e0*/  IMAD.MOV.U32 R3, RZ, RZ, R5 ;  /* 0x000000ffff037224 */ /* 0x000fcc00078e0005 */
[----:B------:R0:W2:Y:S01]  /*02f0*/  LDG.E.CONSTANT R3, desc[UR6][R2.64] ;  /* 0x0000000602037981 */ /* 0x0000a2000c1e9900 */
[----:B------:R-:W-:Y:S02]  /*0300*/  VIADD R4, R4, 0x1 ;  /* 0x0000000104047836 */ /* 0x000fe40000000000 */
[----:B------:R-:W-:-:S03]  /*0310*/  VIADD R11, R11, 0x100 ;  /* 0x000001000b0b7836 */ /* 0x000fc60000000000 */
[----:B------:R-:W-:Y:S02]  /*0320*/  ISETP.NE.AND P0, PT, R4, RZ, PT ;  /* 0x000000ff0400720c */ /* 0x000fe40003f05270 */
[----:B0-----:R-:W-:-:S05]  /*0330*/  IADD3 R2, P2, PT, R2, 0x400, RZ ;  /* 0x0000040002027810 */ /* 0x001fca0007f5e0ff */
[----:B------:R-:W-:Y:S02]  /*0340*/  IMAD.X R5, RZ, RZ, R5, P2 ;  /* 0x000000ffff057224 */ /* 0x000fe400010e0605 */
[----:B--2--5:R-:W-:-:S04]  /*0350*/  IMAD.IADD R0, R3, 0x1, R0 ;  /* 0x0000000103007824 */ /* 0x024fc800078e0200 */
[----:B------:R-:W-:Y:S05]  /*0360*/  @P0 BRA `(.L_x_10) ;  /* 0xfffffffc00dc0947 */ /* 0x000fea000383ffff */
.L_x_9:
[----:B------:R-:W-:Y:S05]  /*0370*/  BSYNC.RECONVERGENT B2 ;  /* 0x0000000000027941 */ /* 0x000fea0003800200 */
.L_x_8:
[----:B------:R-:W-:Y:S05]  /*0380*/  @!P1 BRA `(.L_x_7) ;  /* 0x0000000400309947 */ /* 0x000fea0003800000 */
[----:B------:R-:W-:Y:S01]  /*0390*/  IMAD.IADD R2, R20, 0x1, -R11 ;  /* 0x0000000114027824 */ /* 0x000fe200078e0a0b */
[----:B------:R-:W-:Y:S01]  /*03a0*/  BSSY.RECONVERGENT B2, `(.L_x_11) ;  /* 0x0000029000027945 */ /* 0x000fe20003800200 */
[----:B------:R-:W-:-:S03]  /*03b0*/  PLOP3.LUT P0, PT, PT, PT, PT, 0x80, 0x8 ;  /* 0x000000000008781c */ /* 0x000fc60003f0f070 */
[----:B------:R-:W-:-:S13]  /*03c0*/  ISETP.GT.AND P1, PT, R2, 0xc00, PT ;  /* 0x00000c000200780c */ /* 0x000fda0003f24270 */
[----:B------:R-:W-:Y:S05]  /*03d0*/  @!P1 BRA `(.L_x_12) ;  /* 0x0000000000949947 */ /* 0x000fea0003800000 */
[----:B------:R-:W-:Y:S01]  /*03e0*/  PLOP3.LUT P0, PT, PT, PT, PT, 0x8, 0x80 ;  /* 0x000000000080781c */ /* 0x000fe20003f0e170 */
[----:B------:R-:W-:-:S12]  /*03f0*/  VIADD R8, R20, 0xfffff400 ;  /* 0xfffff40014087836 */ /* 0x000fd80000000000 */
.L_x_13:
[----:B------:R-:W0:Y:S01]  /*0400*/  LDC.64 R4, c[0x0][0x380] ;  /* 0x0000e000ff047b82 */ /* 0x000e220000000a00 */
[C---:B------:R-:W-:Y:S02]  /*0410*/  VIADD R7, R11.reuse, 0x400 ;  /* 0x000004000b077836 */ /* 0x040fe40000000000 */
[C---:B------:R-:W-:Y:S02]  /*0420*/  VIADD R3, R11.reuse, 0x800 ;  /* 0x000008000b037836 */ /* 0x040fe40000000000 */
[----:B0-----:R-:W-:-:S05]  /*0430*/  IMAD.WIDE R22, R11, 0x4, R4 ;  /* 0x000000040b167825 */ /* 0x001fca00078e0204 */
[----:B------:R-:W2:Y:S01]  /*0440*/  LDG.E.CONSTANT R13, desc[UR6][R22.64] ;  /* 0x00000006160d7981 */ /* 0x000ea2000c1e9900 */
[----:B------:R-:W-:-:S03]  /*0450*/  IMAD.WIDE R6, R7, 0x4, R4 ;  /* 0x0000000407067825 */ /* 0x000fc600078e0204 */
[----:B------:R-:W2:Y:S04]  /*0460*/  LDG.E.CONSTANT R10, desc[UR6][R22.64+0x400] ;  /* 0x00040006160a7981 */ /* 0x000ea8000c1e9900 */
[----:B------:R-:W3:Y:S04]  /*0470*/  LDG.E.CONSTANT R12, desc[UR6][R22.64+0x800] ;  /* 0x00080006160c7981 */ /* 0x000ee8000c1e9900 */
[----:B------:R-:W3:Y:S01]  /*0480*/  LDG.E.CONSTANT R19, desc[UR6][R22.64+0xc00] ;  /* 0x000c000616137981 */ /* 0x000ee2000c1e9900 */
[----:B------:R-:W-:-:S03]  /*0490*/  IMAD.WIDE R2, R3, 0x4, R4 ;  /* 0x0000000403027825 */ /* 0x000fc600078e0204 */
[----:B------:R-:W4:Y:S04]  /*04a0*/  LDG.E.CONSTANT R16, desc[UR6][R6.64] ;  /* 0x0000000606107981 */ /* 0x000f28000c1e9900 */
[----:B------:R-:W4:Y:S01]  /*04b0*/  LDG.E.CONSTANT R15, desc[UR6][R6.64+0x400] ;  /* 0x00040006060f7981 */ /* 0x000f22000c1e9900 */
[----:B------:R-:W-:-:S03]  /*04c0*/  VIADD R25, R11, 0xc00 ;  /* 0x00000c000b197836 */ /* 0x000fc60000000000 */
[----:B------:R-:W4:Y:S04]  /*04d0*/  LDG.E.CONSTANT R14, desc[UR6][R6.64+0x800] ;  /* 0x00080006060e7981 */ /* 0x000f28000c1e9900 */
[----:B------:R-:W4:Y:S01]  /*04e0*/  LDG.E.CONSTANT R21, desc[UR6][R6.64+0xc00] ;  /* 0x000c000606157981 */ /* 0x000f22000c1e9900 */
[----:B------:R-:W-:-:S03]  /*04f0*/  IMAD.WIDE R4, R25, 0x4, R4 ;  /* 0x0000000419047825 */ /* 0x000fc600078e0204 */
[----:B------:R-:W4:Y:S04]  /*0500*/  LDG.E.CONSTANT R18, desc[UR6][R2.64] ;  /* 0x0000000602127981 */ /* 0x000f28000c1e9900 */
[----:B------:R-:W4:Y:S04]  /*0510*/  LDG.E.CONSTANT R17, desc[UR6][R2.64+0x400] ;  /* 0x0004000602117981 */ /* 0x000f28000c1e9900 */
[----:B------:R-:W4:Y:S04]  /*0520*/  LDG.E.CONSTANT R23, desc[UR6][R2.64+0x800] ;  /* 0x0008000602177981 */ /* 0x000f28000c1e9900 */
[----:B------:R-:W4:Y:S04]  /*0530*/  LDG.E.CONSTANT R24, desc[UR6][R2.64+0xc00] ;  /* 0x000c000602187981 */ /* 0x000f28000c1e9900 */
[----:B------:R-:W4:Y:S04]  /*0540*/  LDG.E.CONSTANT R25, desc[UR6][R4.64] ;  /* 0x0000000604197981 */ /* 0x000f28000c1e9900 */
[----:B------:R-:W4:Y:S04]  /*0550*/  LDG.E.CONSTANT R26, desc[UR6][R4.64+0x400] ;  /* 0x00040006041a7981 */ /* 0x000f28000c1e9900 */
[----:B------:R-:W4:Y:S04]  /*0560*/  LDG.E.CONSTANT R22, desc[UR6][R4.64+0x800] ;  /* 0x0008000604167981 */ /* 0x000f28000c1e9900 */
[----:B------:R-:W4:Y:S01]  /*0570*/  LDG.E.CONSTANT R27, desc[UR6][R4.64+0xc00] ;  /* 0x000c0006041b7981 */ /* 0x000f22000c1e9900 */
[----:B------:R-:W-:-:S05]  /*0580*/  VIADD R11, R11, 0x1000 ;  /* 0x000010000b0b7836 */ /* 0x000fca0000000000 */
[----:B------:R-:W-:Y:S02]  /*0590*/  ISETP.GE.AND P1, PT, R11, R8, PT ;  /* 0x000000080b00720c */ /* 0x000fe40003f26270 */
[----:B--2--5:R-:W-:-:S04]  /*05a0*/  IADD3 R10, PT, PT, R10, R13, R0 ;  /* 0x0000000d0a0a7210 */ /* 0x024fc80007ffe000 */
[----:B---3--:R-:W-:-:S04]  /*05b0*/  IADD3 R10, PT, PT, R19, R12, R10 ;  /* 0x0000000c130a7210 */ /* 0x008fc80007ffe00a */
[----:B----4-:R-:W-:-:S04]  /*05c0*/  IADD3 R10, PT, PT, R15, R16, R10 ;  /* 0x000000100f0a7210 */ /* 0x010fc80007ffe00a */
[----:B------:R-:W-:-:S04]  /*05d0*/  IADD3 R10, PT, PT, R21, R14, R10 ;  /* 0x0000000e150a7210 */ /* 0x000fc80007ffe00a */
[----:B------:R-:W-:-:S04]  /*05e0*/  IADD3 R10, PT, PT, R17, R18, R10 ;  /* 0x00000012110a7210 */ /* 0x000fc80007ffe00a */
[----:B------:R-:W-:-:S04]  /*05f0*/  IADD3 R10, PT, PT, R24, R23, R10 ;  /* 0x00000017180a7210 */ /* 0x000fc80007ffe00a */
[----:B------:R-:W-:-:S04]  /*0600*/  IADD3 R25, PT, PT, R26, R25, R10 ;  /* 0x000000191a197210 */ /* 0x000fc80007ffe00a */
[----:B------:R-:W-:Y:S01]  /*0610*/  IADD3 R0, PT, PT, R27, R22, R25 ;  /* 0x000000161b007210 */ /* 0x000fe20007ffe019 */
[----:B------:R-:W-:Y:S06]  /*0620*/  @!P1 BRA `(.L_x_13) ;  /* 0xfffffffc00749947 */ /* 0x000fec000383ffff */
.L_x_12:
[----:B------:R-:W-:Y:S05]  /*0630*/  BSYNC.RECONVERGENT B2 ;  /* 0x0000000000027941 */ /* 0x000fea0003800200 */
.L_x_11:
[----:B------:R-:W-:Y:S01]  /*0640*/  IMAD.IADD R2, R20, 0x1, -R11 ;  /* 0x0000000114027824 */ /* 0x000fe200078e0a0b */
[----:B------:R-:W-:Y:S04]  /*0650*/  BSSY.RECONVERGENT B2, `(.L_x_14) ;  /* 0x0000015000027945 */ /* 0x000fe80003800200 */
[----:B------:R-:W-:-:S13]  /*0660*/  ISETP.GT.AND P1, PT, R2, 0x400, PT ;  /* 0x000004000200780c */ /* 0x000fda0003f24270 */
[----:B------:R-:W-:Y:S05]  /*0670*/  @!P1 BRA `(.L_x_15) ;  /* 0x0000000000489947 */ /* 0x000fea0003800000 */
[----:B------:R-:W0:Y:S01]  /*0680*/  LDC.64 R4, c[0x0][0x380] ;  /* 0x0000e000ff047b82 */ /* 0x000e220000000a00 */
[C---:B------:R-:W-:Y:S02]  /*0690*/  VIADD R13, R11.reuse, 0x400 ;  /* 0x000004000b0d7836 */ /* 0x040fe40000000000 */
[----:B0-----:R-:W-:-:S05]  /*06a0*/  IMAD.WIDE R2, R11, 0x4, R4 ;  /* 0x000000040b027825 */ /* 0x001fca00078e0204 */
[----:B------:R-:W2:Y:S01]  /*06b0*/  LDG.E.CONSTANT R7, desc[UR6][R2.64] ;  /* 0x0000000602077981 */ /* 0x000ea2000c1e9900 */
[----:B------:R-:W-:-:S03]  /*06c0*/  IMAD.WIDE R4, R13, 0x4, R4 ;  /* 0x000000040d047825 */ /* 0x000fc600078e0204 */
[----:B------:R-:W2:Y:S04]  /*06d0*/  LDG.E.CONSTANT R6, desc[UR6][R2.64+0x400] ;  /* 0x0004000602067981 */ /* 0x000ea8000c1e9900 */
[----:B------:R-:W3:Y:S04]  /*06e0*/  LDG.E.CONSTANT R13, desc[UR6][R2.64+0x800] ;  /* 0x00080006020d7981 */ /* 0x000ee8000c1e9900 */
[----:B------:R-:W3:Y:S04]  /*06f0*/  LDG.E.CONSTANT R8, desc[UR6][R2.64+0xc00] ;  /* 0x000c000602087981 */ /* 0x000ee8000c1e9900 */
[----:B------:R-:W4:Y:S04]  /*0700*/  LDG.E.CONSTANT R15, desc[UR6][R4.64] ;  /* 0x00000006040f7981 */ /* 0x000f28000c1e9900 */
[----:B------:R-:W4:Y:S04]  /*0710*/  LDG.E.CONSTANT R10, desc[UR6][R4.64+0x400] ;  /* 0x00040006040a7981 */ /* 0x000f28000c1e9900 */
[----:B------:R-:W4:Y:S04]  /*0720*/  LDG.E.CONSTANT R17, desc[UR6][R4.64+0x800] ;  /* 0x0008000604117981 */ /* 0x000f28000c1e9900 */
[----:B------:R-:W4:Y:S01]  /*0730*/  LDG.E.CONSTANT R12, desc[UR6][R4.64+0xc00] ;  /* 0x000c0006040c7981 */ /* 0x000f22000c1e9900 */
[----:B------:R-:W-:Y:S01]  /*0740*/  PLOP3.LUT P0, PT, PT, PT, PT, 0x8, 0x80 ;  /* 0x000000000080781c */ /* 0x000fe20003f0e170 */
[----:B------:R-:W-:Y:S01]  /*0750*/  VIADD R11, R11, 0x800 ;  /* 0x000008000b0b7836 */ /* 0x000fe20000000000 */
[----:B--2--5:R-:W-:-:S04]  /*0760*/  IADD3 R6, PT, PT, R6, R7, R0 ;  /* 0x0000000706067210 */ /* 0x024fc80007ffe000 */
[----:B---3--:R-:W-:-:S04]  /*0770*/  IADD3 R6, PT, PT, R8, R13, R6 ;  /* 0x0000000d08067210 */ /* 0x008fc80007ffe006 */
[----:B----4-:R-:W-:-:S04]  /*0780*/  IADD3 R6, PT, PT, R10, R15, R6 ;  /* 0x0000000f0a067210 */ /* 0x010fc80007ffe006 */
[----:B------:R-:W-:-:S07]  /*0790*/  IADD3 R0, PT, PT, R12, R17, R6 ;  /* 0x000000110c007210 */ /* 0x000fce0007ffe006 */
.L_x_15:
[----:B------:R-:W-:Y:S05]  /*07a0*/  BSYNC.RECONVERGENT B2 ;  /* 0x0000000000027941 */ /* 0x000fea0003800200 */
.L_x_14:
[----:B------:R-:W-:-:S13]  /*07b0*/  ISETP.LT.OR P0, PT, R11, R20, P0 ;  /* 0x000000140b00720c */ /* 0x000fda0000701670 */
[----:B------:R-:W-:Y:S05]  /*07c0*/  @!P0 BRA `(.L_x_7) ;  /* 0x0000000000208947 */ /* 0x000fea0003800000 */
[----:B------:R-:W0:Y:S02]  /*07d0*/  LDC.64 R2, c[0x0][0x380] ;  /* 0x0000e000ff027b82 */ /* 0x000e240000000a00 */
[----:B0-----:R-:W-:-:S05]  /*07e0*/  IMAD.WIDE R2, R11, 0x4, R2 ;  /* 0x000000040b027825 */ /* 0x001fca00078e0202 */
[----:B------:R-:W2:Y:S04]  /*07f0*/  LDG.E.CONSTANT R5, desc[UR6][R2.64] ;  /* 0x0000000602057981 */ /* 0x000ea8000c1e9900 */
[----:B------:R-:W2:Y:S04]  /*0800*/  LDG.E.CONSTANT R4, desc[UR6][R2.64+0x400] ;  /* 0x0004000602047981 */ /* 0x000ea8000c1e9900 */
[----:B------:R-:W3:Y:S04]  /*0810*/  LDG.E.CONSTANT R7, desc[UR6][R2.64+0x800] ;  /* 0x0008000602077981 */ /* 0x000ee8000c1e9900 */
[----:B------:R-:W3:Y:S01]  /*0820*/  LDG.E.CONSTANT R6, desc[UR6][R2.64+0xc00] ;  /* 0x000c000602067981 */ /* 0x000ee2000c1e9900 */
[----:B--2--5:R-:W-:-:S04]  /*0830*/  IADD3 R0, PT, PT, R4, R5, R0 ;  /* 0x0000000504007210 */ /* 0x024fc80007ffe000 */
[----:B---3--:R-:W-:-:S07]  /*0840*/  IADD3 R0, PT, PT, R6, R7, R0 ;  /* 0x0000000706007210 */ /* 0x008fce0007ffe000 */
.L_x_7:
[----:B------:R-:W-:Y:S05]  /*0850*/  BSYNC.RECONVERGENT B1 ;  /* 0x0000000000017941 */ /* 0x000fea0003800200 */
.L_x_6:
[----:B------:R-:W-:-:S13]  /*0860*/  ISETP.GE.AND P0, PT, R20, 0x100, PT ;  /* 0x000001001400780c */ /* 0x000fda0003f06270 */
[----:B------:R-:W-:Y:S05]  /*0870*/  @!P0 BRA `(.L_x_16) ;  /* 0x0000000000ac8947 */ /* 0x000fea0003800000 */
[----:B------:R-:W1:Y:S01]  /*0880*/  S2R R6, SR_LANEID ;  /* 0x0000000000067919 */ /* 0x000e620000000000 */
[----:B0----5:R-:W0:Y:S01]  /*0890*/  SHFL.DOWN PT, R2, R0, 0x1, 0x1f ;  /* 0x08201f0000027f89 */ /* 0x021e2200000e0000 */
[C---:B-1----:R-:W-:Y:S02]  /*08a0*/  ISETP.GT.AND P0, PT, R6.reuse, 0x1e, PT ;  /* 0x0000001e0600780c */ /* 0x042fe40003f04270 */
[----:B------:R-:W-:Y:S02]  /*08b0*/  ISETP.NE.AND P1, PT, R6, RZ, PT ;  /* 0x000000ff0600720c */ /* 0x000fe40003f25270 */
[----:B0-----:R-:W-:Y:S02]  /*08c0*/  SEL R3, R2, RZ, !P0 ;  /* 0x000000ff02037207 */ /* 0x001fe40004000000 */
[----:B------:R-:W-:-:S03]  /*08d0*/  ISETP.GT.AND P0, PT, R6, 0x1d, PT ;  /* 0x0000001d0600780c */ /* 0x000fc60003f04270 */
[----:B------:R-:W-:-:S05]  /*08e0*/  IMAD.IADD R3, R3, 0x1, R0 ;  /* 0x0000000103037824 */ /* 0x000fca00078e0200 */
[----:B------:R-:W0:Y:S01]  /*08f0*/  SHFL.DOWN PT, R2, R3, 0x2, 0x1f ;  /* 0x08401f0003027f89 */ /* 0x000e2200000e0000 */
[----:B------:R-:W1:Y:S01]  /*0900*/  @!P1 S2R R7, SR_CgaCtaId ;  /* 0x0000000000079919 */ /* 0x000e620000008800 */
[----:B0-----:R-:W-:Y:S02]  /*0910*/  SEL R2, R2, RZ, !P0 ;  /* 0x000000ff02027207 */ /* 0x001fe40004000000 */
[----:B------:R-:W-:-:S03]  /*0920*/  ISETP.GT.AND P0, PT, R6, 0x1b, PT ;  /* 0x0000001b0600780c */ /* 0x000fc60003f04270 */
[----:B------:R-:W-:-:S05]  /*0930*/  IMAD.IADD R2, R3, 0x1, R2 ;  /* 0x0000000103027824 */ /* 0x000fca00078e0202 */
[----:B------:R-:W0:Y:S02]  /*0940*/  SHFL.DOWN PT, R4, R2, 0x4, 0x1f ;  /* 0x08801f0002047f89 */ /* 0x000e2400000e0000 */
[----:B0-----:R-:W-:Y:S02]  /*0950*/  SEL R5, R4, RZ, !P0 ;  /* 0x000000ff04057207 */ /* 0x001fe40004000000 */
[----:B------:R-:W-:Y:S02]  /*0960*/  ISETP.GT.AND P0, PT, R6, 0x17, PT ;  /* 0x000000170600780c */ /* 0x000fe40003f04270 */
[----:B------:R-:W-:Y:S01]  /*0970*/  @!P1 MOV R4, 0x400 ;  /* 0x0000040000049802 */ /* 0x000fe20000000f00 */
[----:B------:R-:W-:Y:S01]  /*0980*/  IMAD.IADD R5, R2, 0x1, R5 ;  /* 0x0000000102057824 */ /* 0x000fe200078e0205 */
[----:B------:R-:W-:Y:S02]  /*0990*/  @!P1 SHF.R.U32.HI R2, RZ, 0x3, R9 ;  /* 0x00000003ff029819 */ /* 0x000fe40000011609 */
[----:B-1----:R-:W-:-:S02]  /*09a0*/  @!P1 LEA R7, R7, R4, 0x18 ;  /* 0x0000000407079211 */ /* 0x002fc400078ec0ff */
[----:B------:R-:W0:Y:S01]  /*09b0*/  SHFL.DOWN PT, R0, R5, 0x8, 0x1f ;  /* 0x09001f0005007f89 */ /* 0x000e2200000e0000 */
[----:B------:R-:W-:-:S05]  /*09c0*/  @!P1 LOP3.LUT R2, R2, 0x7c, RZ, 0xc0, !PT ;  /* 0x0000007c02029812 */ /* 0x000fca00078ec0ff */
[----:B------:R-:W-:Y:S01]  /*09d0*/  @!P1 IMAD.IADD R2, R2, 0x1, R7 ;  /* 0x0000000102029824 */ /* 0x000fe200078e0207 */
[----:B0-----:R-:W-:Y:S02]  /*09e0*/  SEL R0, R0, RZ, !P0 ;  /* 0x000000ff00007207 */ /* 0x001fe40004000000 */
[----:B------:R-:W-:-:S03]  /*09f0*/  ISETP.GT.AND P0, PT, R6, 0xf, PT ;  /* 0x0000000f0600780c */ /* 0x000fc60003f04270 */
[----:B------:R-:W-:-:S05]  /*0a00*/  IMAD.IADD R0, R5, 0x1, R0 ;  /* 0x0000000105007824 */ /* 0x000fca00078e0200 */
[----:B------:R-:W0:Y:S02]  /*0a10*/  SHFL.DOWN PT, R3, R0, 0x10, 0x1f ;  /* 0x0a001f0000037f89 */ /* 0x000e2400000e0000 */
[----:B0-----:R-:W-:Y:S02]  /*0a20*/  SEL R3, R3, RZ, !P0 ;  /* 0x000000ff03037207 */ /* 0x001fe40004000000 */
[----:B------:R-:W-:-:S03]  /*0a30*/  ISETP.NE.AND P0, PT, R9, RZ, PT ;  /* 0x000000ff0900720c */ /* 0x000fc60003f05270 */
[----:B------:R-:W-:-:S05]  /*0a40*/  IMAD.IADD R3, R0, 0x1, R3 ;  /* 0x0000000100037824 */ /* 0x000fca00078e0203 */
[----:B------:R0:W-:Y:S01]  /*0a50*/  @!P1 STS [R2+0x8], R3 ;  /* 0x0000080302009388 */ /* 0x0001e20000000800 */
[----:B------:R-:W-:Y:S06]  /*0a60*/  BAR.SYNC.DEFER_BLOCKING 0x0 ;  /* 0x0000000000007b1d */ /* 0x000fec0000010000 */
[----:B------:R-:W-:Y:S05]  /*0a70*/  @P0 BRA `(.L_x_17) ;  /* 0x0000002c00ac0947 */ /* 0x000fea0003800000 */
[----:B------:R-:W1:Y:S01]  /*0a80*/  S2UR UR5, SR_CgaCtaId ;  /* 0x00000000000579c3 */ /* 0x000e620000008800 */
[----:B------:R-:W-:Y:S02]  /*0a90*/  UMOV UR4, 0x400 ;  /* 0x0000040000047882 */ /* 0x000fe40000000000 */
[----:B-1----:R-:W-:-:S09]  /*0aa0*/  ULEA UR4, UR5, UR4, 0x18 ;  /* 0x0000000405047291 */ /* 0x002fd2000f8ec0ff */
[----:B------:R-:W-:Y:S04]  /*0ab0*/  LDS R0, [UR4+0xc] ;  /* 0x00000c04ff007984 */ /* 0x000fe80008000800 */
[----:B------:R-:W1:Y:S04]  /*0ac0*/  LDS.128 R4, [UR4+0x10] ;  /* 0x00001004ff047984 */ /* 0x000e680008000c00 */
[----:B------:R-:W2:Y:S01]  /*0ad0*/  LDS.64 R8, [UR4+0x20] ;  /* 0x00002004ff087984 */ /* 0x000ea20008000a00 */
[----:B-1----:R-:W-:-:S04]  /*0ae0*/  IADD3 R0, PT, PT, R4, R0, R3 ;  /* 0x0000000004007210 */ /* 0x002fc80007ffe003 */
[----:B------:R-:W-:-:S04]  /*0af0*/  IADD3 R0, PT, PT, R6, R0, R5 ;  /* 0x0000000006007210 */ /* 0x000fc80007ffe005 */
[----:B--2---:R-:W-:-:S05]  /*0b00*/  IADD3 R0, PT, PT, R8, R0, R7 ;  /* 0x0000000008007210 */ /* 0x004fca0007ffe007 */
[----:B0-----:R-:W-:Y:S01]  /*0b10*/  IMAD.IADD R3, R0, 0x1, R9 ;  /* 0x0000000100037824 */ /* 0x001fe200078e0209 */
[----:B------:R-:W-:Y:S06]  /*0b20*/  BRA `(.L_x_17) ;  /* 0x0000002c00807947 */ /* 0x000fec0003800000 */
.L_x_16:
[----:B0-----:R-:W-:Y:S01]  /*0b30*/  LOP3.LUT R2, R9, 0x3e0, RZ, 0xc0, !PT ;  /* 0x000003e009027812 */ /* 0x001fe200078ec0ff */
[----:B------:R-:W0:Y:S03]  /*0b40*/  S2R R8, SR_LANEID ;  /* 0x0000000000087919 */ /* 0x000e260000000000 */
[----:B------:R-:W-:Y:S01]  /*0b50*/  LOP3.LUT R5, RZ, R2, RZ, 0x33, !PT ;  /* 0x00000002ff057212 */ /* 0x000fe200078e33ff */
[----:B------:R-:W-:-:S04]  /*0b60*/  VIADD R3, R2, 0x20 ;  /* 0x0000002002037836 */ /* 0x000fc80000000000 */
[----:B------:R-:W-:Y:S01]  /*0b70*/  IMAD.IADD R5, R5, 0x1, R20 ;  /* 0x0000000105057824 */ /* 0x000fe200078e0214 */
[----:B------:R-:W-:-:S04]  /*0b80*/  ISETP.GT.AND P0, PT, R3, R20, PT ;  /* 0x000000140300720c */ /* 0x000fc80003f04270 */
[----:B------:R-:W-:-:S05]  /*0b90*/  SEL R5, R5, 0x1f, P0 ;  /* 0x0000001f05057807 */ /* 0x000fca0000000000 */
[----:B-----5:R-:W1:Y:S01]  /*0ba0*/  SHFL.DOWN PT, R2, R0, 0x1, R5 ;  /* 0x0820000000027989 */ /* 0x020e6200000e0005 */
[CC--:B0-----:R-:W-:Y:S01]  /*0bb0*/  ISETP.GE.AND P0, PT, R8.reuse, R5.reuse, PT ;  /* 0x000000050800720c */ /* 0x0c1fe20003f06270 */
[C---:B------:R-:W-:Y:S01]  /*0bc0*/  VIADD R4, R8.reuse, 0x2 ;  /* 0x0000000208047836 */ /* 0x040fe20000000000 */
[C---:B------:R-:W-:Y:S01]  /*0bd0*/  ISETP.NE.AND P1, PT, R8.reuse, RZ, PT ;  /* 0x000000ff0800720c */ /* 0x040fe20003f25270 */
[----:B------:R-:W-:Y:S01]  /*0be0*/  VIADD R6, R8, 0x4 ;  /* 0x0000000408067836 */ /* 0x000fe20000000000 */
[----:B-1----:R-:W-:Y:S02]  /*0bf0*/  SEL R3, R2, RZ, !P0 ;  /* 0x000000ff02037207 */ /* 0x002fe40004000000 */
[----:B------:R-:W-:-:S03]  /*0c00*/  ISETP.GT.AND P0, PT, R4, R5, PT ;  /* 0x000000050400720c */ /* 0x000fc60003f04270 */
[----:B------:R-:W-:-:S06]  /*0c10*/  IMAD.IADD R2, R3, 0x1, R0 ;  /* 0x0000000103027824 */ /* 0x000fcc00078e0200 */
[----:B------:R-:W0:Y:S01]  /*0c20*/  @!P1 S2R R10, SR_CgaCtaId ;  /* 0x00000000000a9919 */ /* 0x000e220000008800 */
[----:B------:R-:W-:Y:S01]  /*0c30*/  @!P1 MOV R7, 0x400 ;  /* 0x0000040000079802 */ /* 0x000fe20000000f00 */
[----:B------:R-:W1:Y:S02]  /*0c40*/  SHFL.DOWN PT, R3, R2, 0x2, R5 ;  /* 0x0840000002037989 */ /* 0x000e6400000e0005 */
[----:B-1----:R-:W-:Y:S02]  /*0c50*/  SEL R3, R3, RZ, !P0 ;  /* 0x000000ff03037207 */ /* 0x002fe40004000000 */
[----:B------:R-:W-:Y:S02]  /*0c60*/  ISETP.GT.AND P0, PT, R6, R5, PT ;  /* 0x000000050600720c */ /* 0x000fe40003f04270 */
[----:B------:R-:W-:Y:S01]  /*0c70*/  @!P1 SHF.R.U32.HI R6, RZ, 0x3, R9 ;  /* 0x00000003ff069819 */ /* 0x000fe20000011609 */
[----:B------:R-:W-:Y:S01]  /*0c80*/  IMAD.IADD R4, R2, 0x1, R3 ;  /* 0x0000000102047824 */ /* 0x000fe200078e0203 */
[----:B0-----:R-:W-:Y:S01]  /*0c90*/  @!P1 LEA R7, R10, R7, 0x18 ;  /* 0x000000070a079211 */ /* 0x001fe200078ec0ff */
[----:B------:R-:W-:Y:S01]  /*0ca0*/  VIADD R2, R8, 0x8 ;  /* 0x0000000808027836 */ /* 0x000fe20000000000 */
[----:B------:R-:W-:-:S02]  /*0cb0*/  @!P1 LOP3.LUT R6, R6, 0x7c, RZ, 0xc0, !PT ;  /* 0x0000007c06069812 */ /* 0x000fc400078ec0ff */
[----:B------:R-:W0:Y:S03]  /*0cc0*/  SHFL.DOWN PT, R3, R4, 0x4, R5 ;  /* 0x0880000004037989 */ /* 0x000e2600000e0005 */
[----:B------:R-:W-:Y:S01]  /*0cd0*/  @!P1 IMAD.IADD R6, R6, 0x1, R7 ;  /* 0x0000000106069824 */ /* 0x000fe200078e0207 */
[----:B0-----:R-:W-:Y:S02]  /*0ce0*/  SEL R3, R3, RZ, !P0 ;  /* 0x000000ff03037207 */ /* 0x001fe40004000000 */
[----:B------:R-:W-:-:S03]  /*0cf0*/  ISETP.GT.AND P0, PT, R2, R5, PT ;  /* 0x000000050200720c */ /* 0x000fc60003f04270 */
[----:B------:R-:W-:Y:S02]  /*0d00*/  IMAD.IADD R0, R4, 0x1, R3 ;  /* 0x0000000104007824 */ /* 0x000fe400078e0203 */
[----:B------:R-:W-:-:S03]  /*0d10*/  VIADD R4, R8, 0x10 ;  /* 0x0000001008047836 */ /* 0x000fc60000000000 */
[----:B------:R-:W0:Y:S02]  /*0d20*/  SHFL.DOWN PT, R3, R0, 0x8, R5 ;  /* 0x0900000000037989 */ /* 0x000e2400000e0005 */
[----:B0-----:R-:W-:Y:S02]  /*0d30*/  SEL R3, R3, RZ, !P0 ;  /* 0x000000ff03037207 */ /* 0x001fe40004000000 */
[----:B------:R-:W-:-:S03]  /*0d40*/  ISETP.GT.AND P0, PT, R4, R5, PT ;  /* 0x000000050400720c */ /* 0x000fc60003f04270 */
[----:B------:R-:W-:-:S05]  /*0d50*/  IMAD.IADD R2, R0, 0x1, R3 ;  /* 0x0000000100027824 */ /* 0x000fca00078e0203 */
[----:B------:R-:W0:Y:S02]  /*0d60*/  SHFL.DOWN PT, R3, R2, 0x10, R5 ;  /* 0x0a00000002037989 */ /* 0x000e2400000e0005 */
[----:B0-----:R-:W-:Y:S02]  /*0d70*/  SEL R3, R3, RZ, !P0 ;  /* 0x000000ff03037207 */ /* 0x001fe40004000000 */
[----:B------:R-:W-:-:S03]  /*0d80*/  ISETP.NE.AND P0, PT, R9, RZ, PT ;  /* 0x000000ff0900720c */ /* 0x000fc60003f05270 */
[----:B------:R-:W-:-:S05]  /*0d90*/  IMAD.IADD R3, R2, 0x1, R3 ;  /* 0x0000000102037824 */ /* 0x000fca00078e0203 */
[----:B------:R4:W-:Y:S01]  /*0da0*/  @!P1 STS [R6+0x8], R3 ;  /* 0x0000080306009388 */ /* 0x0009e20000000800 */
[----:B------:R-:W-:Y:S06]  /*0db0*/  BAR.SYNC.DEFER_BLOCKING 0x0 ;  /* 0x0000000000007b1d */ /* 0x000fec0000010000 */
[----:B------:R-:W-:Y:S05]  /*0dc0*/  @P0 BRA `(.L_x_17) ;  /* 0x0000002800d80947 */ /* 0x000fea0003800000 */
[----:B------:R-:W0:Y:S01]  /*0dd0*/  S2UR UR5, SR_CgaCtaId ;  /* 0x00000000000579c3 */ /* 0x000e220000008800 */
[----:B------:R-:W-:Y:S01]  /*0de0*/  UMOV UR4, 0x400 ;  /* 0x0000040000047882 */ /* 0x000fe20000000000 */
[C---:B------:R-:W-:Y:S02]  /*0df0*/  ISETP.GT.AND P2, PT, R20.reuse, 0x40, PT ;  /* 0x000000401400780c */ /* 0x040fe40003f44270 */
[C---:B------:R-:W-:Y:S02]  /*0e00*/  ISETP.GT.AND P1, PT, R20.reuse, 0x20, PT ;  /* 0x000000201400780c */ /* 0x040fe40003f24270 */
[----:B------:R-:W-:Y:S01]  /*0e10*/  ISETP.GT.AND P3, PT, R20, 0x80, PT ;  /* 0x000000801400780c */ /* 0x000fe20003f64270 */
[----:B0-----:R-:W-:-:S09]  /*0e20*/  ULEA UR4, UR5, UR4, 0x18 ;  /* 0x0000000405047291 */ /* 0x001fd2000f8ec0ff */
[----:B----4-:R-:W0:Y:S04]  /*0e30*/  LDS.128 R4, [UR4+0x10] ;  /* 0x00001004ff047984 */ /* 0x010e280008000c00 */
[----:B------:R-:W1:Y:S04]  /*0e40*/  LDS R0, [UR4+0xc] ;  /* 0x00000c04ff007984 */ /* 0x000e680008000800 */
[----:B------:R-:W2:Y:S01]  /*0e50*/  LDS.64 R8, [UR4+0x20] ;  /* 0x00002004ff087984 */ /* 0x000ea20008000a00 */
[----:B0-----:R-:W-:Y:S02]  /*0e60*/  SEL R4, R4, RZ, P2 ;  /* 0x000000ff04047207 */ /* 0x001fe40001000000 */
[----:B------:R-:W-:-:S02]  /*0e70*/  ISETP.GT.AND P2, PT, R20, 0x60, PT ;  /* 0x000000601400780c */ /* 0x000fc40003f44270 */
[----:B-1----:R-:W-:Y:S02]  /*0e80*/  SEL R0, R0, RZ, P1 ;  /* 0x000000ff00007207 */ /* 0x002fe40000800000 */
[----:B------:R-:W-:Y:S02]  /*0e90*/  SEL R5, R5, RZ, P2 ;  /* 0x000000ff05057207 */ /* 0x000fe40001000000 */
[----:B------:R-:W-:Y:S02]  /*0ea0*/  IADD3 R0, PT, PT, R4, R0, R3 ;  /* 0x0000000004007210 */ /* 0x000fe40007ffe003 */
[----:B------:R-:W-:Y:S02]  /*0eb0*/  ISETP.GT.AND P1, PT, R20, 0xa0, PT ;  /* 0x000000a01400780c */ /* 0x000fe40003f24270 */
[----:B------:R-:W-:Y:S02]  /*0ec0*/  SEL R6, R6, RZ, P3 ;  /* 0x000000ff06067207 */ /* 0x000fe40001800000 */
[----:B------:R-:W-:-:S02]  /*0ed0*/  ISETP.GT.AND P2, PT, R20, 0xc0, PT ;  /* 0x000000c01400780c */ /* 0x000fc40003f44270 */
[----:B------:R-:W-:Y:S02]  /*0ee0*/  ISETP.GT.AND P3, PT, R20, 0xe0, PT ;  /* 0x000000e01400780c */ /* 0x000fe40003f64270 */
[----:B------:R-:W-:Y:S02]  /*0ef0*/  SEL R7, R7, RZ, P1 ;  /* 0x000000ff07077207 */ /* 0x000fe40000800000 */
[----:B------:R-:W-:Y:S02]  /*0f00*/  IADD3 R0, PT, PT, R6, R0, R5 ;  /* 0x0000000006007210 */ /* 0x000fe40007ffe005 */
[----:B--2---:R-:W-:Y:S02]  /*0f10*/  SEL R8, R8, RZ, P2 ;  /* 0x000000ff08087207 */ /* 0x004fe40001000000 */
[----:B------:R-:W-:Y:S02]  /*0f20*/  SEL R9, R9, RZ, P3 ;  /* 0x000000ff09097207 */ /* 0x000fe40001800000 */
[----:B------:R-:W-:-:S05]  /*0f30*/  IADD3 R0, PT, PT, R8, R0, R7 ;  /* 0x0000000008007210 */ /* 0x000fca0007ffe007 */
[----:B------:R-:W-:Y:S01]  /*0f40*/  IMAD.IADD R3, R0, 0x1, R9 ;  /* 0x0000000100037824 */ /* 0x000fe200078e0209 */
[----:B------:R-:W-:Y:S06]  /*0f50*/  BRA `(.L_x_17) ;  /* 0x0000002800747947 */ /* 0x000fec0003800000 */
.L_x_3:
[----:B------:R-:W0:Y:S01]  /*0f60*/  S2R R0, SR_TID.X ;  /* 0x0000000000007919 */ /* 0x000e220000002100 */
[----:B------:R-:W1:Y:S01]  /*0f70*/  LDC.64 R2, c[0x0][0x380] ;  /* 0x0000e000ff027b82 */ /* 0x000e620000000a00 */
[----:B0-----:R-:W-:-:S04]  /*0f80*/  IMAD.SHL.U32 R5, R0, 0x4, RZ ;  /* 0x0000000400057824 */ /* 0x001fc800078e00ff */
[----:B-1----:R-:W-:-:S05]  /*0f90*/  IMAD.WIDE.U32 R2, R5, 0x4, R2 ;  /* 0x0000000405027825 */ /* 0x002fca00078e0002 */
[----:B------:R-:W2:Y:S04]  /*0fa0*/  LDG.E.128.CONSTANT R4, desc[UR6][R2.64] ;  /* 0x0000000602047981 */ /* 0x000ea8000c1e9d00 */
[----:B------:R-:W3:Y:S04]  /*0fb0*/  LDG.E.128.CONSTANT R8, desc[UR6][R2.64+0x1000] ;  /* 0x0010000602087981 */ /* 0x000ee8000c1e9d00 */
[----:B------:R-:W4:Y:S04]  /*0fc0*/  LDG.E.128.CONSTANT R12, desc[UR6][R2.64+0x2000] ;  /* 0x00200006020c7981 */ /* 0x000f28000c1e9d00 */
[----:B------:R-:W5:Y:S01]  /*0fd0*/  LDG.E.128.CONSTANT R16, desc[UR6][R2.64+0x3000] ;  /* 0x0030000602107981 */ /* 0x000f62000c1e9d00 */
[----:B------:R-:W-:Y:S01]  /*0fe0*/  ISETP.GE.U32.AND P0, PT, R20, 0x2000, PT ;  /* 0x000020001400780c */ /* 0x000fe20003f06070 */
[----:B------:R-:W-:Y:S01]  /*0ff0*/  IMAD.MOV.U32 R23, RZ, RZ, 0x1000 ;  /* 0x00001000ff177424 */ /* 0x000fe200078e00ff */
[----:B--2---:R-:W-:-:S04]  /*1000*/  IADD3 R5, PT, PT, R6, R5, R4 ;  /* 0x0000000506057210 */ /* 0x004fc80007ffe004 */
[----:B---3--:R-:W-:-:S04]  /*1010*/  IADD3 R5, PT, PT, R8, R7, R5 ;  /* 0x0000000708057210 */ /* 0x008fc80007ffe005 */
[----:B------:R-:W-:-:S04]  /*1020*/  IADD3 R5, PT, PT, R10, R9, R5 ;  /* 0x000000090a057210 */ /* 0x000fc80007ffe005 */
[----:B----4-:R-:W-:-:S04]  /*1030*/  IADD3 R5, PT, PT, R12, R11, R5 ;  /* 0x0000000b0c057210 */ /* 0x010fc80007ffe005 */
[----:B------:R-:W-:-:S04]  /*1040*/  IADD3 R5, PT, PT, R14, R13, R5 ;  /* 0x0000000d0e057210 */ /* 0x000fc80007ffe005 */
[----:B-----5:R-:W-:-:S04]  /*1050*/  IADD3 R5, PT, PT, R16, R15, R5 ;  /* 0x0000000f10057210 */ /* 0x020fc80007ffe005 */
[----:B------:R-:W-:-:S05]  /*1060*/  IADD3 R5, PT, PT, R18, R17, R5 ;  /* 0x0000001112057210 */ /* 0x000fca0007ffe005 */
[----:B------:R-:W-:Y:S01]  /*1070*/  IMAD.IADD R21, R19, 0x1, R5 ;  /* 0x0000000113157824 */ /* 0x000fe200078e0205 */
[----:B------:R-:W-:Y:S06]  /*1080*/  @!P0 BRA `(.L_x_18) ;  /* 0x00000000005c8947 */ /* 0x000fec0003800000 */
[----:B------:R-:W0:Y:S01]  /*1090*/  LDC R24, c[0x0][0x390] ;  /* 0x0000e400ff187b82 */ /* 0x000e220000000800 */
[----:B------:R-:W-:Y:S02]  /*10a0*/  VIADD R22, R20, 0xfffff000 ;  /* 0xfffff00014167836 */ /* 0x000fe40000000000 */
[----:B------:R-:W-:-:S07]  /*10b0*/  IMAD.MOV.U32 R23, RZ, RZ, 0x1000 ;  /* 0x00001000ff177424 */ /* 0x000fce00078e00ff */
.L_x_20:
[----:B------:R-:W-:-:S05]  /*10c0*/  IMAD.WIDE R26, R23, 0x4, R2 ;  /* 0x00000004171a7825 */ /* 0x000fca00078e0202 */
[----:B------:R-:W2:Y:S04]  /*10d0*/  LDG.E.128.CONSTANT R12, desc[UR6][R26.64] ;  /* 0x000000061a0c7981 */ /* 0x000ea8000c1e9d00 */
[----:B------:R-:W3:Y:S04]  /*10e0*/  LDG.E.128.CONSTANT R16, desc[UR6][R26.64+0x1000] ;  /* 0x001000061a107981 */ /* 0x000ee8000c1e9d00 */
[----:B------:R-:W4:Y:S04]  /*10f0*/  LDG.E.128.CONSTANT R4, desc[UR6][R26.64+0x2000] ;  /* 0x002000061a047981 */ /* 0x000f28000c1e9d00 */
[----:B------:R-:W5:Y:S01]  /*1100*/  LDG.E.128.CONSTANT R8, desc[UR6][R26.64+0x3000] ;  /* 0x003000061a087981 */ /* 0x000f62000c1e9d00 */
[----:B0-----:R-:W-:Y:S01]  /*1110*/  IMAD.MOV.U32 R20, RZ, RZ, R24 ;  /* 0x000000ffff147224 */ /* 0x001fe200078e0018 */
[----:B--2---:R-:W-:-:S04]  /*1120*/  IADD3 R13, PT, PT, R13, R12, R21 ;  /* 0x0000000c0d0d7210 */ /* 0x004fc80007ffe015 */
[----:B------:R-:W-:-:S04]  /*1130*/  IADD3 R13, PT, PT, R15, R14, R13 ;  /* 0x0000000e0f0d7210 */ /* 0x000fc80007ffe00d */
[----:B---3--:R-:W-:-:S04]  /*1140*/  IADD3 R13, PT, PT, R17, R16, R13 ;  /* 0x00000010110d7210 */ /* 0x008fc80007ffe00d */
[----:B------:R-:W-:-:S04]  /*1150*/  IADD3 R13, PT, PT, R19, R18, R13 ;  /* 0x00000012130d7210 */ /* 0x000fc80007ffe00d */
[----:B----4-:R-:W-:Y:S01]  /*1160*/  IADD3 R13, PT, PT, R5, R4, R13 ;  /* 0x00000004050d7210 */ /* 0x010fe20007ffe00d */
[----:B------:R-:W-:-:S03]  /*1170*/  IMAD.IADD R4, R20, 0x1, -R23 ;  /* 0x0000000114047824 */ /* 0x000fc600078e0a17 */
[----:B------:R-:W-:Y:S02]  /*1180*/  IADD3 R13, PT, PT, R7, R6, R13 ;  /* 0x00000006070d7210 */ /* 0x000fe40007ffe00d */
[----:B------:R-:W-:Y:S02]  /*1190*/  ISETP.GE.AND P0, PT, R4, 0x1000, PT ;  /* 0x000010000400780c */ /* 0x000fe40003f06270 */
[----:B-----5:R-:W-:-:S04]  /*11a0*/  IADD3 R13, PT, PT, R9, R8, R13 ;  /* 0x00000008090d7210 */ /* 0x020fc80007ffe00d */
[----:B------:R-:W-:-:S07]  /*11b0*/  IADD3 R21, PT, PT, R11, R10, R13 ;  /* 0x0000000a0b157210 */ /* 0x000fce0007ffe00d */
[----:B------:R-:W-:Y:S05]  /*11c0*/  @!P0 BRA `(.L_x_19) ;  /* 0x0000000400fc8947 */ /* 0x000fea0003800000 */
[----:B------:R-:W-:-:S05]  /*11d0*/  VIADD R23, R23, 0x1000 ;  /* 0x0000100017177836 */ /* 0x000fca0000000000 */
[----:B------:R-:W-:-:S13]  /*11e0*/  ISETP.GT.AND P0, PT, R23, R22, PT ;  /* 0x000000161700720c */ /* 0x000fda0003f04270 */
[----:B------:R-:W-:Y:S05]  /*11f0*/  @!P0 BRA `(.L_x_20) ;  /* 0xfffffffc00b08947 */ /* 0x000fea000383ffff */
.L_x_18:
[----:B------:R-:W-:-:S13]  /*1200*/  ISETP.GE.AND P0, PT, R23, R20, PT ;  /* 0x000000141700720c */ /* 0x000fda0003f06270 */
[----:B------:R-:W-:Y:S05]  /*1210*/  @P0 BRA `(.L_x_19) ;  /* 0x0000000400e80947 */ /* 0x000fea0003800000 */
[----:B------:R-:W-:Y:S01]  /*1220*/  IMAD.IADD R9, R20, 0x1, -R23 ;  /* 0x0000000114097824 */ /* 0x000fe200078e0a17 */
[----:B------:R-:W-:Y:S04]  /*1230*/  BSSY.RECONVERGENT B1, `(.L_x_19) ;  /* 0x0000078000017945 */ /* 0x000fe80003800200 */
[----:B------:R-:W-:-:S13]  /*1240*/  ISETP.GE.AND P0, PT, R0, R9, PT ;  /* 0x000000090000720c */ /* 0x000fda0003f06270 */
[----:B------:R-:W-:Y:S05]  /*1250*/  @P0 BRA `(.L_x_21) ;  /* 0x0000000400d40947 */ /* 0x000fea0003800000 */
[----:B------:R-:W-:Y:S01]  /*1260*/  LOP3.LUT R2, RZ, R0, RZ, 0x33, !PT ;  /* 0x00000000ff027212 */ /* 0x000fe200078e33ff */
[----:B------:R-:W-:Y:S01]  /*1270*/  BSSY.RECONVERGENT B2, `(.L_x_22) ;  /* 0x0000015000027945 */ /* 0x000fe20003800200 */
[----:B------:R-:W-:Y:S02]  /*1280*/  IMAD.MOV.U32 R8, RZ, RZ, R0 ;  /* 0x000000ffff087224 */ /* 0x000fe400078e0000 */
[----:B------:R-:W-:-:S04]  /*1290*/  IADD3 R2, PT, PT, -R23, R20, R2 ;  /* 0x0000001417027210 */ /* 0x000fc80007ffe102 */
[C---:B------:R-:W-:Y:S02]  /*12a0*/  LOP3.LUT R3, R2.reuse, 0x300, RZ, 0xc0, !PT ;  /* 0x0000030002037812 */ /* 0x040fe400078ec0ff */
[----:B------:R-:W-:Y:S02]  /*12b0*/  ISETP.GE.U32.AND P1, PT, R2, 0x300, PT ;  /* 0x000003000200780c */ /* 0x000fe40003f26070 */
[----:B------:R-:W-:-:S13]  /*12c0*/  ISETP.NE.AND P0, PT, R3, 0x300, PT ;  /* 0x000003000300780c */ /* 0x000fda0003f05270 */
[----:B------:R-:W-:Y:S05]  /*12d0*/  @!P0 BRA `(.L_x_23) ;  /* 0x0000000000388947 */ /* 0x000fea0003800000 */
[----:B------:R-:W0:Y:S01]  /*12e0*/  LDC.64 R4, c[0x0][0x380] ;  /* 0x0000e000ff047b82 */ /* 0x000e220000000a00 */
[----:B------:R-:W-:Y:S01]  /*12f0*/  LEA.HI R2, R2, 0x1, RZ, 0x18 ;  /* 0x0000000102027811 */ /* 0x000fe200078fc0ff */
[----:B------:R-:W-:Y:S02]  /*1300*/  IMAD.IADD R7, R0, 0x1, R23 ;  /* 0x0000000100077824 */ /* 0x000fe400078e0217 */
[----:B------:R-:W-:Y:S01]  /*1310*/  IMAD.MOV.U32 R8, RZ, RZ, R0 ;  /* 0x000000ffff087224 */ /* 0x000fe200078e0000 */
[----:B------:R-:W-:-:S05]  /*1320*/  LOP3.LUT R2, R2, 0x3, RZ, 0xc0, !PT ;  /* 0x0000000302027812 */ /* 0x000fca00078ec0ff */
[----:B------:R-:W-:-:S07]  /*1330*/  IMAD.MOV R6, RZ, RZ, -R2 ;  /* 0x000000ffff067224 */ /* 0x000fce00078e0a02 */
.L_x_24:
[----:B0-----:R-:W-:-:S06]  /*1340*/  IMAD.WIDE.U32 R2, R7, 0x4, R4 ;  /* 0x0000000407027825 */ /* 0x001fcc00078e0004 */
[----:B------:R-:W2:Y:S01]  /*1350*/  LDG.E.CONSTANT R2, desc[UR6][R2.64] ;  /* 0x0000000602027981 */ /* 0x000ea2000c1e9900 */
[----:B------:R-:W-:Y:S02]  /*1360*/  VIADD R6, R6, 0x1 ;  /* 0x0000000106067836 */ /* 0x000fe40000000000 */
[----:B------:R-:W-:Y:S02]  /*1370*/  VIADD R8, R8, 0x100 ;  /* 0x0000010008087836 */ /* 0x000fe40000000000 */
[----:B------:R-:W-:Y:S01]  /*1380*/  VIADD R7, R7, 0x100 ;  /* 0x0000010007077836 */ /* 0x000fe20000000000 */
[----:B------:R-:W-:Y:S01]  /*1390*/  ISETP.NE.AND P0, PT, R6, RZ, PT ;  /* 0x000000ff0600720c */ /* 0x000fe20003f05270 */
[----:B--2---:R-:W-:-:S12]  /*13a0*/  IMAD.IADD R21, R2, 0x1, R21 ;  /* 0x0000000102157824 */ /* 0x004fd800078e0215 */
[----:B------:R-:W-:Y:S05]  /*13b0*/  @P0 BRA `(.L_x_24) ;  /* 0xfffffffc00e00947 */ /* 0x000fea000383ffff */
.L_x_23:
[----:B------:R-:W-:Y:S05]  /*13c0*/  BSYNC.RECONVERGENT B2 ;  /* 0x0000000000027941 */ /* 0x000fea0003800200 */
.L_x_22:
[----:B------:R-:W-:Y:S05]  /*13d0*/  @!P1 BRA `(.L_x_21) ;  /* 0x0000000400749947 */ /* 0x000fea0003800000 */
[----:B------:R-:W0:Y:S01]  /*13e0*/  LDCU.64 UR4, c[0x0][0x380] ;  /* 0x00007000ff0477ac */ /* 0x000e220008000a00 */
[----:B------:R-:W-:Y:S01]  /*13f0*/  IMAD.IADD R5, R9, 0x1, -R8 ;  /* 0x0000000109057824 */ /* 0x000fe200078e0a08 */
[C---:B------:R-:W-:Y:S01]  /*1400*/  IADD3 R3, P0, PT, R8.reuse, R23, RZ ;  /* 0x0000001708037210 */ /* 0x040fe20007f1e0ff */
[----:B------:R-:W-:Y:S01]  /*1410*/  BSSY.RECONVERGENT B2, `(.L_x_25) ;  /* 0x0000033000027945 */ /* 0x000fe20003800200 */
[----:B------:R-:W-:Y:S02]  /*1420*/  IMAD.IADD R23, R8, 0x1, R23 ;  /* 0x0000000108177824 */ /* 0x000fe400078e0217 */
[----:B------:R-:W-:Y:S01]  /*1430*/  ISETP.GT.AND P1, PT, R5, 0xc00, PT ;  /* 0x00000c000500780c */ /* 0x000fe20003f24270 */
[----:B------:R-:W-:Y:S01]  /*1440*/  IMAD.X R4, RZ, RZ, RZ, P0 ;  /* 0x000000ffff047224 */ /* 0x000fe200000e06ff */
[----:B0-----:R-:W-:-:S04]  /*1450*/  LEA R2, P0, R3, UR4, 0x2 ;  /* 0x0000000403027c11 */ /* 0x001fc8000f8010ff */
[----:B------:R-:W-:Y:S02]  /*1460*/  LEA.HI.X R3, R3, UR5, R4, 0x2, P0 ;  /* 0x0000000503037c11 */ /* 0x000fe400080f1404 */
[----:B------:R-:W-:-:S05]  /*1470*/  IADD3 R2, P0, PT, R2, 0x800, RZ ;  /* 0x0000080002027810 */ /* 0x000fca0007f1e0ff */
[----:B------:R-:W-:Y:S01]  /*1480*/  IMAD.X R3, RZ, RZ, R3, P0 ;  /* 0x000000ffff037224 */ /* 0x000fe200000e0603 */
[----:B------:R-:W-:Y:S01]  /*1490*/  PLOP3.LUT P0, PT, PT, PT, PT, 0x80, 0x8 ;  /* 0x000000000008781c */ /* 0x000fe20003f0f070 */
[----:B------:R-:W-:-:S12]  /*14a0*/  @!P1 BRA `(.L_x_26) ;  /* 0x0000000000a49947 */ /* 0x000fd80003800000 */
[----:B------:R-:W-:Y:S01]  /*14b0*/  PLOP3.LUT P0, PT, PT, PT, PT, 0x8, 0x80 ;  /* 0x000000000080781c */ /* 0x000fe20003f0e170 */
[----:B------:R-:W-:-:S12]  /*14c0*/  VIADD R11, R9, 0xfffff400 ;  /* 0xfffff400090b7836 */ /* 0x000fd80000000000 */
.L_x_27:
[----:B------:R-:W0:Y:S01]  /*14d0*/  LDC.64 R4, c[0x0][0x380] ;  /* 0x0000e000ff047b82 */ /* 0x000e220000000a00 */
[C---:B------:R-:W-:Y:S01]  /*14e0*/  VIADD R27, R23.reuse, 0x400 ;  /* 0x00000400171b7836 */ /* 0x040fe20000000000 */
[----:B------:R-:W2:Y:S01]  /*14f0*/  LDG.E.CONSTANT R12, desc[UR6][R2.64+-0x400] ;  /* 0xfffc0006020c7981 */ /* 0x000ea2000c1e9900 */
[----:B------:R-:W-:-:S03]  /*1500*/  VIADD R7, R23, 0x800 ;  /* 0x0000080017077836 */ /* 0x000fc60000000000 */
[----:B------:R-:W3:Y:S04]  /*1510*/  LDG.E.CONSTANT R18, desc[UR6][R2.64] ;  /* 0x0000000602127981 */ /* 0x000ee8000c1e9900 */
[----:B------:R-:W3:Y:S04]  /*1520*/  LDG.E.CONSTANT R17, desc[UR6][R2.64+0x400] ;  /* 0x0004000602117981 */ /* 0x000ee8000c1e9900 */
[----:B------:R-:W4:Y:S01]  /*1530*/  LDG.E.CONSTANT R15, desc[UR6][R2.64+0xc00] ;  /* 0x000c0006020f7981 */ /* 0x000f22000c1e9900 */
[----:B------:R-:W-:-:S03]  /*1540*/  VIADD R29, R23, 0xc00 ;  /* 0x00000c00171d7836 */ /* 0x000fc60000000000 */
[----:B------:R-:W5:Y:S04]  /*1550*/  LDG.E.CONSTANT R14, desc[UR6][R2.64+0x1000] ;  /* 0x00100006020e7981 */ /* 0x000f68000c1e9900 */
[----:B------:R-:W5:Y:S01]  /*1560*/  LDG.E.CONSTANT R13, desc[UR6][R2.64+0x1400] ;  /* 0x00140006020d7981 */ /* 0x000f62000c1e9900 */
[----:B0-----:R-:W-:-:S03]  /*1570*/  IMAD.WIDE.U32 R24, R23, 0x4, R4 ;  /* 0x0000000417187825 */ /* 0x001fc600078e0004 */
[----:B------:R-:W5:Y:S04]  /*1580*/  LDG.E.CONSTANT R19, desc[UR6][R2.64+0x1c00] ;  /* 0x001c000602137981 */ /* 0x000f68000c1e9900 */
[----:B------:R-:W2:Y:S01]  /*1590*/  LDG.E.CONSTANT R10, desc[UR6][R24.64] ;  /* 0x00000006180a7981 */ /* 0x000ea2000c1e9900 */
[----:B------:R-:W-:-:S03]  /*15a0*/  IMAD.WIDE.U32 R26, R27, 0x4, R4 ;  /* 0x000000041b1a7825 */ /* 0x000fc600078e0004 */
[----:B------:R-:W5:Y:S01]  /*15b0*/  LDG.E.CONSTANT R20, desc[UR6][R2.64+0x2400] ;  /* 0x0024000602147981 */ /* 0x000f62000c1e9900 */
[----:B------:R-:W-:-:S03]  /*15c0*/  IMAD.WIDE.U32 R6, R7, 0x4, R4 ;  /* 0x0000000407067825 */ /* 0x000fc600078e0004 */
[----:B------:R-:W4:Y:S01]  /*15d0*/  LDG.E.CONSTANT R16, desc[UR6][R26.64] ;  /* 0x000000061a107981 */ /* 0x000f22000c1e9900 */
[----:B------:R-:W-:-:S03]  /*15e0*/  IMAD.WIDE.U32 R4, R29, 0x4, R4 ;  /* 0x000000041d047825 */ /* 0x000fc600078e0004 */
[----:B------:R-:W5:Y:S04]  /*15f0*/  LDG.E.CONSTANT R6, desc[UR6][R6.64] ;  /* 0x0000000606067981 */ /* 0x000f68000c1e9900 */
[----:B------:R-:W5:Y:S04]  /*1600*/  LDG.E.CONSTANT R25, desc[UR6][R2.64+0x2000] ;  /* 0x0020000602197981 */ /* 0x000f68000c1e9900 */
[----:B------:R0:W5:Y:S04]  /*1610*/  LDG.E.CONSTANT R5, desc[UR6][R4.64] ;  /* 0x0000000604057981 */ /* 0x000168000c1e9900 */
[----:B------:R-:W5:Y:S04]  /*1620*/  LDG.E.CONSTANT R24, desc[UR6][R2.64+0x2c00] ;  /* 0x002c000602187981 */ /* 0x000f68000c1e9900 */
[----:B------:R-:W5:Y:S04]  /*1630*/  LDG.E.CONSTANT R27, desc[UR6][R2.64+0x3000] ;  /* 0x00300006021b7981 */ /* 0x000f68000c1e9900 */
[----:B------:R1:W5:Y:S01]  /*1640*/  LDG.E.CONSTANT R22, desc[UR6][R2.64+0x3400] ;  /* 0x0034000602167981 */ /* 0x000362000c1e9900 */
[----:B------:R-:W-:-:S05]  /*1650*/  VIADD R8, R8, 0x1000 ;  /* 0x0000100008087836 */ /* 0x000fca0000000000 */
[----:B------:R-:W-:Y:S02]  /*1660*/  ISETP.GE.AND P1, PT, R8, R11, PT ;  /* 0x0000000b0800720c */ /* 0x000fe40003f26270 */
[----:B0-----:R-:W-:Y:S01]  /*1670*/  IADD3 R4, P2, PT, R2, 0x4000, RZ ;  /* 0x0000400002047810 */ /* 0x001fe20007f5e0ff */
[----:B------:R-:W-:-:S04]  /*1680*/  VIADD R23, R23, 0x1000 ;  /* 0x0000100017177836 */ /* 0x000fc80000000000 */
[----:B-1----:R-:W-:Y:S02]  /*1690*/  IMAD.X R3, RZ, RZ, R3, P2 ;  /* 0x000000ffff037224 */ /* 0x002fe400010e0603 */
[----:B------:R-:W-:Y:S01]  /*16a0*/  IMAD.MOV.U32 R2, RZ, RZ, R4 ;  /* 0x000000ffff027224 */ /* 0x000fe200078e0004 */
[----:B--2---:R-:W-:-:S04]  /*16b0*/  IADD3 R10, PT, PT, R12, R10, R21 ;  /* 0x0000000a0c0a7210 */ /* 0x004fc80007ffe015 */
[----:B---3--:R-:W-:-:S04]  /*16c0*/  IADD3 R10, PT, PT, R17, R18, R10 ;  /* 0x00000012110a7210 */ /* 0x008fc80007ffe00a */
[----:B----4-:R-:W-:-:S04]  /*16d0*/  IADD3 R10, PT, PT, R15, R16, R10 ;  /* 0x000000100f0a7210 */ /* 0x010fc80007ffe00a */
[----:B-----5:R-:W-:-:S04]  /*16e0*/  IADD3 R10, PT, PT, R13, R14, R10 ;  /* 0x0000000e0d0a7210 */ /* 0x020fc80007ffe00a */
[----:B------:R-:W-:-:S04]  /*16f0*/  IADD3 R6, PT, PT, R19, R6, R10 ;  /* 0x0000000613067210 */ /* 0x000fc80007ffe00a */
[----:B------:R-:W-:-:S04]  /*1700*/  IADD3 R6, PT, PT, R20, R25, R6 ;  /* 0x0000001914067210 */ /* 0x000fc80007ffe006 */
[----:B------:R-:W-:-:S04]  /*1710*/  IADD3 R5, PT, PT, R24, R5, R6 ;  /* 0x0000000518057210 */ /* 0x000fc80007ffe006 */
[----:B------:R-:W-:Y:S01]  /*1720*/  IADD3 R21, PT, PT, R22, R27, R5 ;  /* 0x0000001b16157210 */ /* 0x000fe20007ffe005 */
[----:B------:R-:W-:Y:S06]  /*1730*/  @!P1 BRA `(.L_x_27) ;  /* 0xfffffffc00649947 */ /* 0x000fec000383ffff */
.L_x_26:
[----:B------:R-:W-:Y:S05]  /*1740*/  BSYNC.RECONVERGENT B2 ;  /* 0x0000000000027941 */ /* 0x000fea0003800200 */
.L_x_25:
[----:B------:R-:W-:Y:S01]  /*1750*/  IMAD.IADD R4, R9, 0x1, -R8 ;  /* 0x0000000109047824 */ /* 0x000fe200078e0a08 */
[----:B------:R-:W-:Y:S04]  /*1760*/  BSSY.RECONVERGENT B2, `(.L_x_28) ;  /* 0x000001a000027945 */ /* 0x000fe80003800200 */
[----:B------:R-:W-:-:S13]  /*1770*/  ISETP.GT.AND P1, PT, R4, 0x400, PT ;  /* 0x000004000400780c */ /* 0x000fda0003f24270 */
[----:B------:R-:W-:Y:S05]  /*1780*/  @!P1 BRA `(.L_x_29) ;  /* 0x00000000005c9947 */ /* 0x000fea0003800000 */
[----:B------:R-:W0:Y:S01]  /*1790*/  LDC.64 R6, c[0x0][0x380] ;  /* 0x0000e000ff067b82 */ /* 0x000e220000000a00 */
[C---:B------:R-:W-:Y:S01]  /*17a0*/  VIADD R11, R23.reuse, 0x400 ;  /* 0x00000400170b7836 */ /* 0x040fe20000000000 */
[----:B------:R-:W2:Y:S04]  /*17b0*/  LDG.E.CONSTANT R10, desc[UR6][R2.64+-0x400] ;  /* 0xfffc0006020a7981 */ /* 0x000ea8000c1e9900 */
[----:B------:R-:W3:Y:S04]  /*17c0*/  LDG.E.CONSTANT R12, desc[UR6][R2.64+0x400] ;  /* 0x00040006020c7981 */ /* 0x000ee8000c1e9900 */
[----:B------:R-:W4:Y:S04]  /*17d0*/  LDG.E.CONSTANT R13, desc[UR6][R2.64+0xc00] ;  /* 0x000c0006020d7981 */ /* 0x000f28000c1e9900 */
[----:B------:R-:W5:Y:S04]  /*17e0*/  LDG.E.CONSTANT R15, desc[UR6][R2.64+0x1000] ;  /* 0x00100006020f7981 */ /* 0x000f68000c1e9900 */
[----:B------:R1:W5:Y:S01]  /*17f0*/  LDG.E.CONSTANT R14, desc[UR6][R2.64+0x1400] ;  /* 0x00140006020e7981 */ /* 0x000362000c1e9900 */
[----:B0-----:R-:W-:-:S04]  /*1800*/  IMAD.WIDE.U32 R4, R23, 0x4, R6 ;  /* 0x0000000417047825 */ /* 0x001fc800078e0006 */
[----:B------:R-:W-:Y:S02]  /*1810*/  IMAD.WIDE.U32 R6, R11, 0x4, R6 ;  /* 0x000000040b067825 */ /* 0x000fe400078e0006 */
[----:B------:R-:W2:Y:S04]  /*1820*/  LDG.E.CONSTANT R4, desc[UR6][R4.64] ;  /* 0x0000000604047981 */ /* 0x000ea8000c1e9900 */
[----:B------:R-:W3:Y:S04]  /*1830*/  LDG.E.CONSTANT R11, desc[UR6][R2.64] ;  /* 0x00000006020b7981 */ /* 0x000ee8000c1e9900 */
[----:B------:R-:W4:Y:S01]  /*1840*/  LDG.E.CONSTANT R7, desc[UR6][R6.64] ;  /* 0x0000000606077981 */ /* 0x000f22000c1e9900 */
[----:B------:R-:W-:Y:S01]  /*1850*/  PLOP3.LUT P0, PT, PT, PT, PT, 0x8, 0x80 ;  /* 0x000000000080781c */ /* 0x000fe20003f0e170 */
[----:B------:R-:W-:-:S02]  /*1860*/  VIADD R8, R8, 0x800 ;  /* 0x0000080008087836 */ /* 0x000fc40000000000 */
[----:B------:R-:W-:Y:S01]  /*1870*/  VIADD R23, R23, 0x800 ;  /* 0x0000080017177836 */ /* 0x000fe20000000000 */
[----:B--2---:R-:W-:Y:S02]  /*1880*/  IADD3 R10, PT, PT, R10, R4, R21 ;  /* 0x000000040a0a7210 */ /* 0x004fe40007ffe015 */
[----:B------:R-:W-:Y:S02]  /*1890*/  IADD3 R4, P1, PT, R2, 0x2000, RZ ;  /* 0x0000200002047810 */ /* 0x000fe40007f3e0ff */
[----:B---3--:R-:W-:-:S03]  /*18a0*/  IADD3 R10, PT, PT, R12, R11, R10 ;  /* 0x0000000b0c0a7210 */ /* 0x008fc60007ffe00a */
[----:B------:R-:W-:Y:S01]  /*18b0*/  IMAD.X R5, RZ, RZ, R3, P1 ;  /* 0x000000ffff057224 */ /* 0x000fe200008e0603 */
[----:B----4-:R-:W-:Y:S01]  /*18c0*/  IADD3 R10, PT, PT, R13, R7, R10 ;  /* 0x000000070d0a7210 */ /* 0x010fe20007ffe00a */
[----:B-1----:R-:W-:Y:S02]  /*18d0*/  IMAD.MOV.U32 R2, RZ, RZ, R4 ;  /* 0x000000ffff027224 */ /* 0x002fe400078e0004 */
[----:B------:R-:W-:Y:S01]  /*18e0*/  IMAD.MOV.U32 R3, RZ, RZ, R5 ;  /* 0x000000ffff037224 */ /* 0x000fe200078e0005 */
[----:B-----5:R-:W-:-:S07]  /*18f0*/  IADD3 R21, PT, PT, R14, R15, R10 ;  /* 0x0000000f0e157210 */ /* 0x020fce0007ffe00a */
.L_x_29:
[----:B------:R-:W-:Y:S05]  /*1900*/  BSYNC.RECONVERGENT B2 ;  /* 0x0000000000027941 */ /* 0x000fea0003800200 */
.L_x_28:
[----:B------:R-:W-:-:S13]  /*1910*/  ISETP.LT.OR P0, PT, R8, R9, P0 ;  /* 0x000000090800720c */ /* 0x000fda0000701670 */
[----:B------:R-:W-:Y:S05]  /*1920*/  @!P0 BRA `(.L_x_21) ;  /* 0x0000000000208947 */ /* 0x000fea0003800000 */
[----:B------:R-:W0:Y:S01]  /*1930*/  LDC.64 R4, c[0x0][0x380] ;  /* 0x0000e000ff047b82 */ /* 0x000e220000000a00 */
[----:B------:R-:W2:Y:S04]  /*1940*/  LDG.E.CONSTANT R6, desc[UR6][R2.64+-0x400] ;  /* 0xfffc000602067981 */ /* 0x000ea8000c1e9900 */
[----:B------:R-:W3:Y:S04]  /*1950*/  LDG.E.CONSTANT R7, desc[UR6][R2.64] ;  /* 0x0000000602077981 */ /* 0x000ee8000c1e9900 */
[----:B------:R-:W3:Y:S01]  /*1960*/  LDG.E.CONSTANT R8, desc[UR6][R2.64+0x400] ;  /* 0x0004000602087981 */ /* 0x000ee2000c1e9900 */
[----:B0-----:R-:W-:-:S06]  /*1970*/  IMAD.WIDE.U32 R4, R23, 0x4, R4 ;  /* 0x0000000417047825 */ /* 0x001fcc00078e0004 */
[----:B------:R-:W2:Y:S02]  /*1980*/  LDG.E.CONSTANT R4, desc[UR6][R4.64] ;  /* 0x0000000604047981 */ /* 0x000ea4000c1e9900 */
[----:B--2---:R-:W-:-:S04]  /*1990*/  IADD3 R6, PT, PT, R6, R4, R21 ;  /* 0x0000000406067210 */ /* 0x004fc80007ffe015 */
[----:B---3--:R-:W-:-:S07]  /*19a0*/  IADD3 R21, PT, PT, R8, R7, R6 ;  /* 0x0000000708157210 */ /* 0x008fce0007ffe006 */
.L_x_21:
[----:B------:R-:W-:Y:S05]  /*19b0*/  BSYNC.RECONVERGENT B1 ;  /* 0x0000000000017941 */ /* 0x000fea0003800200 */
.L_x_19:
[----:B------:R-:W0:Y:S01]  /*19c0*/  S2R R8, SR_LANEID ;  /* 0x0000000000087919 */ /* 0x000e220000000000 */
[----:B------:R-:W1:Y:S01]  /*19d0*/  SHFL.DOWN PT, R2, R21, 0x1, 0x1f ;  /* 0x08201f0015027f89 */ /* 0x000e6200000e0000 */
[C---:B0-----:R-:W-:Y:S02]  /*19e0*/  ISETP.GT.AND P0, PT, R8.reuse, 0x1e, PT ;  /* 0x0000001e0800780c */ /* 0x041fe40003f04270 */
[----:B------:R-:W-:Y:S02]  /*19f0*/  ISETP.NE.AND P1, PT, R8, RZ, PT ;  /* 0x000000ff0800720c */ /* 0x000fe40003f25270 */
[----:B-1----:R-:W-:Y:S02]  /*1a00*/  SEL R2, R2, RZ, !P0 ;  /* 0x000000ff02027207 */ /* 0x002fe40004000000 */
[----:B------:R-:W-:-:S03]  /*1a10*/  ISETP.GT.AND P0, PT, R8, 0x1d, PT ;  /* 0x0000001d0800780c */ /* 0x000fc60003f04270 */
[----:B------:R-:W-:-:S05]  /*1a20*/  IMAD.IADD R2, R2, 0x1, R21 ;  /* 0x0000000102027824 */ /* 0x000fca00078e0215 */
[----:B------:R-:W0:Y:S01]  /*1a30*/  SHFL.DOWN PT, R3, R2, 0x2, 0x1f ;  /* 0x08401f0002037f89 */ /* 0x000e2200000e0000 */
[----:B------:R-:W-:Y:S01]  /*1a40*/  @!P1 MOV R6, 0x400 ;  /* 0x0000040000069802 */ /* 0x000fe20000000f00 */
[----:B------:R-:W1:Y:S01]  /*1a50*/  @!P1 S2R R7, SR_CgaCtaId ;  /* 0x0000000000079919 */ /* 0x000e620000008800 */
[----:B0-----:R-:W-:Y:S02]  /*1a60*/  SEL R3, R3, RZ, !P0 ;  /* 0x000000ff03037207 */ /* 0x001fe40004000000 */
[----:B------:R-:W-:-:S03]  /*1a70*/  ISETP.GT.AND P0, PT, R8, 0x1b, PT ;  /* 0x0000001b0800780c */ /* 0x000fc60003f04270 */
[----:B------:R-:W-:-:S05]  /*1a80*/  IMAD.IADD R3, R2, 0x1, R3 ;  /* 0x0000000102037824 */ /* 0x000fca00078e0203 */
[----:B------:R-:W0:Y:S01]  /*1a90*/  SHFL.DOWN PT, R4, R3, 0x4, 0x1f ;  /* 0x08801f0003047f89 */ /* 0x000e2200000e0000 */
[----:B-1----:R-:W-:Y:S02]  /*1aa0*/  @!P1 LEA R6, R7, R6, 0x18 ;  /* 0x0000000607069211 */ /* 0x002fe400078ec0ff */
[----:B0-----:R-:W-:Y:S02]  /*1ab0*/  SEL R4, R4, RZ, !P0 ;  /* 0x000000ff04047207 */ /* 0x001fe40004000000 */
[----:B------:R-:W-:-:S03]  /*1ac0*/  ISETP.GT.AND P0, PT, R8, 0x17, PT ;  /* 0x000000170800780c */ /* 0x000fc60003f04270 */
[----:B------:R-:W-:Y:S01]  /*1ad0*/  IMAD.IADD R4, R3, 0x1, R4 ;  /* 0x0000000103047824 */ /* 0x000fe200078e0204 */
[----:B------:R-:W-:-:S04]  /*1ae0*/  @!P1 SHF.R.U32.HI R3, RZ, 0x3, R0 ;  /* 0x00000003ff039819 */ /* 0x000fc80000011600 */
        /* <DEDUP_REMOVED lines=13> */
[----:B------:R-:W0:Y:S01]  /*1bc0*/  S2UR UR5, SR_CgaCtaId ;  /* 0x00000000000579c3 */ /* 0x000e220000008800 */
[----:B------:R-:W-:Y:S02]  /*1bd0*/  UMOV UR4, 0x400 ;  /* 0x0000040000047882 */ /* 0x000fe40000000000 */
[----:B0-----:R-:W-:-:S09]  /*1be0*/  ULEA UR4, UR5, UR4, 0x18 ;  /* 0x0000000405047291 */ /* 0x001fd2000f8ec0ff */
[----:B------:R-:W-:Y:S04]  /*1bf0*/  LDS R0, [UR4+0xc] ;  /* 0x00000c04ff007984 */ /* 0x000fe80008000800 */
[----:B---3--:R-:W0:Y:S04]  /*1c00*/  LDS.128 R4, [UR4+0x10] ;  /* 0x00001004ff047984 */ /* 0x008e280008000c00 */
[----:B------:R-:W1:Y:S01]  /*1c10*/  LDS.64 R8, [UR4+0x20] ;  /* 0x00002004ff087984 */ /* 0x000e620008000a00 */
[----:B0-----:R-:W-:-:S04]  /*1c20*/  IADD3 R0, PT, PT, R4, R0, R3 ;  /* 0x0000000004007210 */ /* 0x001fc80007ffe003 */
[----:B------:R-:W-:-:S04]  /*1c30*/  IADD3 R0, PT, PT, R6, R0, R5 ;  /* 0x0000000006007210 */ /* 0x000fc80007ffe005 */
[----:B-1----:R-:W-:-:S05]  /*1c40*/  IADD3 R0, PT, PT, R8, R0, R7 ;  /* 0x0000000008007210 */ /* 0x002fca0007ffe007 */
[----:B------:R-:W-:Y:S01]  /*1c50*/  IMAD.IADD R3, R0, 0x1, R9 ;  /* 0x0000000100037824 */ /* 0x000fe200078e0209 */
[----:B------:R-:W-:Y:S06]  /*1c60*/  BRA `(.L_x_17) ;  /* 0x0000001c00307947 */ /* 0x000fec0003800000 */
.L_x_2:
        /* <DEDUP_REMOVED lines=12> */
.L_x_32:
[----:B------:R-:W-:Y:S05]  /*1d30*/  BSYNC.RECONVERGENT B1 ;  /* 0x0000000000017941 */ /* 0x000fea0003800200 */
.L_x_31:
        /* <DEDUP_REMOVED lines=16> */
.L_x_37:
        /* <DEDUP_REMOVED lines=9> */
.L_x_36:
[----:B------:R-:W-:Y:S05]  /*1ed0*/  BSYNC.RECONVERGENT B2 ;  /* 0x0000000000027941 */ /* 0x000fea0003800200 */
.L_x_35:
        /* <DEDUP_REMOVED lines=8> */
.L_x_40:
        /* <DEDUP_REMOVED lines=35> */
.L_x_39:
[----:B------:R-:W-:Y:S05]  /*2190*/  BSYNC.RECONVERGENT B2 ;  /* 0x0000000000027941 */ /* 0x000fea0003800200 */
.L_x_38:
        /* <DEDUP_REMOVED lines=22> */
.L_x_42:
[----:B------:R-:W-:Y:S05]  /*2300*/  BSYNC.RECONVERGENT B2 ;  /* 0x0000000000027941 */ /* 0x000fea0003800200 */
.L_x_41:
        /* <DEDUP_REMOVED lines=10> */
.L_x_34:
[----:B------:R-:W-:Y:S05]  /*23b0*/  BSYNC.RECONVERGENT B1 ;  /* 0x0000000000017941 */ /* 0x000fea0003800200 */
.L_x_33:
        /* <DEDUP_REMOVED lines=38> */
[----:B------:R-:W0:Y:S04]  /*2620*/  LDS.128 R4, [UR4+0x10] ;  /* 0x00001004ff047984 */ /* 0x000e280008000c00 */
[----:B------:R-:W1:Y:S01]  /*2630*/  LDS.64 R8, [UR4+0x20] ;  /* 0x00002004ff087984 */ /* 0x000e620008000a00 */
[----:B0-----:R-:W-:-:S04]  /*2640*/  IADD3 R0, PT, PT, R4, R0, R3 ;  /* 0x0000000004007210 */ /* 0x001fc80007ffe003 */
[----:B------:R-:W-:-:S04]  /*2650*/  IADD3 R0, PT, PT, R6, R0, R5 ;  /* 0x0000000006007210 */ /* 0x000fc80007ffe005 */
[----:B-1----:R-:W-:-:S05]  /*2660*/  IADD3 R0, PT, PT, R8, R0, R7 ;  /* 0x0000000008007210 */ /* 0x002fca0007ffe007 */
[----:B--2---:R-:W-:Y:S01]  /*2670*/  IMAD.IADD R3, R0, 0x1, R9 ;  /* 0x0000000100037824 */ /* 0x004fe200078e0209 */
[----:B------:R-:W-:Y:S06]  /*2680*/  BRA `(.L_x_17) ;  /* 0x0000001000a87947 */ /* 0x000fec0003800000 */
.L_x_43:
        /* <DEDUP_REMOVED lines=16> */
[----:B------:R-:W1:Y:S02]  /*2790*/  SHFL.DOWN PT, R2, R3, 0x2, R7 ;  /* 0x0840000003027989 */ /* 0x000e6400000e0007 */
[----:B-1----:R-:W-:Y:S02]  /*27a0*/  SEL R2, R2, RZ, !P0 ;  /* 0x000000ff02027207 */ /* 0x002fe40004000000 */
[----:B------:R-:W-:-:S03]  /*27b0*/  ISETP.GT.AND P0, PT, R8, R7, PT ;  /* 0x000000070800720c */ /* 0x000fc60003f04270 */
[----:B------:R-:W-:Y:S01]  /*27c0*/  IMAD.IADD R2, R3, 0x1, R2 ;  /* 0x0000000103027824 */ /* 0x000fe200078e0202 */
[----:B------:R-:W-:-:S04]  /*27d0*/  @!P1 SHF.R.U32.HI R3, RZ, 0x3, R9 ;  /* 0x00000003ff039819 */ /* 0x000fc80000011609 */
[----:B------:R-:W1:Y:S02]  /*27e0*/  SHFL.DOWN PT, R4, R2, 0x4, R7 ;  /* 0x0880000002047989 */ /* 0x000e6400000e0007 */
[----:B-1----:R-:W-:Y:S01]  /*27f0*/  SEL R5, R4, RZ, !P0 ;  /* 0x000000ff04057207 */ /* 0x002fe20004000000 */
[C---:B------:R-:W-:Y:S02]  /*2800*/  VIADD R4, R6.reuse, 0x8 ;  /* 0x0000000806047836 */ /* 0x040fe40000000000 */
[----:B------:R-:W-:Y:S02]  /*2810*/  VIADD R6, R6, 0x10 ;  /* 0x0000001006067836 */ /* 0x000fe40000000000 */
[----:B------:R-:W-:Y:S01]  /*2820*/  IMAD.IADD R5, R2, 0x1, R5 ;  /* 0x0000000102057824 */ /* 0x000fe200078e0205 */
[----:B------:R-:W-:Y:S02]  /*2830*/  ISETP.GT.AND P0, PT, R4, R7, PT ;  /* 0x000000070400720c */ /* 0x000fe40003f04270 */
[----:B------:R-:W-:-:S02]  /*2840*/  @!P1 MOV R4, 0x400 ;  /* 0x0000040000049802 */ /* 0x000fc40000000f00 */
[----:B------:R-:W1:Y:S02]  /*2850*/  SHFL.DOWN PT, R0, R5, 0x8, R7 ;  /* 0x0900000005007989 */ /* 0x000e6400000e0007 */
[----:B0-----:R-:W-:Y:S02]  /*2860*/  @!P1 LEA R11, R11, R4, 0x18 ;  /* 0x000000040b0b9211 */ /* 0x001fe400078ec0ff */
[----:B------:R-:W-:-:S05]  /*2870*/  @!P1 LOP3.LUT R4, R3, 0x7c, RZ, 0xc0, !PT ;  /* 0x0000007c03049812 */ /* 0x000fca00078ec0ff */
[----:B------:R-:W-:Y:S01]  /*2880*/  @!P1 IMAD.IADD R4, R4, 0x1, R11 ;  /* 0x0000000104049824 */ /* 0x000fe200078e020b */
[----:B-1----:R-:W-:Y:S02]  /*2890*/  SEL R0, R0, RZ, !P0 ;  /* 0x000000ff00007207 */ /* 0x002fe40004000000 */
        /* <DEDUP_REMOVED lines=15> */
[----:B-1----:R-:W0:Y:S04]  /*2990*/  LDS.128 R4, [UR4+0x10] ;  /* 0x00001004ff047984 */ /* 0x002e280008000c00 */
        /* <DEDUP_REMOVED lines=18> */
.L_x_30:
[----:B------:R-:W0:Y:S01]  /*2ac0*/  S2R R0, SR_TID.X ;  /* 0x0000000000007919 */ /* 0x000e220000002100 */
[----:B------:R-:W0:Y:S02]  /*2ad0*/  LDC.64 R2, c[0x0][0x380] ;  /* 0x0000e000ff027b82 */ /* 0x000e240000000a00 */
[----:B0-----:R-:W-:-:S05]  /*2ae0*/  IMAD.WIDE.U32 R2, R0, 0x4, R2 ;  /* 0x0000000400027825 */ /* 0x001fca00078e0002 */
[----:B------:R-:W2:Y:S04]  /*2af0*/  LDG.E.CONSTANT R19, desc[UR6][R2.64] ;  /* 0x0000000602137981 */ /* 0x000ea8000c1e9900 */
[----:B------:R-:W2:Y:S04]  /*2b00*/  LDG.E.CONSTANT R4, desc[UR6][R2.64+0x400] ;  /* 0x0004000602047981 */ /* 0x000ea8000c1e9900 */
[----:B------:R-:W2:Y:S04]  /*2b10*/  LDG.E.CONSTANT R5, desc[UR6][R2.64+0x800] ;  /* 0x0008000602057981 */ /* 0x000ea8000c1e9900 */
[----:B------:R-:W3:Y:S04]  /*2b20*/  LDG.E.CONSTANT R6, desc[UR6][R2.64+0xc00] ;  /* 0x000c000602067981 */ /* 0x000ee8000c1e9900 */
[----:B------:R-:W3:Y:S04]  /*2b30*/  LDG.E.CONSTANT R7, desc[UR6][R2.64+0x1000] ;  /* 0x0010000602077981 */ /* 0x000ee8000c1e9900 */
[----:B------:R-:W4:Y:S04]  /*2b40*/  LDG.E.CONSTANT R8, desc[UR6][R2.64+0x1400] ;  /* 0x0014000602087981 */ /* 0x000f28000c1e9900 */
[----:B------:R-:W4:Y:S04]  /*2b50*/  LDG.E.CONSTANT R9, desc[UR6][R2.64+0x1800] ;  /* 0x0018000602097981 */ /* 0x000f28000c1e9900 */
[----:B------:R-:W5:Y:S04]  /*2b60*/  LDG.E.CONSTANT R10, desc[UR6][R2.64+0x1c00] ;  /* 0x001c0006020a7981 */ /* 0x000f68000c1e9900 */
[----:B------:R-:W5:Y:S04]  /*2b70*/  LDG.E.CONSTANT R11, desc[UR6][R2.64+0x2000] ;  /* 0x00200006020b7981 */ /* 0x000f68000c1e9900 */
[----:B------:R-:W5:Y:S04]  /*2b80*/  LDG.E.CONSTANT R12, desc[UR6][R2.64+0x2400] ;  /* 0x00240006020c7981 */ /* 0x000f68000c1e9900 */
[----:B------:R-:W5:Y:S04]  /*2b90*/  LDG.E.CONSTANT R13, desc[UR6][R2.64+0x2800] ;  /* 0x00280006020d7981 */ /* 0x000f68000c1e9900 */
[----:B------:R-:W5:Y:S04]  /*2ba0*/  LDG.E.CONSTANT R14, desc[UR6][R2.64+0x2c00] ;  /* 0x002c0006020e7981 */ /* 0x000f68000c1e9900 */
[----:B------:R-:W5:Y:S04]  /*2bb0*/  LDG.E.CONSTANT R15, desc[UR6][R2.64+0x3000] ;  /* 0x00300006020f7981 */ /* 0x000f68000c1e9900 */
[----:B------:R-:W5:Y:S04]  /*2bc0*/  LDG.E.CONSTANT R16, desc[UR6][R2.64+0x3400] ;  /* 0x0034000602107981 */ /* 0x000f68000c1e9900 */
[----:B------:R-:W5:Y:S04]  /*2bd0*/  LDG.E.CONSTANT R17, desc[UR6][R2.64+0x3800] ;  /* 0x0038000602117981 */ /* 0x000f68000c1e9900 */
[----:B------:R-:W5:Y:S01]  /*2be0*/  LDG.E.CONSTANT R18, desc[UR6][R2.64+0x3c00] ;  /* 0x003c000602127981 */ /* 0x000f62000c1e9900 */
[----:B------:R-:W-:-:S02]  /*2bf0*/  ISETP.GE.U32.AND P0, PT, R20, 0x2000, PT ;  /* 0x000020001400780c */ /* 0x000fc40003f06070 */
[----:B--2---:R-:W-:-:S04]  /*2c00*/  IADD3 R4, PT, PT, R5, R4, R19 ;  /* 0x0000000405047210 */ /* 0x004fc80007ffe013 */
[----:B---3--:R-:W-:-:S04]  /*2c10*/  IADD3 R4, PT, PT, R7, R6, R4 ;  /* 0x0000000607047210 */ /* 0x008fc80007ffe004 */
[----:B----4-:R-:W-:-:S04]  /*2c20*/  IADD3 R4, PT, PT, R9, R8, R4 ;  /* 0x0000000809047210 */ /* 0x010fc80007ffe004 */
[----:B-----5:R-:W-:Y:S01]  /*2c30*/  IADD3 R4, PT, PT, R11, R10, R4 ;  /* 0x0000000a0b047210 */ /* 0x020fe20007ffe004 */
[----:B------:R-:W-:-:S03]  /*2c40*/  IMAD.MOV.U32 R11, RZ, RZ, 0x1000 ;  /* 0x00001000ff0b7424 */ /* 0x000fc600078e00ff */
[----:B------:R-:W-:-:S04]  /*2c50*/  IADD3 R4, PT, PT, R13, R12, R4 ;  /* 0x0000000c0d047210 */ /* 0x000fc80007ffe004 */
[----:B------:R-:W-:-:S04]  /*2c60*/  IADD3 R4, PT, PT, R15, R14, R4 ;  /* 0x0000000e0f047210 */ /* 0x000fc80007ffe004 */
[----:B------:R-:W-:-:S05]  /*2c70*/  IADD3 R17, PT, PT, R17, R16, R4 ;  /* 0x0000001011117210 */ /* 0x000fca0007ffe004 */
[----:B------:R-:W-:Y:S01]  /*2c80*/  IMAD.IADD R8, R18, 0x1, R17 ;  /* 0x0000000112087824 */ /* 0x000fe200078e0211 */
[----:B------:R-:W-:Y:S06]  /*2c90*/  @!P0 BRA `(.L_x_44) ;  /* 0x00000000008c8947 */ /* 0x000fec0003800000 */
[----:B------:R-:W0:Y:S01]  /*2ca0*/  LDC R7, c[0x0][0x390] ;  /* 0x0000e400ff077b82 */ /* 0x000e220000000800 */
[----:B------:R-:W-:Y:S02]  /*2cb0*/  VIADD R6, R20, 0xfffff000 ;  /* 0xfffff00014067836 */ /* 0x000fe40000000000 */
[----:B------:R-:W-:-:S07]  /*2cc0*/  IMAD.MOV.U32 R11, RZ, RZ, 0x1000 ;  /* 0x00001000ff0b7424 */ /* 0x000fce00078e00ff */
.L_x_46:
[----:B------:R-:W-:-:S05]  /*2cd0*/  IMAD.WIDE R4, R11, 0x4, R2 ;  /* 0x000000040b047825 */ /* 0x000fca00078e0202 */
        /* <DEDUP_REMOVED lines=16> */
[----:B--2---:R-:W-:-:S04]  /*2de0*/  IADD3 R18, PT, PT, R18, R19, R8 ;  /* 0x0000001312127210 */ /* 0x004fc80007ffe008 */
[----:B---3--:R-:W-:Y:S01]  /*2df0*/  IADD3 R18, PT, PT, R21, R20, R18 ;  /* 0x0000001415127210 */ /* 0x008fe20007ffe012 */
[----:B0-----:R-:W-:-:S04]  /*2e00*/  IMAD.MOV.U32 R20, RZ, RZ, R7 ;  /* 0x000000ffff147224 */ /* 0x001fc800078e0007 */
[----:B------:R-:W-:Y:S01]  /*2e10*/  IMAD.IADD R8, R20, 0x1, -R11 ;  /* 0x0000000114087824 */ /* 0x000fe200078e0a0b */
[----:B----4-:R-:W-:-:S04]  /*2e20*/  IADD3 R18, PT, PT, R23, R22, R18 ;  /* 0x0000001617127210 */ /* 0x010fc80007ffe012 */
[----:B------:R-:W-:Y:S02]  /*2e30*/  ISETP.GE.AND P0, PT, R8, 0x1000, PT ;  /* 0x000010000800780c */ /* 0x000fe40003f06270 */
[----:B-----5:R-:W-:-:S04]  /*2e40*/  IADD3 R18, PT, PT, R25, R24, R18 ;  /* 0x0000001819127210 */ /* 0x020fc80007ffe012 */
[----:B------:R-:W-:-:S04]  /*2e50*/  IADD3 R14, PT, PT, R14, R17, R18 ;  /* 0x000000110e0e7210 */ /* 0x000fc80007ffe012 */
[----:B------:R-:W-:-:S04]  /*2e60*/  IADD3 R12, PT, PT, R15, R12, R14 ;  /* 0x0000000c0f0c7210 */ /* 0x000fc80007ffe00e */
[----:B------:R-:W-:-:S04]  /*2e70*/  IADD3 R10, PT, PT, R10, R13, R12 ;  /* 0x0000000d0a0a7210 */ /* 0x000fc80007ffe00c */
[----:B------:R-:W-:Y:S01]  /*2e80*/  IADD3 R8, PT, PT, R16, R9, R10 ;  /* 0x0000000910087210 */ /* 0x000fe20007ffe00a */
[----:B------:R-:W-:Y:S06]  /*2e90*/  @!P0 BRA `(.L_x_45) ;  /* 0x0000000400fc8947 */ /* 0x000fec0003800000 */
[----:B------:R-:W-:-:S05]  /*2ea0*/  VIADD R11, R11, 0x1000 ;  /* 0x000010000b0b7836 */ /* 0x000fca0000000000 */
[----:B------:R-:W-:-:S13]  /*2eb0*/  ISETP.GT.AND P0, PT, R11, R6, PT ;  /* 0x000000060b00720c */ /* 0x000fda0003f04270 */
[----:B------:R-:W-:Y:S05]  /*2ec0*/  @!P0 BRA `(.L_x_46) ;  /* 0xfffffffc00808947 */ /* 0x000fea000383ffff */
.L_x_44:
        /* <DEDUP_REMOVED lines=20> */
.L_x_50:
        /* <DEDUP_REMOVED lines=8> */
.L_x_49:
[----:B------:R-:W-:Y:S05]  /*3090*/  BSYNC.RECONVERGENT B2 ;  /* 0x0000000000027941 */ /* 0x000fea0003800200 */
.L_x_48:
        /* <DEDUP_REMOVED lines=16> */
.L_x_53:
        /* <DEDUP_REMOVED lines=20> */
[----:B------:R-:W5:Y:S04]  /*32e0*/  LDG.E.CONSTANT R22, desc[UR6][R2.64+0x2400] ;  /* 0x0024000602167981 */ /* 0x000f68000c1e9900 */
[----:B------:R0:W5:Y:S04]  /*32f0*/  LDG.E.CONSTANT R5, desc[UR6][R4.64] ;  /* 0x0000000604057981 */ /* 0x000168000c1e9900 */
        /* <DEDUP_REMOVED lines=17> */
.L_x_52:
[----:B------:R-:W-:Y:S05]  /*3410*/  BSYNC.RECONVERGENT B2 ;  /* 0x0000000000027941 */ /* 0x000fea0003800200 */
.L_x_51:
        /* <DEDUP_REMOVED lines=10> */
[----:B------:R-:W5:Y:S01]  /*34c0*/  LDG.E.CONSTANT R16, desc[UR6][R2.64+0x1400] ;  /* 0x0014000602107981 */ /* 0x000f62000c1e9900 */
[----:B0-----:R-:W-:-:S04]  /*34d0*/  IMAD.WIDE.U32 R4, R11, 0x4, R6 ;  /* 0x000000040b047825 */ /* 0x001fc800078e0006 */
[----:B------:R-:W-:Y:S02]  /*34e0*/  IMAD.WIDE.U32 R6, R13, 0x4, R6 ;  /* 0x000000040d067825 */ /* 0x000fe400078e0006 */
[----:B------:R0:W2:Y:S04]  /*34f0*/  LDG.E.CONSTANT R5, desc[UR6][R4.64] ;  /* 0x0000000604057981 */ /* 0x0000a8000c1e9900 */
[----:B------:R1:W3:Y:S04]  /*3500*/  LDG.E.CONSTANT R13, desc[UR6][R2.64] ;  /* 0x00000006020d7981 */ /* 0x0002e8000c1e9900 */
[----:B------:R-:W4:Y:S01]  /*3510*/  LDG.E.CONSTANT R7, desc[UR6][R6.64] ;  /* 0x0000000606077981 */ /* 0x000f22000c1e9900 */
[----:B0-----:R-:W-:Y:S01]  /*3520*/  IADD3 R4, P1, PT, R2, 0x2000, RZ ;  /* 0x0000200002047810 */ /* 0x001fe20007f3e0ff */
[----:B------:R-:W-:Y:S01]  /*3530*/  VIADD R10, R10, 0x800 ;  /* 0x000008000a0a7836 */ /* 0x000fe20000000000 */
[----:B------:R-:W-:Y:S01]  /*3540*/  PLOP3.LUT P0, PT, PT, PT, PT, 0x8, 0x80 ;  /* 0x000000000080781c */ /* 0x000fe20003f0e170 */
[----:B------:R-:W-:-:S02]  /*3550*/  VIADD R11, R11, 0x800 ;  /* 0x000008000b0b7836 */ /* 0x000fc40000000000 */
[----:B-1----:R-:W-:Y:S01]  /*3560*/  IMAD.MOV.U32 R2, RZ, RZ, R4 ;  /* 0x000000ffff027224 */ /* 0x002fe200078e0004 */
[----:B--2---:R-:W-:-:S04]  /*3570*/  IADD3 R12, PT, PT, R12, R5, R8 ;  /* 0x000000050c0c7210 */ /* 0x004fc80007ffe008 */
[----:B---3--:R-:W-:Y:S01]  /*3580*/  IADD3 R12, PT, PT, R14, R13, R12 ;  /* 0x0000000d0e0c7210 */ /* 0x008fe20007ffe00c */
[----:B------:R-:W-:-:S03]  /*3590*/  IMAD.X R5, RZ, RZ, R3, P1 ;  /* 0x000000ffff057224 */ /* 0x000fc600008e0603 */
[----:B----4-:R-:W-:Y:S01]  /*35a0*/  IADD3 R12, PT, PT, R15, R7, R12 ;  /* 0x000000070f0c7210 */ /* 0x010fe20007ffe00c */
[----:B------:R-:W-:-:S03]  /*35b0*/  IMAD.MOV.U32 R3, RZ, RZ, R5 ;  /* 0x000000ffff037224 */ /* 0x000fc600078e0005 */
[----:B-----5:R-:W-:-:S07]  /*35c0*/  IADD3 R8, PT, PT, R16, R17, R12 ;  /* 0x0000001110087210 */ /* 0x020fce0007ffe00c */
.L_x_55:
[----:B------:R-:W-:Y:S05]  /*35d0*/  BSYNC.RECONVERGENT B2 ;  /* 0x0000000000027941 */ /* 0x000fea0003800200 */
.L_x_54:
        /* <DEDUP_REMOVED lines=10> */
.L_x_47:
[----:B------:R-:W-:Y:S05]  /*3680*/  BSYNC.RECONVERGENT B1 ;  /* 0x0000000000017941 */ /* 0x000fea0003800200 */
.L_x_45:
[----:B------:R-:W0:Y:S01]  /*3690*/  S2R R9, SR_LANEID ;  /* 0x0000000000097919 */ /* 0x000e220000000000 */
[----:B------:R-:W1:Y:S01]  /*36a0*/  SHFL.DOWN PT, R2, R8, 0x1, 0x1f ;  /* 0x08201f0008027f89 */ /* 0x000e6200000e0000 */
[C---:B0-----:R-:W-:Y:S02]  /*36b0*/  ISETP.GT.AND P0, PT, R9.reuse, 0x1e, PT ;  /* 0x0000001e0900780c */ /* 0x041fe40003f04270 */
[C---:B------:R-:W-:Y:S02]  /*36c0*/  ISETP.NE.AND P1, PT, R9.reuse, RZ, PT ;  /* 0x000000ff0900720c */ /* 0x040fe40003f25270 */
        /* <DEDUP_REMOVED lines=37> */
[----:B0-----:R-:W-:-:S07]  /*3920*/  IMAD.IADD R3, R0, 0x1, R9 ;  /* 0x0000000100037824 */ /* 0x001fce00078e0209 */
.L_x_17:
[----:B------:R-:W-:Y:S05]  /*3930*/  BSYNC.RECONVERGENT B0 ;  /* 0x0000000000007941 */ /* 0x000fea0003800200 */
.L_x_1:
[----:B------:R-:W-:Y:S05]  /*3940*/  @P0 EXIT ;  /* 0x000000000000094d */ /* 0x000fea0003800000 */
[----:B-1----:R-:W1:Y:S01]  /*3950*/  LDC.64 R4, c[0x0][0x388] ;  /* 0x0000e200ff047b82 */ /* 0x002e620000000a00 */
[----:B------:R-:W0:Y:S02]  /*3960*/  LDCU UR4, c[0x0][0x398] ;  /* 0x00007300ff0477ac */ /* 0x000e240008000800 */
[----:B0-234-:R-:W-:-:S05]  /*3970*/  VIADD R3, R3, UR4 ;  /* 0x0000000403037c36 */ /* 0x01dfca0008000000 */
[----:B-1----:R-:W-:Y:S01]  /*3980*/  STG.E desc[UR6][R4.64], R3 ;  /* 0x0000000304007986 */ /* 0x002fe2000c101906 */
[----:B------:R-:W-:Y:S05]  /*3990*/  EXIT ;  /* 0x000000000000794d */ /* 0x000fea0003800000 */
.L_x_56:
[----:B------:R-:W-:-:S00]  /*39a0*/  BRA `(.L_x_56) ;  /* 0xfffffffc00fc7947 */ /* 0x000fc0000383ffff */
[----:B------:R-:W-:-:S00]  /*39b0*/  NOP ;  /* 0x0000000000007918 */ /* 0x000fc00000000000 */
        /* <DEDUP_REMOVED lines=12> */
.L_x_956:


//--------------------- .text._ZN3cub18CUB_300001_SM_10006detail6reduce18DeviceReduceKernelINS2_10policy_hubIiyN4cuda3std3__44plusIiEEE10Policy1000EN6thrust24THRUST_300001_SM_1000_NS10device_ptrIiEEyS9_iNS7_10__identityEEEvT0_PT3_T1_NS0_13GridEvenShareISK_EET2_T4_ --------------------------
	.section	.text._ZN3cub18CUB_300001_SM_10006detail6reduce18DeviceReduceKernelINS2_10policy_hubIiyN4cuda3std3__44plusIiEEE10Policy1000EN6thrust24THRUST_300001_SM_1000_NS10device_ptrIiEEyS9_iNS7_10__identityEEEvT0_PT3_T1_NS0_13GridEvenShareISK_EET2_T4_,"ax",@progbits
	.align	128
        .global         _ZN3cub18CUB_300001_SM_10006detail6reduce18DeviceReduceKernelINS2_10policy_hubIiyN4cuda3std3__44plusIiEEE10Policy1000EN6thrust24THRUST_300001_SM_1000_NS10device_ptrIiEEyS9_iNS7_10__identityEEEvT0_PT3_T1_NS0_13GridEvenShareISK_EET2_T4_
        .type           _ZN3cub18CUB_300001_SM_10006detail6reduce18DeviceReduceKernelINS2_10policy_hubIiyN4cuda3std3__44plusIiEEE10Policy1000EN6thrust24THRUST_300001_SM_1000_NS10device_ptrIiEEyS9_iNS7_10__identityEEEvT0_PT3_T1_NS0_13GridEvenShareISK_EET2_T4_,@function
        .size           _ZN3cub18CUB_300001_SM_10006detail6reduce18DeviceReduceKernelINS2_10policy_hubIiyN4cuda3std3__44plusIiEEE10Policy1000EN6thrust24THRUST_300001_SM_1000_NS10device_ptrIiEEyS9_iNS7_10__identityEEEvT0_PT3_T1_NS0_13GridEvenShareISK_EET2_T4_,(.L_x_957 - _ZN3cub18CUB_300001_SM_10006detail6reduce18DeviceReduceKernelINS2_10policy_hubIiyN4cuda3std3__44plusIiEEE10Policy1000EN6thrust24THRUST_300001_SM_1000_NS10device_ptrIiEEyS9_iNS7_10__identityEEEvT0_PT3_T1_NS0_13GridEvenShareISK_EET2_T4_)
        .other          _ZN3cub18CUB_300001_SM_10006detail6reduce18DeviceReduceKernelINS2_10policy_hubIiyN4cuda3std3__44plusIiEEE10Policy1000EN6thrust24THRUST_300001_SM_1000_NS10device_ptrIiEEyS9_iNS7_10__identityEEEvT0_PT3_T1_NS0_13GridEvenShareISK_EET2_T4_,@"STO_CUDA_ENTRY STV_DEFAULT"
_ZN3cub18CUB_300001_SM_10006detail6reduce18DeviceReduceKernelINS2_10policy_hubIiyN4cuda3std3__44plusIiEEE10Policy1000EN6thrust24THRUST_300001_SM_1000_NS10device_ptrIiEEyS9_iNS7_10__identityEEEvT0_PT3_T1_NS0_13GridEvenShareISK_EET2_T4_:
.text._ZN3cub18CUB_300001_SM_10006detail6reduce18DeviceReduceKernelINS2_10policy_hubIiyN4cuda3std3__44plusIiEEE10Policy1000EN6thrust24THRUST_300001_SM_1000_NS10device_ptrIiEEyS9_iNS7_10__identityEEEvT0_PT3_T1_NS0_13GridEvenShareISK_EET2_T4_:
[----:B------:R-:W-:Y:S08]  /*0000*/  LDC R1, c[0x0][0x37c] ;  /* 0x0000df00ff017b82 */ /* 0x000ff00000000800 */
[----:B------:R-:W0:Y:S01]  /*0010*/  S2UR UR16, SR_CTAID.X ;  /* 0x00000000001079c3 */ /* 0x000e220000002500 */
[----:B------:R-:W1:Y:S01]  /*0020*/  LDCU.64 UR8, c[0x0][0x3b8] ;  /* 0x00007700ff0877ac */ /* 0x000e620008000a00 */
[----:B------:R-:W-:Y:S01]  /*0030*/  BSSY.RECONVERGENT B0, `(.L_x_57) ;  /* 0x0000201000007945 */ /* 0x000fe20003800200 */
[----:B------:R-:W2:Y:S01]  /*0040*/  LDCU UR5, c[0x0][0x3c0] ;  /* 0x00007800ff0577ac */ /* 0x000ea20008000800 */
[----:B------:R-:W3:Y:S01]  /*0050*/  LDCU.64 UR14, c[0x0][0x358] ;  /* 0x00006b00ff0e77ac */ /* 0x000ee20008000a00 */
[----:B-1----:R-:W-:-:S02]  /*0060*/  IMAD.U32 R2, RZ, RZ, UR8 ;  /* 0x00000008ff027e24 */ /* 0x002fc4000f8e00ff */
[----:B------:R-:W-:Y:S01]  /*0070*/  IMAD.U32 R3, RZ, RZ, UR9 ;  /* 0x00000009ff037e24 */ /* 0x000fe2000f8e00ff */
[----:B--2---:R-:W-:Y:S02]  /*0080*/  USHF.L.U32 UR5, UR5, 0xc, URZ ;  /* 0x0000000c05057899 */ /* 0x004fe400080006ff */
[----:B0-----:R-:W-:Y:S02]  /*0090*/  USHF.L.U32 UR7, UR16, 0xc, URZ ;  /* 0x0000000c10077899 */ /* 0x001fe400080006ff */
[----:B------:R-:W-:-:S04]  /*00a0*/  USHF.R.S32.HI UR4, URZ, 0x1f, UR5 ;  /* 0x0000001fff047899 */ /* 0x000fc80008011405 */
[----:B------:R-:W-:-:S04]  /*00b0*/  IADD3 R23, P1, PT, R2, -UR7, RZ ;  /* 0x8000000702177c10 */ /* 0x000fc8000ff3e0ff */
[----:B------:R-:W-:Y:S02]  /*00c0*/  ISETP.GT.U32.AND P0, PT, R23, 0xfff, PT ;  /* 0x00000fff1700780c */ /* 0x000fe40003f04070 */
[----:B------:R-:W-:-:S04]  /*00d0*/  IADD3.X R22, PT, PT, R3, -0x1, RZ, P1, !PT ;  /* 0xffffffff03167810 */ /* 0x000fc80000ffe4ff */
[----:B------:R-:W-:-:S13]  /*00e0*/  ISETP.GT.U32.AND.EX P0, PT, R22, RZ, PT, P0 ;  /* 0x000000ff1600720c */ /* 0x000fda0003f04100 */
[----:B---3--:R-:W-:Y:S05]  /*00f0*/  @P0 BRA `(.L_x_58) ;  /* 0x0000000c00ac0947 */ /* 0x008fea0003800000 */
[----:B------:R-:W0:Y:S01]  /*0100*/  S2R R3, SR_TID.X ;  /* 0x0000000000037919 */ /* 0x000e220000002100 */
[----:B------:R-:W-:Y:S01]  /*0110*/  VIADD R0, R2, -UR7 ;  /* 0x8000000702007c36 */ /* 0x000fe20008000000 */
[----:B------:R-:W-:Y:S01]  /*0120*/  BSSY.RECONVERGENT B1, `(.L_x_59) ;  /* 0x000000a000017945 */ /* 0x000fe20003800200 */
[----:B------:R-:W-:-:S03]  /*0130*/  IMAD.MOV.U32 R4, RZ, RZ, RZ ;  /* 0x000000ffff047224 */ /* 0x000fc600078e00ff */
[----:B0-----:R-:W-:Y:S01]  /*0140*/  ISETP.GE.AND P0, PT, R3, R0, PT ;  /* 0x000000000300720c */ /* 0x001fe20003f06270 */
[----:B------:R-:W-:-:S12]  /*0150*/  IMAD.MOV.U32 R5, RZ, RZ, R3 ;  /* 0x000000ffff057224 */ /* 0x000fd800078e0003 */
[----:B------:R-:W-:Y:S05]  /*0160*/  @P0 BRA `(.L_x_60) ;  /* 0x0000000000140947 */ /* 0x000fea0003800000 */
[----:B------:R-:W0:Y:S01]  /*0170*/  LDC.64 R6, c[0x0][0x380] ;  /* 0x0000e000ff067b82 */ /* 0x000e220000000a00 */
[----:B------:R-:W-:-:S04]  /*0180*/  VIADD R5, R3, UR7 ;  /* 0x0000000703057c36 */ /* 0x000fc80008000000 */
[----:B0-----:R-:W-:-:S05]  /*0190*/  IMAD.WIDE.U32 R6, R5, 0x4, R6 ;  /* 0x0000000405067825 */ /* 0x001fca00078e0006 */
[----:B------:R0:W5:Y:S01]  /*01a0*/  LDG.E R4, desc[UR14][R6.64] ;  /* 0x0000000e06047981 */ /* 0x000162000c1e1900 */
[----:B------:R-:W-:-:S07]  /*01b0*/  VIADD R5, R3, 0x100 ;  /* 0x0000010003057836 */ /* 0x000fce0000000000 */
.L_x_60:
[----:B------:R-:W-:Y:S05]  /*01c0*/  BSYNC.RECONVERGENT B1 ;  /* 0x0000000000017941 */ /* 0x000fea0003800200 */
.L_x_59:
[----:B------:R-:W-:Y:S01]  /*01d0*/  ISETP.GE.AND P0, PT, R5, R0, PT ;  /* 0x000000000500720c */ /* 0x000fe20003f06270 */
[----:B------:R-:W-:-:S12]  /*01e0*/  BSSY.RECONVERGENT B1, `(.L_x_61) ;  /* 0x000006c000017945 */ /* 0x000fd80003800200 */
[----:B------:R-:W-:Y:S05]  /*01f0*/  @P0 BRA `(.L_x_62) ;  /* 0x0000000400a80947 */ /* 0x000fea0003800000 */
[----:B0-----:R-:W-:Y:S01]  /*0200*/  LOP3.LUT R7, RZ, R5, RZ, 0x33, !PT ;  /* 0x00000005ff077212 */ /* 0x001fe200078e33ff */
[----:B------:R-:W-:Y:S03]  /*0210*/  BSSY.RECONVERGENT B2, `(.L_x_63) ;  /* 0x0000030000027945 */ /* 0x000fe60003800200 */
[----:B------:R-:W-:-:S04]  /*0220*/  IADD3 R7, PT, PT, R2, -UR7, R7 ;  /* 0x8000000702077c10 */ /* 0x000fc8000fffe007 */
[C---:B------:R-:W-:Y:S02]  /*0230*/  ISETP.GE.U32.AND P1, PT, R7.reuse, 0xf00, PT ;  /* 0x00000f000700780c */ /* 0x040fe40003f26070 */
[----:B------:R-:W-:-:S04]  /*0240*/  LEA.HI R2, R7, 0x1, RZ, 0x18 ;  /* 0x0000000107027811 */ /* 0x000fc800078fc0ff */
[----:B------:R-:W-:-:S04]  /*0250*/  LOP3.LUT R21, R2, 0xf, RZ, 0xc0, !PT ;  /* 0x0000000f02157812 */ /* 0x000fc800078ec0ff */
[----:B------:R-:W-:-:S03]  /*0260*/  ISETP.NE.AND P0, PT, R21, RZ, PT ;  /* 0x000000ff1500720c */ /* 0x000fc60003f05270 */
[----:B------:R-:W-:Y:S10]  /*0270*/  @!P1 BRA `(.L_x_64) ;  /* 0x0000000000a49947 */ /* 0x000ff40003800000 */
[----:B------:R-:W0:Y:S01]  /*0280*/  LDCU.64 UR8, c[0x0][0x380] ;  /* 0x00007000ff0877ac */ /* 0x000e220008000a00 */
[----:B------:R-:W-:Y:S01]  /*0290*/  IMAD.WIDE.U32 R6, R5, 0x4, RZ ;  /* 0x0000000405067825 */ /* 0x000fe200078e00ff */
[----:B------:R-:W-:Y:S01]  /*02a0*/  LOP3.LUT R8, R2, 0x1fffff0, RZ, 0xc0, !PT ;  /* 0x01fffff002087812 */ /* 0x000fe200078ec0ff */
[----:B------:R-:W-:-:S04]  /*02b0*/  UIMAD.WIDE.U32 UR4, UR16, 0x4000, URZ ;  /* 0x00004000100478a5 */ /* 0x000fc8000f8e00ff */
[----:B------:R-:W-:Y:S02]  /*02c0*/  IMAD.MOV R8, RZ, RZ, -R8 ;  /* 0x000000ffff087224 */ /* 0x000fe400078e0a08 */
[----:B------:R-:W-:Y:S02]  /*02d0*/  LOP3.LUT R14, R6, UR4, RZ, 0xfc, !PT ;  /* 0x00000004060e7c12 */ /* 0x000fe4000f8efcff */
[----:B------:R-:W-:Y:S02]  /*02e0*/  LOP3.LUT R7, R7, UR5, RZ, 0xfc, !PT ;  /* 0x0000000507077c12 */ /* 0x000fe4000f8efcff */
[----:B0-----:R-:W-:-:S04]  /*02f0*/  IADD3 R14, P1, PT, R14, UR8, RZ ;  /* 0x000000080e0e7c10 */ /* 0x001fc8000ff3e0ff */
[----:B------:R-:W-:-:S04]  /*0300*/  IADD3 R14, P2, PT, R14, 0x2000, RZ ;  /* 0x000020000e0e7810 */ /* 0x000fc80007f5e0ff */
[----:B------:R-:W-:-:S09]  /*0310*/  IADD3.X R7, PT, PT, RZ, UR9, R7, P2, P1 ;  /* 0x00000009ff077c10 */ /* 0x000fd200097e2407 */
.L_x_65:
[----:B------:R-:W-:-:S05]  /*0320*/  IMAD.MOV.U32 R6, RZ, RZ, R14 ;  /* 0x000000ffff067224 */ /* 0x000fca00078e000e */
[----:B------:R-:W2:Y:S04]  /*0330*/  LDG.E R15, desc[UR14][R6.64+-0x2000] ;  /* 0xffe0000e060f7981 */ /* 0x000ea8000c1e1900 */
[----:B------:R-:W2:Y:S04]  /*0340*/  LDG.E R16, desc[UR14][R6.64+-0x1c00] ;  /* 0xffe4000e06107981 */ /* 0x000ea8000c1e1900 */
[----:B------:R-:W3:Y:S04]  /*0350*/  LDG.E R18, desc[UR14][R6.64+-0x1800] ;  /* 0xffe8000e06127981 */ /* 0x000ee8000c1e1900 */
[----:B------:R-:W3:Y:S04]  /*0360*/  LDG.E R17, desc[UR14][R6.64+-0x1400] ;  /* 0xffec000e06117981 */ /* 0x000ee8000c1e1900 */
[----:B------:R-:W4:Y:S04]  /*0370*/  LDG.E R20, desc[UR14][R6.64+-0x1000] ;  /* 0xfff0000e06147981 */ /* 0x000f28000c1e1900 */
        /* <DEDUP_REMOVED lines=10> */
[----:B------:R0:W4:Y:S01]  /*0420*/  LDG.E R10, desc[UR14][R6.64+0x1c00] ;  /* 0x001c000e060a7981 */ /* 0x000122000c1e1900 */
[----:B------:R-:W-:-:S02]  /*0430*/  VIADD R8, R8, 0x10 ;  /* 0x0000001008087836 */ /* 0x000fc40000000000 */
[----:B------:R-:W-:-:S03]  /*0440*/  VIADD R5, R5, 0x1000 ;  /* 0x0000100005057836 */ /* 0x000fc60000000000 */
[----:B------:R-:W-:Y:S02]  /*0450*/  ISETP.NE.AND P1, PT, R8, RZ, PT ;  /* 0x000000ff0800720c */ /* 0x000fe40003f25270 */
[----:B--2--5:R-:W-:-:S04]  /*0460*/  IADD3 R15, PT, PT, R16, R15, R4 ;  /* 0x0000000f100f7210 */ /* 0x024fc80007ffe004 */
[----:B---3--:R-:W-:-:S04]  /*0470*/  IADD3 R15, PT, PT, R17, R18, R15 ;  /* 0x00000012110f7210 */ /* 0x008fc80007ffe00f */
[----:B----4-:R-:W-:-:S04]  /*0480*/  IADD3 R15, PT, PT, R19, R20, R15 ;  /* 0x00000014130f7210 */ /* 0x010fc80007ffe00f */
[----:B------:R-:W-:-:S04]  /*0490*/  IADD3 R15, PT, PT, R23, R22, R15 ;  /* 0x00000016170f7210 */ /* 0x000fc80007ffe00f */
[----:B------:R-:W-:-:S04]  /*04a0*/  IADD3 R15, PT, PT, R25, R24, R15 ;  /* 0x00000018190f7210 */ /* 0x000fc80007ffe00f */
[----:B------:R-:W-:Y:S02]  /*04b0*/  IADD3 R13, PT, PT, R13, R14, R15 ;  /* 0x0000000e0d0d7210 */ /* 0x000fe40007ffe00f */
[----:B------:R-:W-:-:S05]  /*04c0*/  IADD3 R14, P2, PT, R6, 0x4000, RZ ;  /* 0x00004000060e7810 */ /* 0x000fca0007f5e0ff */
[----:B0-----:R-:W-:Y:S01]  /*04d0*/  IMAD.X R7, RZ, RZ, R7, P2 ;  /* 0x000000ffff077224 */ /* 0x001fe200010e0607 */
[----:B------:R-:W-:-:S04]  /*04e0*/  IADD3 R9, PT, PT, R12, R9, R13 ;  /* 0x000000090c097210 */ /* 0x000fc80007ffe00d */
[----:B------:R-:W-:Y:S01]  /*04f0*/  IADD3 R4, PT, PT, R10, R11, R9 ;  /* 0x0000000b0a047210 */ /* 0x000fe20007ffe009 */
[----:B------:R-:W-:Y:S06]  /*0500*/  @P1 BRA `(.L_x_65) ;  /* 0xfffffffc00841947 */ /* 0x000fec000383ffff */
.L_x_64:
[----:B------:R-:W-:Y:S05]  /*0510*/  BSYNC.RECONVERGENT B2 ;  /* 0x0000000000027941 */ /* 0x000fea0003800200 */
.L_x_63:
[----:B------:R-:W-:Y:S05]  /*0520*/  @!P0 BRA `(.L_x_62) ;  /* 0x0000000000dc8947 */ /* 0x000fea0003800000 */
[----:B------:R-:W-:Y:S01]  /*0530*/  ISETP.GE.U32.AND P0, PT, R21, 0x8, PT ;  /* 0x000000081500780c */ /* 0x000fe20003f06070 */
[----:B------:R-:W-:Y:S01]  /*0540*/  BSSY.RECONVERGENT B2, `(.L_x_66) ;  /* 0x0000016000027945 */ /* 0x000fe20003800200 */
[----:B------:R-:W-:-:S04]  /*0550*/  LOP3.LUT R16, R2, 0x7, RZ, 0xc0, !PT ;  /* 0x0000000702107812 */ /* 0x000fc800078ec0ff */
[----:B------:R-:W-:-:S07]  /*0560*/  ISETP.NE.AND P1, PT, R16, RZ, PT ;  /* 0x000000ff1000720c */ /* 0x000fce0003f25270 */
[----:B------:R-:W-:Y:S06]  /*0570*/  @!P0 BRA `(.L_x_67) ;  /* 0x0000000000488947 */ /* 0x000fec0003800000 */
[----:B------:R-:W0:Y:S01]  /*0580*/  LDCU.64 UR4, c[0x0][0x380] ;  /* 0x00007000ff0477ac */ /* 0x000e220008000a00 */
[----:B------:R-:W-:-:S04]  /*0590*/  IADD3 R7, P0, PT, R5, UR7, RZ ;  /* 0x0000000705077c10 */ /* 0x000fc8000ff1e0ff */
[----:B------:R-:W-:Y:S02]  /*05a0*/  LEA.HI.X.SX32 R8, R5, RZ, 0x1, P0 ;  /* 0x000000ff05087211 */ /* 0x000fe400000f0eff */
[----:B0-----:R-:W-:-:S04]  /*05b0*/  LEA R6, P0, R7, UR4, 0x2 ;  /* 0x0000000407067c11 */ /* 0x001fc8000f8010ff */
[----:B------:R-:W-:-:S05]  /*05c0*/  LEA.HI.X R7, R7, UR5, R8, 0x2, P0 ;  /* 0x0000000507077c11 */ /* 0x000fca00080f1408 */
[----:B------:R-:W2:Y:S04]  /*05d0*/  LDG.E R9, desc[UR14][R6.64] ;  /* 0x0000000e06097981 */ /* 0x000ea8000c1e1900 */
[----:B------:R-:W2:Y:S04]  /*05e0*/  LDG.E R8, desc[UR14][R6.64+0x400] ;  /* 0x0004000e06087981 */ /* 0x000ea8000c1e1900 */
[----:B------:R-:W3:Y:S04]  /*05f0*/  LDG.E R11, desc[UR14][R6.64+0x800] ;  /* 0x0008000e060b7981 */ /* 0x000ee8000c1e1900 */
[----:B------:R-:W3:Y:S04]  /*0600*/  LDG.E R10, desc[UR14][R6.64+0xc00] ;  /* 0x000c000e060a7981 */ /* 0x000ee8000c1e1900 */
[----:B------:R-:W4:Y:S04]  /*0610*/  LDG.E R13, desc[UR14][R6.64+0x1000] ;  /* 0x0010000e060d7981 */ /* 0x000f28000c1e1900 */
[----:B------:R-:W4:Y:S04]  /*0620*/  LDG.E R12, desc[UR14][R6.64+0x1400] ;  /* 0x0014000e060c7981 */ /* 0x000f28000c1e1900 */
[----:B------:R-:W4:Y:S04]  /*0630*/  LDG.E R15, desc[UR14][R6.64+0x1800] ;  /* 0x0018000e060f7981 */ /* 0x000f28000c1e1900 */
[----:B------:R-:W4:Y:S01]  /*0640*/  LDG.E R14, desc[UR14][R6.64+0x1c00] ;  /* 0x001c000e060e7981 */ /* 0x000f22000c1e1900 */
[----:B------:R-:W-:Y:S01]  /*0650*/  VIADD R5, R5, 0x800 ;  /* 0x0000080005057836 */ /* 0x000fe20000000000 */
[----:B--2--5:R-:W-:-:S04]  /*0660*/  IADD3 R8, PT, PT, R8, R9, R4 ;  /* 0x0000000908087210 */ /* 0x024fc80007ffe004 */
[----:B---3--:R-:W-:-:S04]  /*0670*/  IADD3 R8, PT, PT, R10, R11, R8 ;  /* 0x0000000b0a087210 */ /* 0x008fc80007ffe008 */
[----:B----4-:R-:W-:-:S04]  /*0680*/  IADD3 R8, PT, PT, R12, R13, R8 ;  /* 0x0000000d0c087210 */ /* 0x010fc80007ffe008 */
[----:B------:R-:W-:-:S07]  /*0690*/  IADD3 R4, PT, PT, R14, R15, R8 ;  /* 0x0000000f0e047210 */ /* 0x000fce0007ffe008 */
.L_x_67:
[----:B------:R-:W-:Y:S05]  /*06a0*/  BSYNC.RECONVERGENT B2 ;  /* 0x0000000000027941 */ /* 0x000fea0003800200 */
.L_x_66:
        /* <DEDUP_REMOVED lines=14> */
[----:B------:R-:W3:Y:S01]  /*0790*/  LDG.E R10, desc[UR14][R6.64+0xc00] ;  /* 0x000c000e060a7981 */ /* 0x000ee2000c1e1900 */
[----:B------:R-:W-:Y:S01]  /*07a0*/  VIADD R5, R5, 0x400 ;  /* 0x0000040005057836 */ /* 0x000fe20000000000 */
[----:B--2--5:R-:W-:-:S04]  /*07b0*/  IADD3 R4, PT, PT, R8, R9, R4 ;  /* 0x0000000908047210 */ /* 0x024fc80007ffe004 */
[----:B---3--:R-:W-:-:S07]  /*07c0*/  IADD3 R4, PT, PT, R10, R11, R4 ;  /* 0x0000000b0a047210 */ /* 0x008fce0007ffe004 */
.L_x_69:
[----:B------:R-:W-:Y:S05]  /*07d0*/  BSYNC.RECONVERGENT B2 ;  /* 0x0000000000027941 */ /* 0x000fea0003800200 */
.L_x_68:
[----:B------:R-:W-:Y:S05]  /*07e0*/  @!P1 BRA `(.L_x_62) ;  /* 0x00000000002c9947 */ /* 0x000fea0003800000 */
[----:B------:R-:W0:Y:S01]  /*07f0*/  LDC.64 R6, c[0x0][0x380] ;  /* 0x0000e000ff067b82 */ /* 0x000e220000000a00 */
[----:B------:R-:W-:Y:S02]  /*0800*/  IMAD.U32 R9, RZ, RZ, UR16 ;  /* 0x00000010ff097e24 */ /* 0x000fe4000f8e00ff */
[----:B------:R-:W-:Y:S02]  /*0810*/  IMAD.MOV R2, RZ, RZ, -R2 ;  /* 0x000000ffff027224 */ /* 0x000fe400078e0a02 */
[----:B0-----:R-:W-:-:S07]  /*0820*/  IMAD.WIDE.U32 R6, R9, 0x4000, R6 ;  /* 0x0000400009067825 */ /* 0x001fce00078e0006 */
.L_x_70:
[----:B------:R-:W-:-:S06]  /*0830*/  IMAD.WIDE R8, R5, 0x4, R6 ;  /* 0x0000000405087825 */ /* 0x000fcc00078e0206 */
[----:B------:R-:W2:Y:S01]  /*0840*/  LDG.E R9, desc[UR14][R8.64] ;  /* 0x0000000e08097981 */ /* 0x000ea2000c1e1900 */
[----:B------:R-:W-:Y:S02]  /*0850*/  VIADD R2, R2, 0x1 ;  /* 0x0000000102027836 */ /* 0x000fe40000000000 */
[----:B------:R-:W-:-:S03]  /*0860*/  VIADD R5, R5, 0x100 ;  /* 0x0000010005057836 */ /* 0x000fc60000000000 */
[----:B------:R-:W-:Y:S01]  /*0870*/  ISETP.NE.AND P0, PT, R2, RZ, PT ;  /* 0x000000ff0200720c */ /* 0x000fe20003f05270 */
[----:B--2--5:R-:W-:-:S12]  /*0880*/  IMAD.IADD R4, R9, 0x1, R4 ;  /* 0x0000000109047824 */ /* 0x024fd800078e0204 */
[----:B------:R-:W-:Y:S05]  /*0890*/  @P0 BRA `(.L_x_70) ;  /* 0xfffffffc00e40947 */ /* 0x000fea000383ffff */
.L_x_62:
[----:B------:R-:W-:Y:S05]  /*08a0*/  BSYNC.RECONVERGENT B1 ;  /* 0x0000000000017941 */ /* 0x000fea0003800200 */
.L_x_61:
[----:B------:R-:W-:-:S13]  /*08b0*/  ISETP.GE.AND P0, PT, R0, 0x100, PT ;  /* 0x000001000000780c */ /* 0x000fda0003f06270 */
[----:B------:R-:W-:Y:S05]  /*08c0*/  @!P0 BRA `(.L_x_71) ;  /* 0x0000000000ac8947 */ /* 0x000fea0003800000 */
[----:B------:R-:W1:Y:S01]  /*08d0*/  S2R R8, SR_LANEID ;  /* 0x0000000000087919 */ /* 0x000e620000000000 */
[----:B-----5:R-:W2:Y:S01]  /*08e0*/  SHFL.DOWN PT, R0, R4, 0x1, 0x1f ;  /* 0x08201f0004007f89 */ /* 0x020ea200000e0000 */
[C---:B-1----:R-:W-:Y:S02]  /*08f0*/  ISETP.GT.AND P0, PT, R8.reuse, 0x1e, PT ;  /* 0x0000001e0800780c */ /* 0x042fe40003f04270 */
[----:B------:R-:W-:Y:S02]  /*0900*/  ISETP.NE.AND P1, PT, R8, RZ, PT ;  /* 0x000000ff0800720c */ /* 0x000fe40003f25270 */
[----:B--2---:R-:W-:Y:S02]  /*0910*/  SEL R5, R0, RZ, !P0 ;  /* 0x000000ff00057207 */ /* 0x004fe40004000000 */
[----:B------:R-:W-:-:S03]  /*0920*/  ISETP.GT.AND P0, PT, R8, 0x1d, PT ;  /* 0x0000001d0800780c */ /* 0x000fc60003f04270 */
[----:B------:R-:W-:-:S05]  /*0930*/  IMAD.IADD R5, R5, 0x1, R4 ;  /* 0x0000000105057824 */ /* 0x000fca00078e0204 */
[----:B------:R-:W1:Y:S01]  /*0940*/  SHFL.DOWN PT, R0, R5, 0x2, 0x1f ;  /* 0x08401f0005007f89 */ /* 0x000e6200000e0000 */
[----:B0-----:R-:W0:Y:S01]  /*0950*/  @!P1 S2R R6, SR_CgaCtaId ;  /* 0x0000000000069919 */ /* 0x001e220000008800 */
[----:B-1----:R-:W-:Y:S02]  /*0960*/  SEL R0, R0, RZ, !P0 ;  /* 0x000000ff00007207 */ /* 0x002fe40004000000 */
[----:B------:R-:W-:-:S03]  /*0970*/  ISETP.GT.AND P0, PT, R8, 0x1b, PT ;  /* 0x0000001b0800780c */ /* 0x000fc60003f04270 */
[----:B------:R-:W-:Y:S01]  /*0980*/  IMAD.IADD R0, R5, 0x1, R0 ;  /* 0x0000000105007824 */ /* 0x000fe200078e0200 */
[----:B------:R-:W-:-:S04]  /*0990*/  @!P1 MOV R5, 0x400 ;  /* 0x0000040000059802 */ /* 0x000fc80000000f00 */
[----:B------:R-:W1:Y:S01]  /*09a0*/  SHFL.DOWN PT, R2, R0, 0x4, 0x1f ;  /* 0x08801f0000027f89 */ /* 0x000e6200000e0000 */
[----:B0-----:R-:W-:Y:S02]  /*09b0*/  @!P1 LEA R5, R6, R5, 0x18 ;  /* 0x0000000506059211 */ /* 0x001fe400078ec0ff */
[----:B-1----:R-:W-:Y:S02]  /*09c0*/  SEL R7, R2, RZ, !P0 ;  /* 0x000000ff02077207 */ /* 0x002fe40004000000 */
        /* <DEDUP_REMOVED lines=19> */
[----:B--2---:R-:W-:Y:S04]  /*0b00*/  LDS R0, [UR4+0xc] ;  /* 0x00000c04ff007984 */ /* 0x004fe80008000800 */
[----:B------:R-:W0:Y:S04]  /*0b10*/  LDS.128 R4, [UR4+0x10] ;  /* 0x00001004ff047984 */ /* 0x000e280008000c00 */
[----:B------:R-:W1:Y:S01]  /*0b20*/  LDS.64 R2, [UR4+0x20] ;  /* 0x00002004ff027984 */ /* 0x000e620008000a00 */
[----:B0-----:R-:W-:-:S04]  /*0b30*/  IADD3 R0, PT, PT, R4, R0, R9 ;  /* 0x0000000004007210 */ /* 0x001fc80007ffe009 */
[----:B------:R-:W-:-:S04]  /*0b40*/  IADD3 R0, PT, PT, R6, R0, R5 ;  /* 0x0000000006007210 */ /* 0x000fc80007ffe005 */
[----:B-1----:R-:W-:-:S05]  /*0b50*/  IADD3 R0, PT, PT, R2, R0, R7 ;  /* 0x0000000002007210 */ /* 0x002fca0007ffe007 */
[----:B------:R-:W-:Y:S01]  /*0b60*/  IMAD.IADD R9, R0, 0x1, R3 ;  /* 0x0000000100097824 */ /* 0x000fe200078e0203 */
[----:B------:R-:W-:Y:S06]  /*0b70*/  BRA `(.L_x_72) ;  /* 0x0000001400307947 */ /* 0x000fec0003800000 */
.L_x_71:
[----:B------:R-:W-:Y:S01]  /*0b80*/  LOP3.LUT R2, R3, 0x3e0, RZ, 0xc0, !PT ;  /* 0x000003e003027812 */ /* 0x000fe200078ec0ff */
[----:B------:R-:W1:Y:S03]  /*0b90*/  S2R R10, SR_LANEID ;  /* 0x00000000000a7919 */ /* 0x000e660000000000 */
[----:B0-----:R-:W-:Y:S01]  /*0ba0*/  LOP3.LUT R7, RZ, R2, RZ, 0x33, !PT ;  /* 0x00000002ff077212 */ /* 0x001fe200078e33ff */
[----:B------:R-:W-:-:S04]  /*0bb0*/  VIADD R5, R2, 0x20 ;  /* 0x0000002002057836 */ /* 0x000fc80000000000 */
[----:B------:R-:W-:Y:S01]  /*0bc0*/  IMAD.IADD R7, R0, 0x1, R7 ;  /* 0x0000000100077824 */ /* 0x000fe200078e0207 */
[----:B------:R-:W-:-:S04]  /*0bd0*/  ISETP.GT.AND P0, PT, R5, R0, PT ;  /* 0x000000000500720c */ /* 0x000fc80003f04270 */
[----:B------:R-:W-:-:S05]  /*0be0*/  SEL R7, R7, 0x1f, P0 ;  /* 0x0000001f07077807 */ /* 0x000fca0000000000 */
[----:B-----5:R-:W0:Y:S01]  /*0bf0*/  SHFL.DOWN PT, R2, R4, 0x1, R7 ;  /* 0x0820000004027989 */ /* 0x020e2200000e0007 */
[CC--:B-1----:R-:W-:Y:S01]  /*0c00*/  ISETP.GE.AND P0, PT, R10.reuse, R7.reuse, PT ;  /* 0x000000070a00720c */ /* 0x0c2fe20003f06270 */
[C---:B------:R-:W-:Y:S01]  /*0c10*/  VIADD R6, R10.reuse, 0x2 ;  /* 0x000000020a067836 */ /* 0x040fe20000000000 */
[C---:B------:R-:W-:Y:S01]  /*0c20*/  ISETP.NE.AND P1, PT, R10.reuse, RZ, PT ;  /* 0x000000ff0a00720c */ /* 0x040fe20003f25270 */
[----:B------:R-:W-:Y:S01]  /*0c30*/  VIADD R8, R10, 0x4 ;  /* 0x000000040a087836 */ /* 0x000fe20000000000 */
[----:B0-----:R-:W-:Y:S02]  /*0c40*/  SEL R5, R2, RZ, !P0 ;  /* 0x000000ff02057207 */ /* 0x001fe40004000000 */
        /* <DEDUP_REMOVED lines=35> */
[----:B------:R-:W0:Y:S04]  /*0e80*/  LDS.128 R4, [UR4+0x10] ;  /* 0x00001004ff047984 */ /* 0x000e280008000c00 */
[----:B------:R-:W2:Y:S04]  /*0e90*/  LDS R2, [UR4+0xc] ;  /* 0x00000c04ff027984 */ /* 0x000ea80008000800 */
[----:B------:R-:W3:Y:S01]  /*0ea0*/  LDS.64 R10, [UR4+0x20] ;  /* 0x00002004ff0a7984 */ /* 0x000ee20008000a00 */
[----:B0-----:R-:W-:Y:S02]  /*0eb0*/  SEL R4, R4, RZ, P2 ;  /* 0x000000ff04047207 */ /* 0x001fe40001000000 */
[----:B------:R-:W-:-:S02]  /*0ec0*/  ISETP.GT.AND P2, PT, R0, 0x60, PT ;  /* 0x000000600000780c */ /* 0x000fc40003f44270 */
[----:B--2---:R-:W-:Y:S02]  /*0ed0*/  SEL R2, R2, RZ, P1 ;  /* 0x000000ff02027207 */ /* 0x004fe40000800000 */
        /* <DEDUP_REMOVED lines=8> */
[----:B---3--:R-:W-:Y:S02]  /*0f60*/  SEL R10, R10, RZ, P2 ;  /* 0x000000ff0a0a7207 */ /* 0x008fe40001000000 */
[----:B------:R-:W-:Y:S02]  /*0f70*/  SEL R11, R11, RZ, P3 ;  /* 0x000000ff0b0b7207 */ /* 0x000fe40001800000 */
[----:B------:R-:W-:-:S05]  /*0f80*/  IADD3 R2, PT, PT, R10, R2, R7 ;  /* 0x000000020a027210 */ /* 0x000fca0007ffe007 */
[----:B-1----:R-:W-:Y:S01]  /*0f90*/  IMAD.IADD R9, R2, 0x1, R11 ;  /* 0x0000000102097824 */ /* 0x002fe200078e020b */
[----:B------:R-:W-:Y:S06]  /*0fa0*/  BRA `(.L_x_72) ;  /* 0x0000001000247947 */ /* 0x000fec0003800000 */
.L_x_58:
[----:B------:R-:W0:Y:S01]  /*0fb0*/  S2R R0, SR_TID.X ;  /* 0x0000000000007919 */ /* 0x000e220000002100 */
[----:B------:R-:W1:Y:S01]  /*0fc0*/  LDC.64 R4, c[0x0][0x380] ;  /* 0x0000e000ff047b82 */ /* 0x000e620000000a00 */
[----:B0-----:R-:W-:-:S04]  /*0fd0*/  VIADD R7, R0, UR7 ;  /* 0x0000000700077c36 */ /* 0x001fc80008000000 */
[----:B-1----:R-:W-:-:S05]  /*0fe0*/  IMAD.WIDE.U32 R4, R7, 0x4, R4 ;  /* 0x0000000407047825 */ /* 0x002fca00078e0004 */
[----:B------:R-:W2:Y:S04]  /*0ff0*/  LDG.E R6, desc[UR14][R4.64] ;  /* 0x0000000e04067981 */ /* 0x000ea8000c1e1900 */
[----:B------:R-:W2:Y:S04]  /*1000*/  LDG.E R7, desc[UR14][R4.64+0x400] ;  /* 0x0004000e04077981 */ /* 0x000ea8000c1e1900 */
[----:B------:R-:W2:Y:S04]  /*1010*/  LDG.E R8, desc[UR14][R4.64+0x800] ;  /* 0x0008000e04087981 */ /* 0x000ea8000c1e1900 */
[----:B------:R-:W3:Y:S04]  /*1020*/  LDG.E R9, desc[UR14][R4.64+0xc00] ;  /* 0x000c000e04097981 */ /* 0x000ee8000c1e1900 */
[----:B------:R-:W3:Y:S04]  /*1030*/  LDG.E R10, desc[UR14][R4.64+0x1000] ;  /* 0x0010000e040a7981 */ /* 0x000ee8000c1e1900 */
[----:B------:R-:W4:Y:S04]  /*1040*/  LDG.E R11, desc[UR14][R4.64+0x1400] ;  /* 0x0014000e040b7981 */ /* 0x000f28000c1e1900 */
[----:B------:R-:W4:Y:S04]  /*1050*/  LDG.E R12, desc[UR14][R4.64+0x1800] ;  /* 0x0018000e040c7981 */ /* 0x000f28000c1e1900 */
[----:B------:R-:W5:Y:S04]  /*1060*/  LDG.E R13, desc[UR14][R4.64+0x1c00] ;  /* 0x001c000e040d7981 */ /* 0x000f68000c1e1900 */
[----:B------:R-:W5:Y:S04]  /*1070*/  LDG.E R14, desc[UR14][R4.64+0x2000] ;  /* 0x0020000e040e7981 */ /* 0x000f68000c1e1900 */
[----:B------:R-:W5:Y:S04]  /*1080*/  LDG.E R15, desc[UR14][R4.64+0x2400] ;  /* 0x0024000e040f7981 */ /* 0x000f68000c1e1900 */
[----:B------:R-:W5:Y:S04]  /*1090*/  LDG.E R16, desc[UR14][R4.64+0x2800] ;  /* 0x0028000e04107981 */ /* 0x000f68000c1e1900 */
[----:B------:R-:W5:Y:S04]  /*10a0*/  LDG.E R17, desc[UR14][R4.64+0x2c00] ;  /* 0x002c000e04117981 */ /* 0x000f68000c1e1900 */
[----:B------:R-:W5:Y:S04]  /*10b0*/  LDG.E R18, desc[UR14][R4.64+0x3000] ;  /* 0x0030000e04127981 */ /* 0x000f68000c1e1900 */
[----:B------:R-:W5:Y:S04]  /*10c0*/  LDG.E R19, desc[UR14][R4.64+0x3400] ;  /* 0x0034000e04137981 */ /* 0x000f68000c1e1900 */
[----:B------:R-:W5:Y:S04]  /*10d0*/  LDG.E R20, desc[UR14][R4.64+0x3800] ;  /* 0x0038000e04147981 */ /* 0x000f68000c1e1900 */
[----:B------:R-:W5:Y:S01]  /*10e0*/  LDG.E R21, desc[UR14][R4.64+0x3c00] ;  /* 0x003c000e04157981 */ /* 0x000f62000c1e1900 */
[----:B------:R-:W-:-:S04]  /*10f0*/  ISETP.GE.U32.AND P0, PT, R23, UR5, PT ;  /* 0x0000000517007c0c */ /* 0x000fc8000bf06070 */
[----:B------:R-:W-:Y:S02]  /*1100*/  ISETP.GE.U32.AND.EX P0, PT, R22, UR4, PT, P0 ;  /* 0x0000000416007c0c */ /* 0x000fe4000bf06100 */
[----:B--2---:R-:W-:-:S04]  /*1110*/  IADD3 R6, PT, PT, R8, R7, R6 ;  /* 0x0000000708067210 */ /* 0x004fc80007ffe006 */
[----:B---3--:R-:W-:-:S04]  /*1120*/  IADD3 R6, PT, PT, R10, R9, R6 ;  /* 0x000000090a067210 */ /* 0x008fc80007ffe006 */
[----:B----4-:R-:W-:-:S04]  /*1130*/  IADD3 R6, PT, PT, R12, R11, R6 ;  /* 0x0000000b0c067210 */ /* 0x010fc80007ffe006 */
[----:B-----5:R-:W-:-:S04]  /*1140*/  IADD3 R6, PT, PT, R14, R13, R6 ;  /* 0x0000000d0e067210 */ /* 0x020fc80007ffe006 */
[----:B------:R-:W-:-:S04]  /*1150*/  IADD3 R6, PT, PT, R16, R15, R6 ;  /* 0x0000000f10067210 */ /* 0x000fc80007ffe006 */
[----:B------:R-:W-:-:S04]  /*1160*/  IADD3 R6, PT, PT, R18, R17, R6 ;  /* 0x0000001112067210 */ /* 0x000fc80007ffe006 */
[----:B------:R-:W-:-:S05]  /*1170*/  IADD3 R6, PT, PT, R20, R19, R6 ;  /* 0x0000001314067210 */ /* 0x000fca0007ffe006 */
[----:B------:R-:W-:Y:S01]  /*1180*/  IMAD.IADD R8, R21, 0x1, R6 ;  /* 0x0000000115087824 */ /* 0x000fe200078e0206 */
[----:B------:R-:W-:Y:S06]  /*1190*/  @!P0 BRA `(.L_x_73) ;  /* 0x0000000c00008947 */ /* 0x000fec0003800000 */
[----:B------:R-:W-:Y:S01]  /*11a0*/  UIADD3 UR8, UP0, UPT, UR5, UR7, URZ ;  /* 0x0000000705087290 */ /* 0x000fe2000ff1e0ff */
[----:B------:R-:W-:Y:S01]  /*11b0*/  IADD3 R20, P1, PT, R2, -0x1000, RZ ;  /* 0xfffff00002147810 */ /* 0x000fe20007f3e0ff */
[----:B------:R-:W0:Y:S01]  /*11c0*/  LDCU.64 UR12, c[0x0][0x380] ;  /* 0x00007000ff0c77ac */ /* 0x000e220008000a00 */
[----:B------:R-:W-:Y:S02]  /*11d0*/  LOP3.LUT R5, RZ, R0, RZ, 0x33, !PT ;  /* 0x00000000ff057212 */ /* 0x000fe400078e33ff */
[----:B------:R-:W-:Y:S01]  /*11e0*/  IADD3.X R9, PT, PT, R3, -0x1, RZ, P1, !PT ;  /* 0xffffffff03097810 */ /* 0x000fe20000ffe4ff */
[----:B------:R-:W-:Y:S01]  /*11f0*/  UIADD3.X UR9, UPT, UPT, URZ, UR4, URZ, UP0, !UPT ;  /* 0x00000004ff097290 */ /* 0x000fe200087fe4ff */
[----:B------:R-:W-:Y:S01]  /*1200*/  ISETP.LT.U32.AND P0, PT, R20, UR8, PT ;  /* 0x0000000814007c0c */ /* 0x000fe2000bf01070 */
[----:B------:R-:W-:Y:S01]  /*1210*/  UMOV UR6, UR5 ;  /* 0x0000000500067c82 */ /* 0x000fe20008000000 */
[----:B------:R-:W-:Y:S01]  /*1220*/  IADD3 R11, P2, PT, R0, UR8, RZ ;  /* 0x00000008000b7c10 */ /* 0x000fe2000ff5e0ff */
[----:B------:R-:W-:Y:S01]  /*1230*/  UMOV UR4, URZ ;  /* 0x000000ff00047c82 */ /* 0x000fe20008000000 */
[----:B------:R-:W-:Y:S01]  /*1240*/  IADD3 R5, PT, PT, R2, -UR5, R5 ;  /* 0x8000000502057c10 */ /* 0x000fe2000fffe005 */
[----:B------:R-:W-:Y:S01]  /*1250*/  IMAD.U32 R10, RZ, RZ, UR9 ;  /* 0x00000009ff0a7e24 */ /* 0x000fe2000f8e00ff */
[----:B------:R-:W-:Y:S01]  /*1260*/  UMOV UR10, UR8 ;  /* 0x00000008000a7c82 */ /* 0x000fe20008000000 */
[----:B------:R-:W-:-:S02]  /*1270*/  IMAD.X R4, RZ, RZ, UR9, P2 ;  /* 0x00000009ff047e24 */ /* 0x000fc400090e06ff */
[----:B------:R-:W-:Y:S01]  /*1280*/  VIADD R7, R5, -UR7 ;  /* 0x8000000705077c36 */ /* 0x000fe20008000000 */
[----:B------:R-:W-:Y:S01]  /*1290*/  ISETP.GT.U32.AND.EX P0, PT, R10, R9, PT, P0 ;  /* 0x000000090a00720c */ /* 0x000fe20003f04100 */
[----:B------:R-:W-:Y:S01]  /*12a0*/  UMOV UR7, UR9 ;  /* 0x0000000900077c82 */ /* 0x000fe20008000000 */
[----:B0-----:R-:W-:-:S04]  /*12b0*/  LEA R6, P1, R11, UR12, 0x2 ;  /* 0x0000000c0b067c11 */ /* 0x001fc8000f8210ff */
[----:B------:R-:W-:Y:S02]  /*12c0*/  IADD3 R6, P2, PT, R6, 0x2000, RZ ;  /* 0x0000200006067810 */ /* 0x000fe40007f5e0ff */
[----:B------:R-:W-:-:S05]  /*12d0*/  LEA.HI.X R11, R11, UR13, R4, 0x2, P1 ;  /* 0x0000000d0b0b7c11 */ /* 0x000fca00088f1404 */
[----:B------:R-:W-:Y:S01]  /*12e0*/  IMAD.X R11, RZ, RZ, R11, P2 ;  /* 0x000000ffff0b7224 */ /* 0x000fe200010e060b */
[----:B------:R-:W-:Y:S06]  /*12f0*/  @P0 BRA `(.L_x_74) ;  /* 0x0000000000d40947 */ /* 0x000fec0003800000 */
[----:B------:R-:W0:Y:S01]  /*1300*/  LDC.64 R2, c[0x0][0x3b8] ;  /* 0x0000ee00ff027b82 */ /* 0x000e220000000a00 */
[----:B------:R-:W1:Y:S01]  /*1310*/  LDCU.64 UR12, c[0x0][0x380] ;  /* 0x00007000ff0c77ac */ /* 0x000e620008000a00 */
[----:B------:R-:W-:Y:S01]  /*1320*/  NOP ;  /* 0x0000000000007918 */ /* 0x000fe20000000000 */
.L_x_75:
[----:B------:R-:W-:-:S05]  /*1330*/  IADD3 R5, P0, PT, R0, UR8, RZ ;  /* 0x0000000800057c10 */ /* 0x000fca000ff1e0ff */
[----:B------:R-:W-:Y:S01]  /*1340*/  IMAD.X R10, RZ, RZ, UR9, P0 ;  /* 0x00000009ff0a7e24 */ /* 0x000fe200080e06ff */
[----:B-1----:R-:W-:-:S04]  /*1350*/  LEA R4, P0, R5, UR12, 0x2 ;  /* 0x0000000c05047c11 */ /* 0x002fc8000f8010ff */
[----:B------:R-:W-:-:S05]  /*1360*/  LEA.HI.X R5, R5, UR13, R10, 0x2, P0 ;  /* 0x0000000d05057c11 */ /* 0x000fca00080f140a */
        /* <DEDUP_REMOVED lines=15> */
[----:B------:R1:W5:Y:S01]  /*1460*/  LDG.E R21, desc[UR14][R4.64+0x3c00] ;  /* 0x003c000e04157981 */ /* 0x000362000c1e1900 */
[----:B------:R-:W-:-:S02]  /*1470*/  USHF.R.S32.HI UR11, URZ, 0x1f, UR5 ;  /* 0x0000001fff0b7899 */ /* 0x000fc40008011405 */
[----:B------:R-:W-:-:S04]  /*1480*/  UIADD3 UR6, UP0, UPT, UR5, UR10, URZ ;  /* 0x0000000a05067290 */ /* 0x000fc8000ff1e0ff */
[----:B------:R-:W-:Y:S01]  /*1490*/  UIADD3.X UR7, UPT, UPT, UR11, UR7, URZ, UP0, !UPT ;  /* 0x000000070b077290 */ /* 0x000fe200087fe4ff */
[----:B--2---:R-:W-:Y:S02]  /*14a0*/  IADD3 R22, PT, PT, R22, R23, R8 ;  /* 0x0000001716167210 */ /* 0x004fe40007ffe008 */
[----:B0-----:R-:W-:-:S04]  /*14b0*/  IADD3 R8, P1, PT, R2, -UR8, RZ ;  /* 0x8000000802087c10 */ /* 0x001fc8000ff3e0ff */
[----:B------:R-:W-:Y:S02]  /*14c0*/  ISETP.GE.U32.AND P0, PT, R8, UR5, PT ;  /* 0x0000000508007c0c */ /* 0x000fe4000bf06070 */
[----:B---3--:R-:W-:Y:S02]  /*14d0*/  IADD3 R22, PT, PT, R25, R24, R22 ;  /* 0x0000001819167210 */ /* 0x008fe40007ffe016 */
[----:B-1----:R-:W-:-:S04]  /*14e0*/  IADD3.X R4, PT, PT, R3, ~UR9, RZ, P1, !PT ;  /* 0x8000000903047c10 */ /* 0x002fc80008ffe4ff */
[----:B------:R-:W-:Y:S02]  /*14f0*/  ISETP.GE.U32.AND.EX P0, PT, R4, UR11, PT, P0 ;  /* 0x0000000b04007c0c */ /* 0x000fe4000bf06100 */
[----:B----4-:R-:W-:-:S04]  /*1500*/  IADD3 R22, PT, PT, R27, R26, R22 ;  /* 0x0000001a1b167210 */ /* 0x010fc80007ffe016 */
[----:B-----5:R-:W-:-:S04]  /*1510*/  IADD3 R18, PT, PT, R19, R18, R22 ;  /* 0x0000001213127210 */ /* 0x020fc80007ffe016 */
[----:B------:R-:W-:-:S04]  /*1520*/  IADD3 R10, PT, PT, R10, R15, R18 ;  /* 0x0000000f0a0a7210 */ /* 0x000fc80007ffe012 */
[----:B------:R-:W-:-:S04]  /*1530*/  IADD3 R10, PT, PT, R16, R17, R10 ;  /* 0x00000011100a7210 */ /* 0x000fc80007ffe00a */
[----:B------:R-:W-:-:S04]  /*1540*/  IADD3 R10, PT, PT, R13, R14, R10 ;  /* 0x0000000e0d0a7210 */ /* 0x000fc80007ffe00a */
[----:B------:R-:W-:Y:S01]  /*1550*/  IADD3 R8, PT, PT, R21, R12, R10 ;  /* 0x0000000c15087210 */ /* 0x000fe20007ffe00a */
[----:B------:R-:W-:Y:S06]  /*1560*/  @!P0 BRA `(.L_x_73) ;  /* 0x00000008000c8947 */ /* 0x000fec0003800000 */
[----:B------:R-:W-:Y:S02]  /*1570*/  UIADD3 UR8, UP0, UPT, UR5, UR8, URZ ;  /* 0x0000000805087290 */ /* 0x000fe4000ff1e0ff */
[----:B------:R-:W-:Y:S01]  /*1580*/  IMAD.U32 R5, RZ, RZ, UR5 ;  /* 0x00000005ff057e24 */ /* 0x000fe2000f8e00ff */
[----:B------:R-:W-:Y:S01]  /*1590*/  UIADD3 UR4, UPT, UPT, UR4, 0x1, URZ ;  /* 0x0000000104047890 */ /* 0x000fe2000fffe0ff */
[----:B------:R-:W-:Y:S01]  /*15a0*/  IMAD.MOV.U32 R10, RZ, RZ, R6 ;  /* 0x000000ffff0a7224 */ /* 0x000fe200078e0006 */
[----:B------:R-:W-:Y:S01]  /*15b0*/  UIADD3.X UR9, UPT, UPT, UR11, UR9, URZ, UP0, !UPT ;  /* 0x000000090b097290 */ /* 0x000fe200087fe4ff */
[----:B------:R-:W-:Y:S01]  /*15c0*/  VIADD R7, R7, -UR5 ;  /* 0x8000000507077c36 */ /* 0x000fe20008000000 */
[----:B------:R-:W-:Y:S01]  /*15d0*/  ISETP.LT.U32.AND P0, PT, R20, UR8, PT ;  /* 0x0000000814007c0c */ /* 0x000fe2000bf01070 */
[----:B------:R-:W-:Y:S01]  /*15e0*/  IMAD.WIDE R10, R5, 0x4, R10 ;  /* 0x00000004050a7825 */ /* 0x000fe200078e020a */
[----:B------:R-:W-:-:S03]  /*15f0*/  UMOV UR10, UR6 ;  /* 0x00000006000a7c82 */ /* 0x000fc60008000000 */
[----:B------:R-:W-:Y:S02]  /*1600*/  IMAD.U32 R4, RZ, RZ, UR9 ;  /* 0x00000009ff047e24 */ /* 0x000fe4000f8e00ff */
[----:B------:R-:W-:-:S03]  /*1610*/  IMAD.MOV.U32 R6, RZ, RZ, R10 ;  /* 0x000000ffff067224 */ /* 0x000fc600078e000a */
[----:B------:R-:W-:-:S13]  /*1620*/  ISETP.GT.U32.AND.EX P0, PT, R4, R9, PT, P0 ;  /* 0x000000090400720c */ /* 0x000fda0003f04100 */
[----:B------:R-:W-:Y:S05]  /*1630*/  @!P0 BRA `(.L_x_75) ;  /* 0xfffffffc003c8947 */ /* 0x000fea000383ffff */
[----:B------:R-:W-:-:S05]  /*1640*/  UMOV UR6, UR5 ;  /* 0x0000000500067c82 */ /* 0x000fca0008000000 */
.L_x_74:
[C---:B------:R-:W-:Y:S01]  /*1650*/  VIADD R5, R2.reuse, -UR8 ;  /* 0x8000000802057c36 */ /* 0x040fe20008000000 */
[----:B------:R-:W-:Y:S01]  /*1660*/  ISETP.LE.U32.AND P1, PT, R2, UR8, PT ;  /* 0x0000000802007c0c */ /* 0x000fe2000bf23070 */
[----:B------:R-:W-:Y:S01]  /*1670*/  IMAD.U32 R4, RZ, RZ, UR9 ;  /* 0x00000009ff047e24 */ /* 0x000fe2000f8e00ff */
[----:B------:R-:W-:Y:S02]  /*1680*/  BSSY.RECONVERGENT B1, `(.L_x_73) ;  /* 0x0000071000017945 */ /* 0x000fe40003800200 */
[----:B------:R-:W-:-:S04]  /*1690*/  ISETP.GE.AND P0, PT, R0, R5, PT ;  /* 0x000000050000720c */ /* 0x000fc80003f06270 */
[----:B------:R-:W-:-:S13]  /*16a0*/  ISETP.GE.U32.OR.EX P0, PT, R4, R3, P0, P1 ;  /* 0x000000030400720c */ /* 0x000fda0000706510 */
[----:B------:R-:W-:Y:S05]  /*16b0*/  @P0 BRA `(.L_x_76) ;  /* 0x0000000400b40947 */ /* 0x000fea0003800000 */
[----:B------:R-:W0:Y:S01]  /*16c0*/  LDC R4, c[0x0][0x3c0] ;  /* 0x0000f000ff047b82 */ /* 0x000e220000000800 */
[----:B------:R-:W-:Y:S01]  /*16d0*/  USHF.L.U32 UR5, UR16, 0xc, URZ ;  /* 0x0000000c10057899 */ /* 0x000fe200080006ff */
[----:B------:R-:W-:Y:S01]  /*16e0*/  LOP3.LUT R3, RZ, R0, RZ, 0x33, !PT ;  /* 0x00000000ff037212 */ /* 0x000fe200078e33ff */
[----:B------:R-:W-:Y:S02]  /*16f0*/  BSSY.RECONVERGENT B2, `(.L_x_77) ;  /* 0x000002e000027945 */ /* 0x000fe40003800200 */
[----:B------:R-:W-:-:S06]  /*1700*/  UIADD3 UR5, UPT, UPT, UR5, UR6, URZ ;  /* 0x0000000605057290 */ /* 0x000fcc000fffe0ff */
[----:B------:R-:W-:Y:S01]  /*1710*/  IADD3 R2, PT, PT, R2, -UR5, R3 ;  /* 0x8000000502027c10 */ /* 0x000fe2000fffe003 */
[----:B0-----:R-:W-:-:S04]  /*1720*/  IMAD R3, R4, UR4, RZ ;  /* 0x0000000404037c24 */ /* 0x001fc8000f8e02ff */
[----:B------:R-:W-:-:S05]  /*1730*/  IMAD R2, R3, -0x1000, R2 ;  /* 0xfffff00003027824 */ /* 0x000fca00078e0202 */
[C---:B------:R-:W-:Y:S02]  /*1740*/  ISETP.GE.U32.AND P0, PT, R2.reuse, 0xf00, PT ;  /* 0x00000f000200780c */ /* 0x040fe40003f06070 */
[----:B------:R-:W-:Y:S01]  /*1750*/  LEA.HI R20, R2, 0x1, RZ, 0x18 ;  /* 0x0000000102147811 */ /* 0x000fe200078fc0ff */
[----:B------:R-:W-:-:S03]  /*1760*/  IMAD.MOV.U32 R2, RZ, RZ, R0 ;  /* 0x000000ffff027224 */ /* 0x000fc600078e0000 */
[----:B------:R-:W-:-:S04]  /*1770*/  LOP3.LUT R21, R20, 0xf, RZ, 0xc0, !PT ;  /* 0x0000000f14157812 */ /* 0x000fc800078ec0ff */
[----:B------:R-:W-:-:S03]  /*1780*/  ISETP.NE.AND P1, PT, R21, RZ, PT ;  /* 0x000000ff1500720c */ /* 0x000fc60003f25270 */
[----:B------:R-:W-:Y:S10]  /*1790*/  @!P0 BRA `(.L_x_78) ;  /* 0x00000000008c8947 */ /* 0x000ff40003800000 */
[----:B------:R-:W-:-:S04]  /*17a0*/  LEA.HI R2, R7, 0x1, RZ, 0x18 ;  /* 0x0000000107027811 */ /* 0x000fc800078fc0ff */
[----:B------:R-:W-:Y:S01]  /*17b0*/  LOP3.LUT R3, R2, 0x1fffff0, RZ, 0xc0, !PT ;  /* 0x01fffff002037812 */ /* 0x000fe200078ec0ff */
[----:B------:R-:W-:-:S04]  /*17c0*/  IMAD.MOV.U32 R2, RZ, RZ, R0 ;  /* 0x000000ffff027224 */ /* 0x000fc800078e0000 */
[----:B------:R-:W-:-:S07]  /*17d0*/  IMAD.MOV R3, RZ, RZ, -R3 ;  /* 0x000000ffff037224 */ /* 0x000fce00078e0a03 */
.L_x_79:
[----:B------:R-:W-:-:S05]  /*17e0*/  IMAD.MOV.U32 R10, RZ, RZ, R6 ;  /* 0x000000ffff0a7224 */ /* 0x000fca00078e0006 */
        /* <DEDUP_REMOVED lines=16> */
[----:B------:R-:W-:-:S02]  /*18f0*/  VIADD R3, R3, 0x10 ;  /* 0x0000001003037836 */ /* 0x000fc40000000000 */
[----:B------:R-:W-:-:S03]  /*1900*/  VIADD R2, R2, 0x1000 ;  /* 0x0000100002027836 */ /* 0x000fc60000000000 */
[----:B------:R-:W-:Y:S02]  /*1910*/  ISETP.NE.AND P0, PT, R3, RZ, PT ;  /* 0x000000ff0300720c */ /* 0x000fe40003f05270 */
[----:B--2---:R-:W-:-:S04]  /*1920*/  IADD3 R14, PT, PT, R14, R15, R8 ;  /* 0x0000000f0e0e7210 */ /* 0x004fc80007ffe008 */
[----:B---3--:R-:W-:-:S04]  /*1930*/  IADD3 R14, PT, PT, R16, R17, R14 ;  /* 0x00000011100e7210 */ /* 0x008fc80007ffe00e */
[----:B----4-:R-:W-:-:S04]  /*1940*/  IADD3 R14, PT, PT, R18, R19, R14 ;  /* 0x00000013120e7210 */ /* 0x010fc80007ffe00e */
[----:B-----5:R-:W-:-:S04]  /*1950*/  IADD3 R14, PT, PT, R22, R23, R14 ;  /* 0x00000017160e7210 */ /* 0x020fc80007ffe00e */
[----:B------:R-:W-:-:S04]  /*1960*/  IADD3 R14, PT, PT, R24, R25, R14 ;  /* 0x00000019180e7210 */ /* 0x000fc80007ffe00e */
[----:B------:R-:W-:Y:S02]  /*1970*/  IADD3 R13, PT, PT, R6, R13, R14 ;  /* 0x0000000d060d7210 */ /* 0x000fe40007ffe00e */
[----:B------:R-:W-:-:S05]  /*1980*/  IADD3 R6, P2, PT, R10, 0x4000, RZ ;  /* 0x000040000a067810 */ /* 0x000fca0007f5e0ff */
[----:B0-----:R-:W-:Y:S01]  /*1990*/  IMAD.X R11, RZ, RZ, R11, P2 ;  /* 0x000000ffff0b7224 */ /* 0x001fe200010e060b */
[----:B------:R-:W-:-:S04]  /*19a0*/  IADD3 R9, PT, PT, R12, R9, R13 ;  /* 0x000000090c097210 */ /* 0x000fc80007ffe00d */
[----:B------:R-:W-:Y:S01]  /*19b0*/  IADD3 R8, PT, PT, R5, R4, R9 ;  /* 0x0000000405087210 */ /* 0x000fe20007ffe009 */
[----:B------:R-:W-:Y:S06]  /*19c0*/  @P0 BRA `(.L_x_79) ;  /* 0xfffffffc00840947 */ /* 0x000fec000383ffff */
.L_x_78:
[----:B------:R-:W-:Y:S05]  /*19d0*/  BSYNC.RECONVERGENT B2 ;  /* 0x0000000000027941 */ /* 0x000fea0003800200 */
.L_x_77:
[----:B------:R-:W-:Y:S05]  /*19e0*/  @!P1 BRA `(.L_x_76) ;  /* 0x0000000000e89947 */ /* 0x000fea0003800000 */
[----:B------:R-:W-:Y:S01]  /*19f0*/  ISETP.GE.U32.AND P0, PT, R21, 0x8, PT ;  /* 0x000000081500780c */ /* 0x000fe20003f06070 */
[----:B------:R-:W-:Y:S01]  /*1a00*/  BSSY.RECONVERGENT B2, `(.L_x_80) ;  /* 0x0000015000027945 */ /* 0x000fe20003800200 */
[----:B------:R-:W-:-:S04]  /*1a10*/  LOP3.LUT R15, R20, 0x7, RZ, 0xc0, !PT ;  /* 0x00000007140f7812 */ /* 0x000fc800078ec0ff */
[----:B------:R-:W-:-:S07]  /*1a20*/  ISETP.NE.AND P1, PT, R15, RZ, PT ;  /* 0x000000ff0f00720c */ /* 0x000fce0003f25270 */
[----:B------:R-:W-:Y:S06]  /*1a30*/  @!P0 BRA `(.L_x_81) ;  /* 0x0000000000448947 */ /* 0x000fec0003800000 */
[----:B------:R-:W-:-:S05]  /*1a40*/  IADD3 R3, P0, PT, R2, UR8, RZ ;  /* 0x0000000802037c10 */ /* 0x000fca000ff1e0ff */
[----:B------:R-:W-:Y:S01]  /*1a50*/  IMAD.X R6, RZ, RZ, UR9, P0 ;  /* 0x00000009ff067e24 */ /* 0x000fe200080e06ff */
[----:B------:R-:W-:-:S04]  /*1a60*/  LEA R4, P0, R3, UR12, 0x2 ;  /* 0x0000000c03047c11 */ /* 0x000fc8000f8010ff */
        /* <DEDUP_REMOVED lines=8> */
[----:B------:R-:W5:Y:S01]  /*1af0*/  LDG.E R13, desc[UR14][R4.64+0x1c00] ;  /* 0x001c000e040d7981 */ /* 0x000f62000c1e1900 */
[----:B------:R-:W-:Y:S01]  /*1b00*/  VIADD R2, R2, 0x800 ;  /* 0x0000080002027836 */ /* 0x000fe20000000000 */
[----:B--2---:R-:W-:-:S04]  /*1b10*/  IADD3 R3, PT, PT, R6, R3, R8 ;  /* 0x0000000306037210 */ /* 0x004fc80007ffe008 */
[----:B---3--:R-:W-:-:S04]  /*1b20*/  IADD3 R3, PT, PT, R9, R10, R3 ;  /* 0x0000000a09037210 */ /* 0x008fc80007ffe003 */
[----:B----4-:R-:W-:-:S04]  /*1b30*/  IADD3 R3, PT, PT, R11, R12, R3 ;  /* 0x0000000c0b037210 */ /* 0x010fc80007ffe003 */
[----:B-----5:R-:W-:-:S07]  /*1b40*/  IADD3 R8, PT, PT, R13, R14, R3 ;  /* 0x0000000e0d087210 */ /* 0x020fce0007ffe003 */
.L_x_81:
[----:B------:R-:W-:Y:S05]  /*1b50*/  BSYNC.RECONVERGENT B2 ;  /* 0x0000000000027941 */ /* 0x000fea0003800200 */
.L_x_80:
[----:B------:R-:W-:Y:S05]  /*1b60*/  @!P1 BRA `(.L_x_76) ;  /* 0x0000000000889947 */ /* 0x000fea0003800000 */
[----:B------:R-:W-:Y:S01]  /*1b70*/  ISETP.GE.U32.AND P0, PT, R15, 0x4, PT ;  /* 0x000000040f00780c */ /* 0x000fe20003f06070 */
[----:B------:R-:W-:Y:S01]  /*1b80*/  BSSY.RECONVERGENT B2, `(.L_x_82) ;  /* 0x000000e000027945 */ /* 0x000fe20003800200 */
[----:B------:R-:W-:-:S11]  /*1b90*/  LOP3.LUT P1, RZ, R20, 0x3, RZ, 0xc0, !PT ;  /* 0x0000000314ff7812 */ /* 0x000fd6000782c0ff */
[----:B------:R-:W-:Y:S05]  /*1ba0*/  @!P0 BRA `(.L_x_83) ;  /* 0x00000000002c8947 */ /* 0x000fea0003800000 */
[----:B------:R-:W-:-:S05]  /*1bb0*/  IADD3 R3, P0, PT, R2, UR8, RZ ;  /* 0x0000000802037c10 */ /* 0x000fca000ff1e0ff */
[----:B------:R-:W-:Y:S01]  /*1bc0*/  IMAD.X R6, RZ, RZ, UR9, P0 ;  /* 0x00000009ff067e24 */ /* 0x000fe200080e06ff */
[----:B------:R-:W-:-:S04]  /*1bd0*/  LEA R4, P0, R3, UR12, 0x2 ;  /* 0x0000000c03047c11 */ /* 0x000fc8000f8010ff */
[----:B------:R-:W-:-:S05]  /*1be0*/  LEA.HI.X R5, R3, UR13, R6, 0x2, P0 ;  /* 0x0000000d03057c11 */ /* 0x000fca00080f1406 */
[----:B------:R-:W2:Y:S04]  /*1bf0*/  LDG.E R3, desc[UR14][R4.64] ;  /* 0x0000000e04037981 */ /* 0x000ea8000c1e1900 */
[----:B------:R-:W2:Y:S04]  /*1c00*/  LDG.E R6, desc[UR14][R4.64+0x400] ;  /* 0x0004000e04067981 */ /* 0x000ea8000c1e1900 */
[----:B------:R-:W3:Y:S04]  /*1c10*/  LDG.E R10, desc[UR14][R4.64+0x800] ;  /* 0x0008000e040a7981 */ /* 0x000ee8000c1e1900 */
[----:B------:R-:W3:Y:S01]  /*1c20*/  LDG.E R9, desc[UR14][R4.64+0xc00] ;  /* 0x000c000e04097981 */ /* 0x000ee2000c1e1900 */
[----:B------:R-:W-:Y:S01]  /*1c30*/  VIADD R2, R2, 0x400 ;  /* 0x0000040002027836 */ /* 0x000fe20000000000 */
[----:B--2---:R-:W-:-:S04]  /*1c40*/  IADD3 R3, PT, PT, R6, R3, R8 ;  /* 0x0000000306037210 */ /* 0x004fc80007ffe008 */
[----:B---3--:R-:W-:-:S07]  /*1c50*/  IADD3 R8, PT, PT, R9, R10, R3 ;  /* 0x0000000a09087210 */ /* 0x008fce0007ffe003 */
.L_x_83:
[----:B------:R-:W-:Y:S05]  /*1c60*/  BSYNC.RECONVERGENT B2 ;  /* 0x0000000000027941 */ /* 0x000fea0003800200 */
.L_x_82:
[----:B------:R-:W-:Y:S05]  /*1c70*/  @!P1 BRA `(.L_x_76) ;  /* 0x0000000000449947 */ /* 0x000fea0003800000 */
[----:B------:R-:W-:Y:S02]  /*1c80*/  LOP3.LUT R7, R7, 0xffff, RZ, 0xc0, !PT ;  /* 0x0000ffff07077812 */ /* 0x000fe400078ec0ff */
[----:B------:R-:W-:Y:S02]  /*1c90*/  IADD3 R6, P0, PT, R2, UR10, RZ ;  /* 0x0000000a02067c10 */ /* 0x000fe4000ff1e0ff */
[----:B------:R-:W-:Y:S02]  /*1ca0*/  LEA.HI R2, R7, 0x1, RZ, 0x18 ;  /* 0x0000000107027811 */ /* 0x000fe400078fc0ff */
[----:B------:R-:W-:Y:S01]  /*1cb0*/  LEA R5, P1, R6, UR12, 0x2 ;  /* 0x0000000c06057c11 */ /* 0x000fe2000f8210ff */
[----:B------:R-:W-:Y:S01]  /*1cc0*/  IMAD.X R3, RZ, RZ, UR7, P0 ;  /* 0x00000007ff037e24 */ /* 0x000fe200080e06ff */
[----:B------:R-:W-:-:S04]  /*1cd0*/  LOP3.LUT R2, R2, 0x3, RZ, 0xc0, !PT ;  /* 0x0000000302027812 */ /* 0x000fc800078ec0ff */
[----:B------:R-:W-:Y:S01]  /*1ce0*/  LEA.HI.X R6, R6, UR13, R3, 0x2, P1 ;  /* 0x0000000d06067c11 */ /* 0x000fe200088f1403 */
[----:B------:R-:W-:-:S07]  /*1cf0*/  IMAD.MOV R4, RZ, RZ, -R2 ;  /* 0x000000ffff047224 */ /* 0x000fce00078e0a02 */
.L_x_84:
[----:B------:R-:W-:Y:S02]  /*1d00*/  IMAD.MOV.U32 R3, RZ, RZ, R6 ;  /* 0x000000ffff037224 */ /* 0x000fe400078e0006 */
[----:B------:R-:W-:-:S05]  /*1d10*/  IMAD.MOV.U32 R2, RZ, RZ, R5 ;  /* 0x000000ffff027224 */ /* 0x000fca00078e0005 */
[----:B------:R-:W2:Y:S01]  /*1d20*/  LDG.E R3, desc[UR14][R2.64] ;  /* 0x0000000e02037981 */ /* 0x000ea2000c1e1900 */
[----:B------:R-:W-:Y:S01]  /*1d30*/  VIADD R4, R4, 0x1 ;  /* 0x0000000104047836 */ /* 0x000fe20000000000 */
[----:B------:R-:W-:-:S04]  /*1d40*/  IADD3 R5, P1, PT, R5, 0x400, RZ ;  /* 0x0000040005057810 */ /* 0x000fc80007f3e0ff */
[----:B------:R-:W-:Y:S01]  /*1d50*/  ISETP.NE.AND P0, PT, R4, RZ, PT ;  /* 0x000000ff0400720c */ /* 0x000fe20003f05270 */
[----:B------:R-:W-:Y:S02]  /*1d60*/  IMAD.X R6, RZ, RZ, R6, P1 ;  /* 0x000000ffff067224 */ /* 0x000fe400008e0606 */
[----:B--2---:R-:W-:-:S10]  /*1d70*/  IMAD.IADD R8, R3, 0x1, R8 ;  /* 0x0000000103087824 */ /* 0x004fd400078e0208 */
[----:B------:R-:W-:Y:S05]  /*1d80*/  @P0 BRA `(.L_x_84) ;  /* 0xfffffffc00dc0947 */ /* 0x000fea000383ffff */
.L_x_76:
[----:B------:R-:W-:Y:S05]  /*1d90*/  BSYNC.RECONVERGENT B1 ;  /* 0x0000000000017941 */ /* 0x000fea0003800200 */
.L_x_73:
        /* <DEDUP_REMOVED lines=37> */
[----:B0-----:R-:W0:Y:S01]  /*1ff0*/  LDS.64 R2, [UR4+0x20] ;  /* 0x00002004ff027984 */ /* 0x001e220008000a00 */
[----:B-1----:R-:W-:-:S04]  /*2000*/  IADD3 R0, PT, PT, R4, R0, R9 ;  /* 0x0000000004007210 */ /* 0x002fc80007ffe009 */
[----:B------:R-:W-:-:S04]  /*2010*/  IADD3 R0, PT, PT, R6, R0, R5 ;  /* 0x0000000006007210 */ /* 0x000fc80007ffe005 */
[----:B0-----:R-:W-:-:S05]  /*2020*/  IADD3 R0, PT, PT, R2, R0, R7 ;  /* 0x0000000002007210 */ /* 0x001fca0007ffe007 */
[----:B------:R-:W-:-:S07]  /*2030*/  IMAD.IADD R9, R0, 0x1, R3 ;  /* 0x0000000100097824 */ /* 0x000fce00078e0203 */
.L_x_72:
[----:B------:R-:W-:Y:S05]  /*2040*/  BSYNC.RECONVERGENT B0 ;  /* 0x0000000000007941 */ /* 0x000fea0003800200 */
.L_x_57:
[----:B------:R-:W-:Y:S05]  /*2050*/  @P0 EXIT ;  /* 0x000000000000094d */ /* 0x000fea0003800000 */
[----:B------:R-:W3:Y:S02]  /*2060*/  LDCU.64 UR4, c[0x0][0x388] ;  /* 0x00007100ff0477ac */ /* 0x000ee40008000a00 */
[----:B---3--:R-:W-:-:S06]  /*2070*/  UIMAD.WIDE.U32 UR4, UR16, 0x4, UR4 ;  /* 0x00000004100478a5 */ /* 0x008fcc000f8e0004 */
[----:B0-----:R-:W-:Y:S02]  /*2080*/  IMAD.U32 R2, RZ, RZ, UR4 ;  /* 0x00000004ff027e24 */ /* 0x001fe4000f8e00ff */
[----:B------:R-:W-:-:S05]  /*2090*/  IMAD.U32 R3, RZ, RZ, UR5 ;  /* 0x00000005ff037e24 */ /* 0x000fca000f8e00ff */
[----:B------:R-:W-:Y:S01]  /*20a0*/  STG.E desc[UR14][R2.64], R9 ;  /* 0x0000000902007986 */ /* 0x000fe2000c10190e */
[----:B------:R-:W-:Y:S05]  /*20b0*/  EXIT ;  /* 0x000000000000794d */ /* 0x000fea0003800000 */
.L_x_85:
        /* <DEDUP_REMOVED lines=12> */
.L_x_957:


//--------------------- .text._ZN3cub18CUB_300001_SM_10006detail6reduce28DeviceReduceSingleTileKernelINS2_10policy_hubIiyN4cuda3std3__44plusIiEEE10Policy1000EN6thrust24THRUST_300001_SM_1000_NS10device_ptrIiEEPiyS9_iiNS7_10__identityEEEvT0_T1_T2_T3_T4_T6_ --------------------------
	.section	.text._ZN3cub18CUB_300001_SM_10006detail6reduce28DeviceReduceSingleTileKernelINS2_10policy_hubIiyN4cuda3std3__44plusIiEEE10Policy1000EN6thrust24THRUST_300001_SM_1000_NS10device_ptrIiEEPiyS9_iiNS7_10__identityEEEvT0_T1_T2_T3_T4_T6_,"ax",@progbits
	.align	128
        .global         _ZN3cub18CUB_300001_SM_10006detail6reduce28DeviceReduceSingleTileKernelINS2_10policy_hubIiyN4cuda3std3__44plusIiEEE10Policy1000EN6thrust24THRUST_300001_SM_1000_NS10device_ptrIiEEPiyS9_iiNS7_10__identityEEEvT0_T1_T2_T3_T4_T6_
        .type           _ZN3cub18CUB_300001_SM_10006detail6reduce28DeviceReduceSingleTileKernelINS2_10policy_hubIiyN4cuda3std3__44plusIiEEE10Policy1000EN6thrust24THRUST_300001_SM_1000_NS10device_ptrIiEEPiyS9_iiNS7_10__identityEEEvT0_T1_T2_T3_T4_T6_,@function
        .size           _ZN3cub18CUB_300001_SM_10006detail6reduce28DeviceReduceSingleTileKernelINS2_10policy_hubIiyN4cuda3std3__44plusIiEEE10Policy1000EN6thrust24THRUST_300001_SM_1000_NS10device_ptrIiEEPiyS9_iiNS7_10__identityEEEvT0_T1_T2_T3_T4_T6_,(.L_x_958 - _ZN3cub18CUB_300001_SM_10006detail6reduce28DeviceReduceSingleTileKernelINS2_10policy_hubIiyN4cuda3std3__44plusIiEEE10Policy1000EN6thrust24THRUST_300001_SM_1000_NS10device_ptrIiEEPiyS9_iiNS7_10__identityEEEvT0_T1_T2_T3_T4_T6_)
        .other          _ZN3cub18CUB_300001_SM_10006detail6reduce28DeviceReduceSingleTileKernelINS2_10policy_hubIiyN4cuda3std3__44plusIiEEE10Policy1000EN6thrust24THRUST_300001_SM_1000_NS10device_ptrIiEEPiyS9_iiNS7_10__identityEEEvT0_T1_T2_T3_T4_T6_,@"STO_CUDA_ENTRY STV_DEFAULT"
_ZN3cub18CUB_300001_SM_10006detail6reduce28DeviceReduceSingleTileKernelINS2_10policy_hubIiyN4cuda3std3__44plusIiEEE10Policy1000EN6thrust24THRUST_300001_SM_1000_NS10device_ptrIiEEPiyS9_iiNS7_10__identityEEEvT0_T1_T2_T3_T4_T6_:
.text._ZN3cub18CUB_300001_SM_10006detail6reduce28DeviceReduceSingleTileKernelINS2_10policy_hubIiyN4cuda3std3__44plusIiEEE10Policy1000EN6thrust24THRUST_300001_SM_1000_NS10device_ptrIiEEPiyS9_iiNS7_10__identityEEEvT0_T1_T2_T3_T4_T6_:
[----:B------:R-:W-:Y:S01]  /*0000*/  LDC R1, c[0x0][0x37c] ;  /* 0x0000df00ff017b82 */ /* 0x000fe20000000800 */
[----:B------:R-:W0:Y:S01]  /*0010*/  LDCU.64 UR4, c[0x0][0x390] ;  /* 0x00007200ff0477ac */ /* 0x000e220008000a00 */
[----:B------:R-:W1:Y:S01]  /*0020*/  LDCU.64 UR6, c[0x0][0x358] ;  /* 0x00006b00ff0677ac */ /* 0x000e620008000a00 */
[----:B0-----:R-:W-:Y:S02]  /*0030*/  IMAD.U32 R4, RZ, RZ, UR4 ;  /* 0x00000004ff047e24 */ /* 0x001fe4000f8e00ff */
[----:B------:R-:W-:-:S03]  /*0040*/  IMAD.U32 R0, RZ, RZ, UR5 ;  /* 0x00000005ff007e24 */ /* 0x000fc6000f8e00ff */
[----:B------:R-:W-:-:S04]  /*0050*/  ISETP.NE.U32.AND P0, PT, R4, RZ, PT ;  /* 0x000000ff0400720c */ /* 0x000fc80003f05070 */
[----:B------:R-:W-:-:S13]  /*0060*/  ISETP.NE.AND.EX P0, PT, R0, RZ, PT, P0 ;  /* 0x000000ff0000720c */ /* 0x000fda0003f05300 */
        /* <DEDUP_REMOVED lines=8> */
.L_x_86:
[----:B------:R-:W-:Y:S01]  /*00f0*/  ISETP.GT.U32.AND P0, PT, R4, 0xfff, PT ;  /* 0x00000fff0400780c */ /* 0x000fe20003f04070 */
[----:B------:R-:W-:Y:S03]  /*0100*/  BSSY.RECONVERGENT B0, `(.L_x_87) ;  /* 0x00001d1000007945 */ /* 0x000fe60003800200 */
[----:B------:R-:W-:-:S13]  /*0110*/  ISETP.GT.U32.AND.EX P0, PT, R0, RZ, PT, P0 ;  /* 0x000000ff0000720c */ /* 0x000fda0003f04100 */
[----:B------:R-:W-:Y:S05]  /*0120*/  @P0 BRA `(.L_x_88) ;  /* 0x0000000c00940947 */ /* 0x000fea0003800000 */
[----:B------:R-:W0:Y:S01]  /*0130*/  S2R R5, SR_TID.X ;  /* 0x0000000000057919 */ /* 0x000e220000002100 */
[----:B------:R-:W-:Y:S01]  /*0140*/  BSSY.RECONVERGENT B1, `(.L_x_89) ;  /* 0x0000009000017945 */ /* 0x000fe20003800200 */
[----:B------:R-:W-:Y:S01]  /*0150*/  IMAD.MOV.U32 R6, RZ, RZ, RZ ;  /* 0x000000ffff067224 */ /* 0x000fe200078e00ff */
[----:B0-----:R-:W-:Y:S01]  /*0160*/  ISETP.GE.U32.AND P0, PT, R5, R4, PT ;  /* 0x000000040500720c */ /* 0x001fe20003f06070 */
[----:B------:R-:W-:-:S12]  /*0170*/  IMAD.MOV.U32 R7, RZ, RZ, R5 ;  /* 0x000000ffff077224 */ /* 0x000fd800078e0005 */
[----:B------:R-:W-:Y:S05]  /*0180*/  @P0 BRA `(.L_x_90) ;  /* 0x0000000000100947 */ /* 0x000fea0003800000 */
[----:B------:R-:W0:Y:S02]  /*0190*/  LDC.64 R2, c[0x0][0x380] ;  /* 0x0000e000ff027b82 */ /* 0x000e240000000a00 */
[----:B0-----:R-:W-:-:S05]  /*01a0*/  IMAD.WIDE.U32 R2, R5, 0x4, R2 ;  /* 0x0000000405027825 */ /* 0x001fca00078e0002 */
[----:B------:R0:W5:Y:S01]  /*01b0*/  LDG.E R6, desc[UR6][R2.64] ;  /* 0x0000000602067981 */ /* 0x000162000c1e1900 */
[----:B------:R-:W-:-:S07]  /*01c0*/  VIADD R7, R5, 0x100 ;  /* 0x0000010005077836 */ /* 0x000fce0000000000 */
.L_x_90:
[----:B------:R-:W-:Y:S05]  /*01d0*/  BSYNC.RECONVERGENT B1 ;  /* 0x0000000000017941 */ /* 0x000fea0003800200 */
.L_x_89:
[----:B------:R-:W-:Y:S01]  /*01e0*/  ISETP.GE.U32.AND P0, PT, R7, R4, PT ;  /* 0x000000040700720c */ /* 0x000fe20003f06070 */
[----:B------:R-:W-:-:S12]  /*01f0*/  BSSY.RECONVERGENT B1, `(.L_x_91) ;  /* 0x0000060000017945 */ /* 0x000fd80003800200 */
[----:B------:R-:W-:Y:S05]  /*0200*/  @P0 BRA `(.L_x_92) ;  /* 0x0000000400780947 */ /* 0x000fea0003800000 */
[----:B0-----:R-:W-:Y:S01]  /*0210*/  LOP3.LUT R3, RZ, R7, RZ, 0x33, !PT ;  /* 0x00000007ff037212 */ /* 0x001fe200078e33ff */
[----:B------:R-:W-:Y:S04]  /*0220*/  BSSY.RECONVERGENT B2, `(.L_x_93) ;  /* 0x000002c000027945 */ /* 0x000fe80003800200 */
[----:B------:R-:W-:-:S05]  /*0230*/  IMAD.IADD R3, R3, 0x1, R4 ;  /* 0x0000000103037824 */ /* 0x000fca00078e0204 */
[C---:B------:R-:W-:Y:S02]  /*0240*/  ISETP.GE.U32.AND P0, PT, R3.reuse, 0xf00, PT ;  /* 0x00000f000300780c */ /* 0x040fe40003f06070 */
[----:B------:R-:W-:-:S04]  /*0250*/  LEA.HI R8, R3, 0x1, RZ, 0x18 ;  /* 0x0000000103087811 */ /* 0x000fc800078fc0ff */
[----:B------:R-:W-:-:S04]  /*0260*/  LOP3.LUT R22, R8, 0xf, RZ, 0xc0, !PT ;  /* 0x0000000f08167812 */ /* 0x000fc800078ec0ff */
[----:B------:R-:W-:-:S03]  /*0270*/  ISETP.NE.AND P1, PT, R22, RZ, PT ;  /* 0x000000ff1600720c */ /* 0x000fc60003f25270 */
[----:B------:R-:W-:Y:S10]  /*0280*/  @!P0 BRA `(.L_x_94) ;  /* 0x0000000000948947 */ /* 0x000ff40003800000 */
[----:B------:R-:W0:Y:S01]  /*0290*/  LDC.64 R2, c[0x0][0x380] ;  /* 0x0000e000ff027b82 */ /* 0x000e220000000a00 */
[----:B------:R-:W-:-:S05]  /*02a0*/  LOP3.LUT R9, R8, 0x1fffff0, RZ, 0xc0, !PT ;  /* 0x01fffff008097812 */ /* 0x000fca00078ec0ff */
[----:B------:R-:W-:Y:S02]  /*02b0*/  IMAD.MOV R9, RZ, RZ, -R9 ;  /* 0x000000ffff097224 */ /* 0x000fe400078e0a09 */
[----:B0-----:R-:W-:-:S03]  /*02c0*/  IMAD.WIDE.U32 R2, R7, 0x4, R2 ;  /* 0x0000000407027825 */ /* 0x001fc600078e0002 */
[----:B------:R-:W-:-:S05]  /*02d0*/  IADD3 R15, P0, PT, R2, 0x2000, RZ ;  /* 0x00002000020f7810 */ /* 0x000fca0007f1e0ff */
[----:B------:R-:W-:-:S08]  /*02e0*/  IMAD.X R3, RZ, RZ, R3, P0 ;  /* 0x000000ffff037224 */ /* 0x000fd000000e0603 */
.L_x_95:
        /* <DEDUP_REMOVED lines=31> */
.L_x_94:
[----:B------:R-:W-:Y:S05]  /*04e0*/  BSYNC.RECONVERGENT B2 ;  /* 0x0000000000027941 */ /* 0x000fea0003800200 */
.L_x_93:
[----:B------:R-:W-:Y:S05]  /*04f0*/  @!P1 BRA `(.L_x_92) ;  /* 0x0000000000bc9947 */ /* 0x000fea0003800000 */
[----:B------:R-:W-:Y:S01]  /*0500*/  ISETP.GE.U32.AND P0, PT, R22, 0x8, PT ;  /* 0x000000081600780c */ /* 0x000fe20003f06070 */
[----:B------:R-:W-:Y:S01]  /*0510*/  BSSY.RECONVERGENT B2, `(.L_x_96) ;  /* 0x0000013000027945 */ /* 0x000fe20003800200 */
[----:B------:R-:W-:-:S04]  /*0520*/  LOP3.LUT R17, R8, 0x7, RZ, 0xc0, !PT ;  /* 0x0000000708117812 */ /* 0x000fc800078ec0ff */
[----:B------:R-:W-:-:S07]  /*0530*/  ISETP.NE.AND P1, PT, R17, RZ, PT ;  /* 0x000000ff1100720c */ /* 0x000fce0003f25270 */
[----:B------:R-:W-:Y:S06]  /*0540*/  @!P0 BRA `(.L_x_97) ;  /* 0x00000000003c8947 */ /* 0x000fec0003800000 */
[----:B------:R-:W0:Y:S02]  /*0550*/  LDC.64 R2, c[0x0][0x380] ;  /* 0x0000e000ff027b82 */ /* 0x000e240000000a00 */
[----:B0-----:R-:W-:-:S05]  /*0560*/  IMAD.WIDE R2, R7, 0x4, R2 ;  /* 0x0000000407027825 */ /* 0x001fca00078e0202 */
        /* <DEDUP_REMOVED lines=13> */
.L_x_97:
[----:B------:R-:W-:Y:S05]  /*0640*/  BSYNC.RECONVERGENT B2 ;  /* 0x0000000000027941 */ /* 0x000fea0003800200 */
.L_x_96:
        /* <DEDUP_REMOVED lines=11> */
[----:B------:R-:W3:Y:S01]  /*0700*/  LDG.E R12, desc[UR6][R2.64+0xc00] ;  /* 0x000c0006020c7981 */ /* 0x000ee2000c1e1900 */
[----:B------:R-:W-:Y:S01]  /*0710*/  VIADD R7, R7, 0x400 ;  /* 0x0000040007077836 */ /* 0x000fe20000000000 */
[----:B--2--5:R-:W-:-:S04]  /*0720*/  IADD3 R6, PT, PT, R8, R9, R6 ;  /* 0x0000000908067210 */ /* 0x024fc80007ffe006 */
[----:B---3--:R-:W-:-:S07]  /*0730*/  IADD3 R6, PT, PT, R12, R11, R6 ;  /* 0x0000000b0c067210 */ /* 0x008fce0007ffe006 */
.L_x_99:
[----:B------:R-:W-:Y:S05]  /*0740*/  BSYNC.RECONVERGENT B2 ;  /* 0x0000000000027941 */ /* 0x000fea0003800200 */
.L_x_98:
[----:B------:R-:W-:Y:S05]  /*0750*/  @!P1 BRA `(.L_x_92) ;  /* 0x0000000000249947 */ /* 0x000fea0003800000 */
[----:B------:R-:W0:Y:S01]  /*0760*/  LDC.64 R8, c[0x0][0x380] ;  /* 0x0000e000ff087b82 */ /* 0x000e220000000a00 */
[----:B------:R-:W-:-:S07]  /*0770*/  IMAD.MOV R10, RZ, RZ, -R10 ;  /* 0x000000ffff0a7224 */ /* 0x000fce00078e0a0a */
.L_x_100:
[----:B0-----:R-:W-:-:S06]  /*0780*/  IMAD.WIDE R2, R7, 0x4, R8 ;  /* 0x0000000407027825 */ /* 0x001fcc00078e0208 */
[----:B------:R-:W2:Y:S01]  /*0790*/  LDG.E R3, desc[UR6][R2.64] ;  /* 0x0000000602037981 */ /* 0x000ea2000c1e1900 */
[----:B------:R-:W-:Y:S02]  /*07a0*/  VIADD R10, R10, 0x1 ;  /* 0x000000010a0a7836 */ /* 0x000fe40000000000 */
[----:B------:R-:W-:-:S03]  /*07b0*/  VIADD R7, R7, 0x100 ;  /* 0x0000010007077836 */ /* 0x000fc60000000000 */
[----:B------:R-:W-:Y:S01]  /*07c0*/  ISETP.NE.AND P0, PT, R10, RZ, PT ;  /* 0x000000ff0a00720c */ /* 0x000fe20003f05270 */
[----:B--2--5:R-:W-:-:S12]  /*07d0*/  IMAD.IADD R6, R3, 0x1, R6 ;  /* 0x0000000103067824 */ /* 0x024fd800078e0206 */
[----:B------:R-:W-:Y:S05]  /*07e0*/  @P0 BRA `(.L_x_100) ;  /* 0xfffffffc00e40947 */ /* 0x000fea000383ffff */
.L_x_92:
[----:B------:R-:W-:Y:S05]  /*07f0*/  BSYNC.RECONVERGENT B1 ;  /* 0x0000000000017941 */ /* 0x000fea0003800200 */
.L_x_91:
[----:B------:R-:W-:-:S04]  /*0800*/  ISETP.GE.U32.AND P0, PT, R4, 0x100, PT ;  /* 0x000001000400780c */ /* 0x000fc80003f06070 */
[----:B------:R-:W-:-:S13]  /*0810*/  ISETP.GE.U32.AND.EX P0, PT, R0, RZ, PT, P0 ;  /* 0x000000ff0000720c */ /* 0x000fda0003f06100 */
[----:B------:R-:W-:Y:S05]  /*0820*/  @!P0 BRA `(.L_x_101) ;  /* 0x0000000000ac8947 */ /* 0x000fea0003800000 */
[----:B------:R-:W1:Y:S01]  /*0830*/  S2R R8, SR_LANEID ;  /* 0x0000000000087919 */ /* 0x000e620000000000 */
[----:B------:R-:W-:Y:S01]  /*0840*/  ISETP.NE.AND P5, PT, R5, RZ, PT ;  /* 0x000000ff0500720c */ /* 0x000fe20003fa5270 */
[----:B-----5:R-:W0:Y:S01]  /*0850*/  SHFL.DOWN PT, R0, R6, 0x1, 0x1f ;  /* 0x08201f0006007f89 */ /* 0x020e2200000e0000 */
[C---:B-1----:R-:W-:Y:S02]  /*0860*/  ISETP.GT.AND P0, PT, R8.reuse, 0x1e, PT ;  /* 0x0000001e0800780c */ /* 0x042fe40003f04270 */
[----:B------:R-:W-:Y:S02]  /*0870*/  ISETP.NE.AND P1, PT, R8, RZ, PT ;  /* 0x000000ff0800720c */ /* 0x000fe40003f25270 */
[----:B0-----:R-:W-:Y:S02]  /*0880*/  SEL R3, R0, RZ, !P0 ;  /* 0x000000ff00037207 */ /* 0x001fe40004000000 */
        /* <DEDUP_REMOVED lines=21> */
[----:B0-----:R-:W-:-:S05]  /*09e0*/  SEL R3, R3, RZ, !P0 ;  /* 0x000000ff03037207 */ /* 0x001fca0004000000 */
[----:B------:R-:W-:-:S05]  /*09f0*/  IMAD.IADD R7, R2, 0x1, R3 ;  /* 0x0000000102077824 */ /* 0x000fca00078e0203 */
[----:B------:R1:W-:Y:S01]  /*0a00*/  @!P1 STS [R0+0x8], R7 ;  /* 0x0000080700009388 */ /* 0x0003e20000000800 */
[----:B------:R-:W-:Y:S06]  /*0a10*/  BAR.SYNC.DEFER_BLOCKING 0x0 ;  /* 0x0000000000007b1d */ /* 0x000fec0000010000 */
[----:B------:R-:W-:Y:S05]  /*0a20*/  @P5 BRA `(.L_x_102) ;  /* 0x0000001000f85947 */ /* 0x000fea0003800000 */
[----:B------:R-:W0:Y:S01]  /*0a30*/  S2UR UR5, SR_CgaCtaId ;  /* 0x00000000000579c3 */ /* 0x000e220000008800 */
[----:B------:R-:W-:Y:S02]  /*0a40*/  UMOV UR4, 0x400 ;  /* 0x0000040000047882 */ /* 0x000fe40000000000 */
[----:B0-----:R-:W-:-:S09]  /*0a50*/  ULEA UR4, UR5, UR4, 0x18 ;  /* 0x0000000405047291 */ /* 0x001fd2000f8ec0ff */
[----:B-1----:R-:W-:Y:S04]  /*0a60*/  LDS R0, [UR4+0xc] ;  /* 0x00000c04ff007984 */ /* 0x002fe80008000800 */
[----:B------:R-:W0:Y:S04]  /*0a70*/  LDS.128 R8, [UR4+0x10] ;  /* 0x00001004ff087984 */ /* 0x000e280008000c00 */
[----:B------:R-:W1:Y:S01]  /*0a80*/  LDS.64 R2, [UR4+0x20] ;  /* 0x00002004ff027984 */ /* 0x000e620008000a00 */
[----:B0-----:R-:W-:-:S04]  /*0a90*/  IADD3 R0, PT, PT, R8, R0, R7 ;  /* 0x0000000008007210 */ /* 0x001fc80007ffe007 */
[----:B------:R-:W-:-:S04]  /*0aa0*/  IADD3 R0, PT, PT, R10, R0, R9 ;  /* 0x000000000a007210 */ /* 0x000fc80007ffe009 */
[----:B-1----:R-:W-:-:S05]  /*0ab0*/  IADD3 R0, PT, PT, R2, R0, R11 ;  /* 0x0000000002007210 */ /* 0x002fca0007ffe00b */
[----:B------:R-:W-:Y:S01]  /*0ac0*/  IMAD.IADD R7, R0, 0x1, R3 ;  /* 0x0000000100077824 */ /* 0x000fe200078e0203 */
[----:B------:R-:W-:Y:S06]  /*0ad0*/  BRA `(.L_x_102) ;  /* 0x0000001000cc7947 */ /* 0x000fec0003800000 */
.L_x_101:
[C---:B0-----:R-:W-:Y:S01]  /*0ae0*/  LOP3.LUT R2, R5.reuse, 0x3e0, RZ, 0xc0, !PT ;  /* 0x000003e005027812 */ /* 0x041fe200078ec0ff */
[----:B------:R-:W0:Y:S01]  /*0af0*/  S2R R12, SR_LANEID ;  /* 0x00000000000c7919 */ /* 0x000e220000000000 */
[----:B------:R-:W-:Y:S02]  /*0b00*/  ISETP.NE.AND P5, PT, R5, RZ, PT ;  /* 0x000000ff0500720c */ /* 0x000fe40003fa5270 */
[----:B------:R-:W-:Y:S01]  /*0b10*/  LOP3.LUT R7, RZ, R2, RZ, 0x33, !PT ;  /* 0x00000002ff077212 */ /* 0x000fe200078e33ff */
[----:B------:R-:W-:-:S04]  /*0b20*/  VIADD R3, R2, 0x20 ;  /* 0x0000002002037836 */ /* 0x000fc80000000000 */
[----:B------:R-:W-:Y:S01]  /*0b30*/  IMAD.IADD R7, R7, 0x1, R4 ;  /* 0x0000000107077824 */ /* 0x000fe200078e0204 */
[----:B------:R-:W-:-:S04]  /*0b40*/  ISETP.GT.U32.AND P0, PT, R3, R4, PT ;  /* 0x000000040300720c */ /* 0x000fc80003f04070 */
        /* <DEDUP_REMOVED lines=10> */
[----:B------:R-:W-:Y:S01]  /*0bf0*/  @!P1 SHF.R.U32.HI R9, RZ, 0x3, R5 ;  /* 0x00000003ff099819 */ /* 0x000fe20000011605 */
[----:B------:R-:W1:Y:S03]  /*0c00*/  SHFL.DOWN PT, R7, R2, 0x2, R3 ;  /* 0x0840000002077989 */ /* 0x000e6600000e0003 */
[----:B------:R-:W-:Y:S02]  /*0c10*/  @!P1 LOP3.LUT R9, R9, 0x7c, RZ, 0xc0, !PT ;  /* 0x0000007c09099812 */ /* 0x000fe400078ec0ff */
[----:B-1----:R-:W-:Y:S02]  /*0c20*/  SEL R7, R7, RZ, !P0 ;  /* 0x000000ff07077207 */ /* 0x002fe40004000000 */
[----:B------:R-:W-:Y:S02]  /*0c30*/  ISETP.GT.AND P0, PT, R10, R3, PT ;  /* 0x000000030a00720c */ /* 0x000fe40003f04270 */
[----:B------:R-:W-:Y:S01]  /*0c40*/  @!P1 MOV R10, 0x400 ;  /* 0x00000400000a9802 */ /* 0x000fe20000000f00 */
[----:B------:R-:W-:-:S02]  /*0c50*/  IMAD.IADD R8, R2, 0x1, R7 ;  /* 0x0000000102087824 */ /* 0x000fc400078e0207 */
[----:B------:R-:W-:Y:S01]  /*0c60*/  VIADD R2, R12, 0x8 ;  /* 0x000000080c027836 */ /* 0x000fe20000000000 */
[----:B0-----:R-:W-:Y:S02]  /*0c70*/  @!P1 LEA R10, R11, R10, 0x18 ;  /* 0x0000000a0b0a9211 */ /* 0x001fe400078ec0ff */
        /* <DEDUP_REMOVED lines=11> */
[----:B0-----:R-:W-:-:S05]  /*0d30*/  SEL R7, R7, RZ, !P0 ;  /* 0x000000ff07077207 */ /* 0x001fca0004000000 */
[----:B------:R-:W-:-:S05]  /*0d40*/  IMAD.IADD R7, R2, 0x1, R7 ;  /* 0x0000000102077824 */ /* 0x000fca00078e0207 */
[----:B------:R0:W-:Y:S01]  /*0d50*/  @!P1 STS [R10+0x8], R7 ;  /* 0x000008070a009388 */ /* 0x0001e20000000800 */
[----:B------:R-:W-:Y:S06]  /*0d60*/  BAR.SYNC.DEFER_BLOCKING 0x0 ;  /* 0x0000000000007b1d */ /* 0x000fec0000010000 */
[----:B------:R-:W-:Y:S05]  /*0d70*/  @P5 BRA `(.L_x_102) ;  /* 0x0000001000245947 */ /* 0x000fea0003800000 */
[----:B------:R-:W1:Y:S01]  /*0d80*/  S2UR UR5, SR_CgaCtaId ;  /* 0x00000000000579c3 */ /* 0x000e620000008800 */
[----:B------:R-:W-:Y:S01]  /*0d90*/  UMOV UR4, 0x400 ;  /* 0x0000040000047882 */ /* 0x000fe20000000000 */
[C---:B------:R-:W-:Y:S02]  /*0da0*/  ISETP.GT.U32.AND P0, PT, R4.reuse, 0x40, PT ;  /* 0x000000400400780c */ /* 0x040fe40003f04070 */
[C---:B------:R-:W-:Y:S02]  /*0db0*/  ISETP.GT.U32.AND P6, PT, R4.reuse, 0x20, PT ;  /* 0x000000200400780c */ /* 0x040fe40003fc4070 */
[C---:B------:R-:W-:Y:S02]  /*0dc0*/  ISETP.GT.U32.AND P4, PT, R4.reuse, 0x60, PT ;  /* 0x000000600400780c */ /* 0x040fe40003f84070 */
[----:B------:R-:W-:Y:S02]  /*0dd0*/  ISETP.GT.U32.AND P2, PT, R4, 0x80, PT ;  /* 0x000000800400780c */ /* 0x000fe40003f44070 */
[----:B------:R-:W-:-:S02]  /*0de0*/  ISETP.GT.U32.AND.EX P0, PT, R0, RZ, PT, P0 ;  /* 0x000000ff0000720c */ /* 0x000fc40003f04100 */
[----:B------:R-:W-:Y:S02]  /*0df0*/  ISETP.GT.U32.AND.EX P6, PT, R0, RZ, PT, P6 ;  /* 0x000000ff0000720c */ /* 0x000fe40003fc4160 */
[C---:B------:R-:W-:Y:S02]  /*0e00*/  ISETP.GT.U32.AND P3, PT, R4.reuse, 0xa0, PT ;  /* 0x000000a00400780c */ /* 0x040fe40003f64070 */
[----:B------:R-:W-:Y:S02]  /*0e10*/  ISETP.GT.U32.AND P1, PT, R4, 0xc0, PT ;  /* 0x000000c00400780c */ /* 0x000fe40003f24070 */
[C---:B------:R-:W-:Y:S02]  /*0e20*/  ISETP.GT.U32.AND.EX P4, PT, R0.reuse, RZ, PT, P4 ;  /* 0x000000ff0000720c */ /* 0x040fe40003f84140 */
[C---:B------:R-:W-:Y:S02]  /*0e30*/  ISETP.GT.U32.AND.EX P2, PT, R0.reuse, RZ, PT, P2 ;  /* 0x000000ff0000720c */ /* 0x040fe40003f44120 */
[C---:B------:R-:W-:Y:S01]  /*0e40*/  ISETP.GT.U32.AND.EX P3, PT, R0.reuse, RZ, PT, P3 ;  /* 0x000000ff0000720c */ /* 0x040fe20003f64130 */
[----:B-1----:R-:W-:Y:S01]  /*0e50*/  ULEA UR4, UR5, UR4, 0x18 ;  /* 0x0000000405047291 */ /* 0x002fe2000f8ec0ff */
[----:B------:R-:W-:-:S08]  /*0e60*/  ISETP.GT.U32.AND.EX P1, PT, R0, RZ, PT, P1 ;  /* 0x000000ff0000720c */ /* 0x000fd00003f24110 */
[----:B0-----:R-:W0:Y:S04]  /*0e70*/  LDS.128 R8, [UR4+0x10] ;  /* 0x00001004ff087984 */ /* 0x001e280008000c00 */
[----:B------:R-:W1:Y:S04]  /*0e80*/  LDS R5, [UR4+0xc] ;  /* 0x00000c04ff057984 */ /* 0x000e680008000800 */
[----:B------:R-:W2:Y:S01]  /*0e90*/  LDS.64 R2, [UR4+0x20] ;  /* 0x00002004ff027984 */ /* 0x000ea20008000a00 */
[----:B0-----:R-:W-:Y:S02]  /*0ea0*/  SEL R8, R8, RZ, P0 ;  /* 0x000000ff08087207 */ /* 0x001fe40000000000 */
[----:B------:R-:W-:-:S02]  /*0eb0*/  ISETP.GT.U32.AND P0, PT, R4, 0xe0, PT ;  /* 0x000000e00400780c */ /* 0x000fc40003f04070 */
[----:B-1----:R-:W-:Y:S02]  /*0ec0*/  SEL R6, R5, RZ, P6 ;  /* 0x000000ff05067207 */ /* 0x002fe40003000000 */
[----:B------:R-:W-:Y:S02]  /*0ed0*/  SEL R9, R9, RZ, P4 ;  /* 0x000000ff09097207 */ /* 0x000fe40002000000 */
[----:B------:R-:W-:Y:S02]  /*0ee0*/  IADD3 R6, PT, PT, R8, R6, R7 ;  /* 0x0000000608067210 */ /* 0x000fe40007ffe007 */
[----:B------:R-:W-:Y:S02]  /*0ef0*/  SEL R10, R10, RZ, P2 ;  /* 0x000000ff0a0a7207 */ /* 0x000fe40001000000 */
[----:B------:R-:W-:Y:S02]  /*0f00*/  ISETP.GT.U32.AND.EX P0, PT, R0, RZ, PT, P0 ;  /* 0x000000ff0000720c */ /* 0x000fe40003f04100 */
[----:B------:R-:W-:-:S02]  /*0f10*/  SEL R11, R11, RZ, P3 ;  /* 0x000000ff0b0b7207 */ /* 0x000fc40001800000 */
[----:B------:R-:W-:Y:S02]  /*0f20*/  IADD3 R6, PT, PT, R10, R6, R9 ;  /* 0x000000060a067210 */ /* 0x000fe40007ffe009 */
[----:B--2---:R-:W-:Y:S02]  /*0f30*/  SEL R2, R2, RZ, P1 ;  /* 0x000000ff02027207 */ /* 0x004fe40000800000 */
[----:B------:R-:W-:Y:S02]  /*0f40*/  SEL R3, R3, RZ, P0 ;  /* 0x000000ff03037207 */ /* 0x000fe40000000000 */
[----:B------:R-:W-:-:S05]  /*0f50*/  IADD3 R2, PT, PT, R2, R6, R11 ;  /* 0x0000000602027210 */ /* 0x000fca0007ffe00b */
[----:B------:R-:W-:Y:S01]  /*0f60*/  IMAD.IADD R7, R2, 0x1, R3 ;  /* 0x0000000102077824 */ /* 0x000fe200078e0203 */
[----:B------:R-:W-:Y:S06]  /*0f70*/  BRA `(.L_x_102) ;  /* 0x0000000c00a47947 */ /* 0x000fec0003800000 */
.L_x_88:
[----:B------:R-:W0:Y:S01]  /*0f80*/  S2R R8, SR_TID.X ;  /* 0x0000000000087919 */ /* 0x000e220000002100 */
[----:B------:R-:W0:Y:S02]  /*0f90*/  LDC.64 R2, c[0x0][0x380] ;  /* 0x0000e000ff027b82 */ /* 0x000e240000000a00 */
[----:B0-----:R-:W-:-:S05]  /*0fa0*/  IMAD.WIDE.U32 R2, R8, 0x4, R2 ;  /* 0x0000000408027825 */ /* 0x001fca00078e0002 */
        /* <DEDUP_REMOVED lines=16> */
[----:B--2---:R-:W-:-:S04]  /*10b0*/  IADD3 R5, PT, PT, R7, R6, R5 ;  /* 0x0000000607057210 */ /* 0x004fc80007ffe005 */
[----:B---3--:R-:W-:Y:S01]  /*10c0*/  IADD3 R5, PT, PT, R12, R9, R5 ;  /* 0x000000090c057210 */ /* 0x008fe20007ffe005 */
[----:B------:R-:W-:Y:S01]  /*10d0*/  IMAD.MOV.U32 R9, RZ, RZ, 0x1000 ;  /* 0x00001000ff097424 */ /* 0x000fe200078e00ff */
[----:B------:R-:W-:-:S04]  /*10e0*/  IADD3 R12, P1, PT, R4, -0x1000, RZ ;  /* 0xfffff000040c7810 */ /* 0x000fc80007f3e0ff */
[----:B------:R-:W-:Y:S02]  /*10f0*/  ISETP.GE.U32.AND P0, PT, R12, 0x1000, PT ;  /* 0x000010000c00780c */ /* 0x000fe40003f06070 */
[----:B----4-:R-:W-:Y:S01]  /*1100*/  IADD3 R5, PT, PT, R14, R11, R5 ;  /* 0x0000000b0e057210 */ /* 0x010fe20007ffe005 */
[----:B------:R-:W-:Y:S01]  /*1110*/  IMAD.MOV.U32 R11, RZ, RZ, RZ ;  /* 0x000000ffff0b7224 */ /* 0x000fe200078e00ff */
[----:B------:R-:W-:-:S04]  /*1120*/  IADD3.X R14, PT, PT, R0, -0x1, RZ, P1, !PT ;  /* 0xffffffff000e7810 */ /* 0x000fc80000ffe4ff */
[----:B------:R-:W-:Y:S02]  /*1130*/  ISETP.GE.U32.AND.EX P0, PT, R14, RZ, PT, P0 ;  /* 0x000000ff0e00720c */ /* 0x000fe40003f06100 */
[----:B-----5:R-:W-:-:S04]  /*1140*/  IADD3 R5, PT, PT, R16, R13, R5 ;  /* 0x0000000d10057210 */ /* 0x020fc80007ffe005 */
[----:B------:R-:W-:-:S04]  /*1150*/  IADD3 R5, PT, PT, R18, R15, R5 ;  /* 0x0000000f12057210 */ /* 0x000fc80007ffe005 */
[----:B------:R-:W-:-:S04]  /*1160*/  IADD3 R5, PT, PT, R20, R17, R5 ;  /* 0x0000001114057210 */ /* 0x000fc80007ffe005 */
[----:B------:R-:W-:-:S05]  /*1170*/  IADD3 R5, PT, PT, R22, R19, R5 ;  /* 0x0000001316057210 */ /* 0x000fca0007ffe005 */
[----:B------:R-:W-:Y:S01]  /*1180*/  IMAD.IADD R10, R10, 0x1, R5 ;  /* 0x000000010a0a7824 */ /* 0x000fe200078e0205 */
[----:B------:R-:W-:Y:S06]  /*1190*/  @!P0 BRA `(.L_x_103) ;  /* 0x0000000000a08947 */ /* 0x000fec0003800000 */
[----:B------:R-:W0:Y:S01]  /*11a0*/  LDC.64 R4, c[0x0][0x390] ;  /* 0x0000e400ff047b82 */ /* 0x000e220000000a00 */
[----:B------:R-:W-:Y:S02]  /*11b0*/  IMAD.MOV.U32 R9, RZ, RZ, 0x1000 ;  /* 0x00001000ff097424 */ /* 0x000fe400078e00ff */
[----:B------:R-:W-:-:S07]  /*11c0*/  IMAD.MOV.U32 R11, RZ, RZ, RZ ;  /* 0x000000ffff0b7224 */ /* 0x000fce00078e00ff */
.L_x_105:
[----:B------:R-:W-:-:S04]  /*11d0*/  LEA R6, P0, R9, R2, 0x2 ;  /* 0x0000000209067211 */ /* 0x000fc800078010ff */
[----:B------:R-:W-:-:S05]  /*11e0*/  LEA.HI.X R7, R9, R3, R11, 0x2, P0 ;  /* 0x0000000309077211 */ /* 0x000fca00000f140b */
        /* <DEDUP_REMOVED lines=16> */
[----:B--2---:R-:W-:-:S02]  /*12f0*/  IADD3 R25, PT, PT, R26, R25, R10 ;  /* 0x000000191a197210 */ /* 0x004fc40007ffe00a */
[----:B0-----:R-:W-:-:S04]  /*1300*/  IADD3 R10, P1, PT, -R9, R4, RZ ;  /* 0x00000004090a7210 */ /* 0x001fc80007f3e1ff */
[----:B------:R-:W-:Y:S02]  /*1310*/  ISETP.GE.U32.AND P0, PT, R10, 0x1000, PT ;  /* 0x000010000a00780c */ /* 0x000fe40003f06070 */
[----:B---3--:R-:W-:-:S04]  /*1320*/  IADD3 R25, PT, PT, R28, R27, R25 ;  /* 0x0000001b1c197210 */ /* 0x008fc80007ffe019 */
[----:B----4-:R-:W-:-:S04]  /*1330*/  IADD3 R23, PT, PT, R23, R24, R25 ;  /* 0x0000001817177210 */ /* 0x010fc80007ffe019 */
[----:B-----5:R-:W-:Y:S01]  /*1340*/  IADD3 R21, PT, PT, R21, R0, R23 ;  /* 0x0000000015157210 */ /* 0x020fe20007ffe017 */
[----:B------:R-:W-:-:S04]  /*1350*/  IMAD.MOV.U32 R0, RZ, RZ, R5 ;  /* 0x000000ffff007224 */ /* 0x000fc800078e0005 */
[----:B------:R-:W-:Y:S01]  /*1360*/  IMAD.X R10, R0, 0x1, ~R11, P1 ;  /* 0x00000001000a7824 */ /* 0x000fe200008e0e0b */
[----:B------:R-:W-:-:S04]  /*1370*/  IADD3 R13, PT, PT, R16, R13, R21 ;  /* 0x0000000d100d7210 */ /* 0x000fc80007ffe015 */
[----:B------:R-:W-:Y:S02]  /*1380*/  ISETP.GE.U32.AND.EX P0, PT, R10, RZ, PT, P0 ;  /* 0x000000ff0a00720c */ /* 0x000fe40003f06100 */
[----:B------:R-:W-:-:S04]  /*1390*/  IADD3 R13, PT, PT, R18, R15, R13 ;  /* 0x0000000f120d7210 */ /* 0x000fc80007ffe00d */
[----:B------:R-:W-:-:S04]  /*13a0*/  IADD3 R13, PT, PT, R20, R17, R13 ;  /* 0x00000011140d7210 */ /* 0x000fc80007ffe00d */
[----:B------:R-:W-:-:S03]  /*13b0*/  IADD3 R10, PT, PT, R22, R19, R13 ;  /* 0x00000013160a7210 */ /* 0x000fc60007ffe00d */
[----:B------:R-:W-:Y:S05]  /*13c0*/  @!P0 BRA `(.L_x_104) ;  /* 0x0000000400e88947 */ /* 0x000fea0003800000 */
[----:B------:R-:W-:-:S05]  /*13d0*/  IADD3 R9, P0, PT, R9, 0x1000, RZ ;  /* 0x0000100009097810 */ /* 0x000fca0007f1e0ff */
[----:B------:R-:W-:Y:S01]  /*13e0*/  IMAD.X R11, RZ, RZ, R11, P0 ;  /* 0x000000ffff0b7224 */ /* 0x000fe200000e060b */
[----:B------:R-:W-:-:S04]  /*13f0*/  ISETP.GT.U32.AND P0, PT, R9, R12, PT ;  /* 0x0000000c0900720c */ /* 0x000fc80003f04070 */
[----:B------:R-:W-:-:S13]  /*1400*/  ISETP.GT.U32.AND.EX P0, PT, R11, R14, PT, P0 ;  /* 0x0000000e0b00720c */ /* 0x000fda0003f04100 */
[----:B------:R-:W-:Y:S05]  /*1410*/  @!P0 BRA `(.L_x_105) ;  /* 0xfffffffc006c8947 */ /* 0x000fea000383ffff */
.L_x_103:
[----:B------:R-:W-:Y:S01]  /*1420*/  IMAD.IADD R3, R4, 0x1, -R9 ;  /* 0x0000000104037824 */ /* 0x000fe200078e0a09 */
[----:B------:R-:W-:Y:S01]  /*1430*/  ISETP.GE.U32.AND P1, PT, R9, R4, PT ;  /* 0x000000040900720c */ /* 0x000fe20003f26070 */
[----:B------:R-:W-:Y:S03]  /*1440*/  BSSY.RECONVERGENT B1, `(.L_x_104) ;  /* 0x0000072000017945 */ /* 0x000fe60003800200 */
[----:B------:R-:W-:-:S04]  /*1450*/  ISETP.GE.AND P0, PT, R8, R3, PT ;  /* 0x000000030800720c */ /* 0x000fc80003f06270 */
[----:B------:R-:W-:-:S13]  /*1460*/  ISETP.GE.U32.OR.EX P0, PT, R11, R0, P0, P1 ;  /* 0x000000000b00720c */ /* 0x000fda0000706510 */
[----:B------:R-:W-:Y:S05]  /*1470*/  @P0 BRA `(.L_x_106) ;  /* 0x0000000400b80947 */ /* 0x000fea0003800000 */
[----:B------:R-:W-:Y:S01]  /*1480*/  LOP3.LUT R0, RZ, R8, RZ, 0x33, !PT ;  /* 0x00000008ff007212 */ /* 0x000fe200078e33ff */
[----:B------:R-:W-:Y:S03]  /*1490*/  BSSY.RECONVERGENT B2, `(.L_x_107) ;  /* 0x0000031000027945 */ /* 0x000fe60003800200 */
[----:B------:R-:W-:-:S04]  /*14a0*/  IADD3 R0, PT, PT, -R9, R4, R0 ;  /* 0x0000000409007210 */ /* 0x000fc80007ffe100 */
[C---:B------:R-:W-:Y:S02]  /*14b0*/  ISETP.GE.U32.AND P0, PT, R0.reuse, 0xf00, PT ;  /* 0x00000f000000780c */ /* 0x040fe40003f06070 */
[----:B------:R-:W-:Y:S01]  /*14c0*/  LEA.HI R4, R0, 0x1, RZ, 0x18 ;  /* 0x0000000100047811 */ /* 0x000fe200078fc0ff */
[----:B------:R-:W-:-:S03]  /*14d0*/  IMAD.MOV.U32 R0, RZ, RZ, R8 ;  /* 0x000000ffff007224 */ /* 0x000fc600078e0008 */
[----:B------:R-:W-:-:S04]  /*14e0*/  LOP3.LUT R24, R4, 0xf, RZ, 0xc0, !PT ;  /* 0x0000000f04187812 */ /* 0x000fc800078ec0ff */
[----:B------:R-:W-:-:S03]  /*14f0*/  ISETP.NE.AND P1, PT, R24, RZ, PT ;  /* 0x000000ff1800720c */ /* 0x000fc60003f25270 */
[----:B------:R-:W-:Y:S10]  /*1500*/  @!P0 BRA `(.L_x_108) ;  /* 0x0000000000a48947 */ /* 0x000ff40003800000 */
[----:B------:R-:W0:Y:S01]  /*1510*/  LDCU.64 UR4, c[0x0][0x380] ;  /* 0x00007000ff0477ac */ /* 0x000e220008000a00 */
[----:B------:R-:W-:Y:S02]  /*1520*/  IADD3 R3, P0, PT, R8, R9, RZ ;  /* 0x0000000908037210 */ /* 0x000fe40007f1e0ff */
[----:B------:R-:W-:-:S03]  /*1530*/  LOP3.LUT R6, R4, 0x1fffff0, RZ, 0xc0, !PT ;  /* 0x01fffff004067812 */ /* 0x000fc600078ec0ff */
[----:B------:R-:W-:Y:S02]  /*1540*/  IMAD.X R0, RZ, RZ, R11, P0 ;  /* 0x000000ffff007224 */ /* 0x000fe400000e060b */
[----:B------:R-:W-:Y:S01]  /*1550*/  IMAD.MOV R6, RZ, RZ, -R6 ;  /* 0x000000ffff067224 */ /* 0x000fe200078e0a06 */
[----:B0-----:R-:W-:-:S04]  /*1560*/  LEA R15, P2, R3, UR4, 0x2 ;  /* 0x00000004030f7c11 */ /* 0x001fc8000f8410ff */
[----:B------:R-:W-:Y:S02]  /*1570*/  IADD3 R15, P0, PT, R15, 0x2000, RZ ;  /* 0x000020000f0f7810 */ /* 0x000fe40007f1e0ff */
[----:B------:R-:W-:Y:S01]  /*1580*/  LEA.HI.X R3, R3, UR5, R0, 0x2, P2 ;  /* 0x0000000503037c11 */ /* 0x000fe200090f1400 */
[----:B------:R-:W-:-:S04]  /*1590*/  IMAD.MOV.U32 R0, RZ, RZ, R8 ;  /* 0x000000ffff007224 */ /* 0x000fc800078e0008 */
[----:B------:R-:W-:-:S07]  /*15a0*/  IMAD.X R3, RZ, RZ, R3, P0 ;  /* 0x000000ffff037224 */ /* 0x000fce00000e0603 */
.L_x_109:
        /* <DEDUP_REMOVED lines=31> */
.L_x_108:
[----:B------:R-:W-:Y:S05]  /*17a0*/  BSYNC.RECONVERGENT B2 ;  /* 0x0000000000027941 */ /* 0x000fea0003800200 */
.L_x_107:
[----:B------:R-:W-:Y:S05]  /*17b0*/  @!P1 BRA `(.L_x_106) ;  /* 0x0000000000e89947 */ /* 0x000fea0003800000 */
[----:B------:R-:W-:Y:S01]  /*17c0*/  ISETP.GE.U32.AND P0, PT, R24, 0x8, PT ;  /* 0x000000081800780c */ /* 0x000fe20003f06070 */
[----:B------:R-:W-:Y:S01]  /*17d0*/  BSSY.RECONVERGENT B2, `(.L_x_110) ;  /* 0x0000016000027945 */ /* 0x000fe20003800200 */
[----:B------:R-:W-:-:S04]  /*17e0*/  LOP3.LUT R17, R4, 0x7, RZ, 0xc0, !PT ;  /* 0x0000000704117812 */ /* 0x000fc800078ec0ff */
[----:B------:R-:W-:-:S07]  /*17f0*/  ISETP.NE.AND P1, PT, R17, RZ, PT ;  /* 0x000000ff1100720c */ /* 0x000fce0003f25270 */
[----:B------:R-:W-:Y:S06]  /*1800*/  @!P0 BRA `(.L_x_111) ;  /* 0x0000000000488947 */ /* 0x000fec0003800000 */
[----:B------:R-:W0:Y:S01]  /*1810*/  LDCU.64 UR4, c[0x0][0x380] ;  /* 0x00007000ff0477ac */ /* 0x000e220008000a00 */
[----:B------:R-:W-:-:S05]  /*1820*/  IADD3 R3, P0, PT, R0, R9, RZ ;  /* 0x0000000900037210 */ /* 0x000fca0007f1e0ff */
[----:B------:R-:W-:Y:S01]  /*1830*/  IMAD.X R6, RZ, RZ, R11, P0 ;  /* 0x000000ffff067224 */ /* 0x000fe200000e060b */
        /* <DEDUP_REMOVED lines=15> */
.L_x_111:
[----:B------:R-:W-:Y:S05]  /*1930*/  BSYNC.RECONVERGENT B2 ;  /* 0x0000000000027941 */ /* 0x000fea0003800200 */
.L_x_110:
        /* <DEDUP_REMOVED lines=18> */
.L_x_113:
[----:B------:R-:W-:Y:S05]  /*1a60*/  BSYNC.RECONVERGENT B2 ;  /* 0x0000000000027941 */ /* 0x000fea0003800200 */
.L_x_112:
[----:B------:R-:W-:Y:S05]  /*1a70*/  @!P1 BRA `(.L_x_106) ;  /* 0x0000000000389947 */ /* 0x000fea0003800000 */
[----:B------:R-:W0:Y:S01]  /*1a80*/  LDCU.64 UR4, c[0x0][0x380] ;  /* 0x00007000ff0477ac */ /* 0x000e220008000a00 */
[----:B------:R-:W-:Y:S01]  /*1a90*/  IADD3 R5, P0, PT, R0, R9, RZ ;  /* 0x0000000900057210 */ /* 0x000fe20007f1e0ff */
[----:B------:R-:W-:-:S04]  /*1aa0*/  IMAD.MOV R0, RZ, RZ, -R6 ;  /* 0x000000ffff007224 */ /* 0x000fc800078e0a06 */
[----:B------:R-:W-:Y:S01]  /*1ab0*/  IMAD.X R4, RZ, RZ, R11, P0 ;  /* 0x000000ffff047224 */ /* 0x000fe200000e060b */
[----:B0-----:R-:W-:-:S04]  /*1ac0*/  LEA R2, P1, R5, UR4, 0x2 ;  /* 0x0000000405027c11 */ /* 0x001fc8000f8210ff */
[----:B------:R-:W-:-:S09]  /*1ad0*/  LEA.HI.X R5, R5, UR5, R4, 0x2, P1 ;  /* 0x0000000505057c11 */ /* 0x000fd200088f1404 */
.L_x_114:
[----:B------:R-:W-:-:S06]  /*1ae0*/  IMAD.MOV.U32 R3, RZ, RZ, R5 ;  /* 0x000000ffff037224 */ /* 0x000fcc00078e0005 */
[----:B------:R0:W2:Y:S01]  /*1af0*/  LDG.E R3, desc[UR6][R2.64] ;  /* 0x0000000602037981 */ /* 0x0000a2000c1e1900 */
[----:B------:R-:W-:-:S05]  /*1b00*/  VIADD R0, R0, 0x1 ;  /* 0x0000000100007836 */ /* 0x000fca0000000000 */
[----:B------:R-:W-:Y:S02]  /*1b10*/  ISETP.NE.AND P0, PT, R0, RZ, PT ;  /* 0x000000ff0000720c */ /* 0x000fe40003f05270 */
[----:B0-----:R-:W-:-:S05]  /*1b20*/  IADD3 R2, P1, PT, R2, 0x400, RZ ;  /* 0x0000040002027810 */ /* 0x001fca0007f3e0ff */
[----:B------:R-:W-:Y:S02]  /*1b30*/  IMAD.X R5, RZ, RZ, R5, P1 ;  /* 0x000000ffff057224 */ /* 0x000fe400008e0605 */
[----:B--2---:R-:W-:-:S04]  /*1b40*/  IMAD.IADD R10, R3, 0x1, R10 ;  /* 0x00000001030a7824 */ /* 0x004fc800078e020a */
[----:B------:R-:W-:Y:S05]  /*1b50*/  @P0 BRA `(.L_x_114) ;  /* 0xfffffffc00e00947 */ /* 0x000fea000383ffff */
.L_x_106:
[----:B------:R-:W-:Y:S05]  /*1b60*/  BSYNC.RECONVERGENT B1 ;  /* 0x0000000000017941 */ /* 0x000fea0003800200 */
.L_x_104:
[----:B------:R-:W0:Y:S01]  /*1b70*/  S2R R6, SR_LANEID ;  /* 0x0000000000067919 */ /* 0x000e220000000000 */
[----:B------:R-:W-:Y:S01]  /*1b80*/  ISETP.NE.AND P5, PT, R8, RZ, PT ;  /* 0x000000ff0800720c */ /* 0x000fe20003fa5270 */
        /* <DEDUP_REMOVED lines=39> */
[----:B------:R-:W-:-:S07]  /*1e00*/  IMAD.IADD R7, R0, 0x1, R3 ;  /* 0x0000000100077824 */ /* 0x000fce00078e0203 */
.L_x_102:
[----:B------:R-:W-:Y:S05]  /*1e10*/  BSYNC.RECONVERGENT B0 ;  /* 0x0000000000007941 */ /* 0x000fea0003800200 */
.L_x_87:
[----:B------:R-:W-:Y:S05]  /*1e20*/  @P5 EXIT ;  /* 0x000000000000594d */ /* 0x000fea0003800000 */
[----:B------:R-:W3:Y:S01]  /*1e30*/  LDC.64 R2, c[0x0][0x388] ;  /* 0x0000e200ff027b82 */ /* 0x000ee20000000a00 */
[----:B------:R-:W0:Y:S02]  /*1e40*/  LDCU UR4, c[0x0][0x39c] ;  /* 0x00007380ff0477ac */ /* 0x000e240008000800 */
[----:B012---:R-:W-:-:S05]  /*1e50*/  VIADD R7, R7, UR4 ;  /* 0x0000000407077c36 */ /* 0x007fca0008000000 */
[----:B---3--:R-:W-:Y:S01]  /*1e60*/  STG.E desc[UR6][R2.64], R7 ;  /* 0x0000000702007986 */ /* 0x008fe2000c101906 */
[----:B------:R-:W-:Y:S05]  /*1e70*/  EXIT ;  /* 0x000000000000794d */ /* 0x000fea0003800000 */
.L_x_115:
        /* <DEDUP_REMOVED lines=16> */
.L_x_958:


//--------------------- .text._ZN3cub18CUB_300001_SM_10006detail6reduce28DeviceReduceSingleTileKernelINS2_10policy_hubIijN4cuda3std3__44plusIiEEE10Policy1000EPiSC_iS9_iiNS7_10__identityEEEvT0_T1_T2_T3_T4_T6_ --------------------------
	.section	.text._ZN3cub18CUB_300001_SM_10006detail6reduce28DeviceReduceSingleTileKernelINS2_10policy_hubIijN4cuda3std3__44plusIiEEE10Policy1000EPiSC_iS9_iiNS7_10__identityEEEvT0_T1_T2_T3_T4_T6_,"ax",@progbits
	.align	128
        .global         _ZN3cub18CUB_300001_SM_10006detail6reduce28DeviceReduceSingleTileKernelINS2_10policy_hubIijN4cuda3std3__44plusIiEEE10Policy1000EPiSC_iS9_iiNS7_10__identityEEEvT0_T1_T2_T3_T4_T6_
        .type           _ZN3cub18CUB_300001_SM_10006detail6reduce28DeviceReduceSingleTileKernelINS2_10policy_hubIijN4cuda3std3__44plusIiEEE10Policy1000EPiSC_iS9_iiNS7_10__identityEEEvT0_T1_T2_T3_T4_T6_,@function
        .size           _ZN3cub18CUB_300001_SM_10006detail6reduce28DeviceReduceSingleTileKernelINS2_10policy_hubIijN4cuda3std3__44plusIiEEE10Policy1000EPiSC_iS9_iiNS7_10__identityEEEvT0_T1_T2_T3_T4_T6_,(.L_x_959 - _ZN3cub18CUB_300001_SM_10006detail6reduce28DeviceReduceSingleTileKernelINS2_10policy_hubIijN4cuda3std3__44plusIiEEE10Policy1000EPiSC_iS9_iiNS7_10__identityEEEvT0_T1_T2_T3_T4_T6_)
        .other          _ZN3cub18CUB_300001_SM_10006detail6reduce28DeviceReduceSingleTileKernelINS2_10policy_hubIijN4cuda3std3__44plusIiEEE10Policy1000EPiSC_iS9_iiNS7_10__identityEEEvT0_T1_T2_T3_T4_T6_,@"STO_CUDA_ENTRY STV_DEFAULT"
_ZN3cub18CUB_300001_SM_10006detail6reduce28DeviceReduceSingleTileKernelINS2_10policy_hubIijN4cuda3std3__44plusIiEEE10Policy1000EPiSC_iS9_iiNS7_10__identityEEEvT0_T1_T2_T3_T4_T6_:
.text._ZN3cub18CUB_300001_SM_10006detail6reduce28DeviceReduceSingleTileKernelINS2_10policy_hubIijN4cuda3std3__44plusIiEEE10Policy1000EPiSC_iS9_iiNS7_10__identityEEEvT0_T1_T2_T3_T4_T6_:
        /* <DEDUP_REMOVED lines=13> */
.L_x_116:
        /* <DEDUP_REMOVED lines=16> */
.L_x_121:
[----:B------:R-:W-:Y:S05]  /*01d0*/  BSYNC.RECONVERGENT B1 ;  /* 0x0000000000017941 */ /* 0x000fea0003800200 */
.L_x_120:
        /* <DEDUP_REMOVED lines=16> */
.L_x_126:
        /* <DEDUP_REMOVED lines=9> */
.L_x_125:
[----:B------:R-:W-:Y:S05]  /*0370*/  BSYNC.RECONVERGENT B2 ;  /* 0x0000000000027941 */ /* 0x000fea0003800200 */
.L_x_124:
        /* <DEDUP_REMOVED lines=8> */
.L_x_129:
        /* <DEDUP_REMOVED lines=35> */
.L_x_128:
[----:B------:R-:W-:Y:S05]  /*0630*/  BSYNC.RECONVERGENT B2 ;  /* 0x0000000000027941 */ /* 0x000fea0003800200 */
.L_x_127:
        /* <DEDUP_REMOVED lines=22> */
.L_x_131:
[----:B------:R-:W-:Y:S05]  /*07a0*/  BSYNC.RECONVERGENT B2 ;  /* 0x0000000000027941 */ /* 0x000fea0003800200 */
.L_x_130:
        /* <DEDUP_REMOVED lines=10> */
.L_x_123:
[----:B------:R-:W-:Y:S05]  /*0850*/  BSYNC.RECONVERGENT B1 ;  /* 0x0000000000017941 */ /* 0x000fea0003800200 */
.L_x_122:
        /* <DEDUP_REMOVED lines=45> */
.L_x_132:
        /* <DEDUP_REMOVED lines=67> */
.L_x_119:
        /* <DEDUP_REMOVED lines=22> */
.L_x_136:
        /* <DEDUP_REMOVED lines=20> */
.L_x_134:
        /* <DEDUP_REMOVED lines=20> */
.L_x_140:
        /* <DEDUP_REMOVED lines=8> */
.L_x_139:
[----:B------:R-:W-:Y:S05]  /*13c0*/  BSYNC.RECONVERGENT B2 ;  /* 0x0000000000027941 */ /* 0x000fea0003800200 */
.L_x_138:
        /* <DEDUP_REMOVED lines=16> */
.L_x_143:
        /* <DEDUP_REMOVED lines=39> */
.L_x_142:
[----:B------:R-:W-:Y:S05]  /*1740*/  BSYNC.RECONVERGENT B2 ;  /* 0x0000000000027941 */ /* 0x000fea0003800200 */
.L_x_141:
        /* <DEDUP_REMOVED lines=27> */
.L_x_145:
[----:B------:R-:W-:Y:S05]  /*1900*/  BSYNC.RECONVERGENT B2 ;  /* 0x0000000000027941 */ /* 0x000fea0003800200 */
.L_x_144:
        /* <DEDUP_REMOVED lines=10> */
.L_x_137:
[----:B------:R-:W-:Y:S05]  /*19b0*/  BSYNC.RECONVERGENT B1 ;  /* 0x0000000000017941 */ /* 0x000fea0003800200 */
.L_x_135:
        /* <DEDUP_REMOVED lines=43> */
.L_x_118:
        /* <DEDUP_REMOVED lines=12> */
.L_x_148:
[----:B------:R-:W-:Y:S05]  /*1d30*/  BSYNC.RECONVERGENT B1 ;  /* 0x0000000000017941 */ /* 0x000fea0003800200 */
.L_x_147:
        /* <DEDUP_REMOVED lines=16> */
.L_x_153:
        /* <DEDUP_REMOVED lines=9> */
.L_x_152:
[----:B------:R-:W-:Y:S05]  /*1ed0*/  BSYNC.RECONVERGENT B2 ;  /* 0x0000000000027941 */ /* 0x000fea0003800200 */
.L_x_151:
        /* <DEDUP_REMOVED lines=8> */
.L_x_156:
        /* <DEDUP_REMOVED lines=35> */
.L_x_155:
[----:B------:R-:W-:Y:S05]  /*2190*/  BSYNC.RECONVERGENT B2 ;  /* 0x0000000000027941 */ /* 0x000fea0003800200 */
.L_x_154:
        /* <DEDUP_REMOVED lines=22> */
.L_x_158:
[----:B------:R-:W-:Y:S05]  /*2300*/  BSYNC.RECONVERGENT B2 ;  /* 0x0000000000027941 */ /* 0x000fea0003800200 */
.L_x_157:
        /* <DEDUP_REMOVED lines=10> */
.L_x_150:
[----:B------:R-:W-:Y:S05]  /*23b0*/  BSYNC.RECONVERGENT B1 ;  /* 0x0000000000017941 */ /* 0x000fea0003800200 */
.L_x_149:
        /* <DEDUP_REMOVED lines=45> */
.L_x_159:
        /* <DEDUP_REMOVED lines=67> */
.L_x_146:
        /* <DEDUP_REMOVED lines=33> */
.L_x_162:
        /* <DEDUP_REMOVED lines=32> */
.L_x_160:
        /* <DEDUP_REMOVED lines=20> */
.L_x_166:
        /* <DEDUP_REMOVED lines=8> */
.L_x_165:
[----:B------:R-:W-:Y:S05]  /*3090*/  BSYNC.RECONVERGENT B2 ;  /* 0x0000000000027941 */ /* 0x000fea0003800200 */
.L_x_164:
        /* <DEDUP_REMOVED lines=16> */
.L_x_169:
        /* <DEDUP_REMOVED lines=39> */
.L_x_168:
[----:B------:R-:W-:Y:S05]  /*3410*/  BSYNC.RECONVERGENT B2 ;  /* 0x0000000000027941 */ /* 0x000fea0003800200 */
.L_x_167:
        /* <DEDUP_REMOVED lines=27> */
.L_x_171:
[----:B------:R-:W-:Y:S05]  /*35d0*/  BSYNC.RECONVERGENT B2 ;  /* 0x0000000000027941 */ /* 0x000fea0003800200 */
.L_x_170:
        /* <DEDUP_REMOVED lines=10> */
.L_x_163:
[----:B------:R-:W-:Y:S05]  /*3680*/  BSYNC.RECONVERGENT B1 ;  /* 0x0000000000017941 */ /* 0x000fea0003800200 */
.L_x_161:
        /* <DEDUP_REMOVED lines=42> */
.L_x_133:
[----:B------:R-:W-:Y:S05]  /*3930*/  BSYNC.RECONVERGENT B0 ;  /* 0x0000000000007941 */ /* 0x000fea0003800200 */
.L_x_117:
[----:B------:R-:W-:Y:S05]  /*3940*/  @P0 EXIT ;  /* 0x000000000000094d */ /* 0x000fea0003800000 */
[----:B-1----:R-:W1:Y:S01]  /*3950*/  LDC.64 R4, c[0x0][0x388] ;  /* 0x0000e200ff047b82 */ /* 0x002e620000000a00 */
[----:B------:R-:W0:Y:S02]  /*3960*/  LDCU UR4, c[0x0][0x398] ;  /* 0x00007300ff0477ac */ /* 0x000e240008000800 */
[----:B0-234-:R-:W-:-:S05]  /*3970*/  VIADD R3, R3, UR4 ;  /* 0x0000000403037c36 */ /* 0x01dfca0008000000 */
[----:B-1----:R-:W-:Y:S01]  /*3980*/  STG.E desc[UR6][R4.64], R3 ;  /* 0x0000000304007986 */ /* 0x002fe2000c101906 */
[----:B------:R-:W-:Y:S05]  /*3990*/  EXIT ;  /* 0x000000000000794d */ /* 0x000fea0003800000 */
.L_x_172:
        /* <DEDUP_REMOVED lines=14> */
.L_x_959:


//--------------------- .text._ZN3cub18CUB_300001_SM_10006detail6reduce18DeviceReduceKernelINS2_10policy_hubIijN4cuda3std3__44plusIiEEE10Policy1000EN6thrust24THRUST_300001_SM_1000_NS10device_ptrIiEEjS9_iNS7_10__identityEEEvT0_PT3_T1_NS0_13GridEvenShareISK_EET2_T4_ --------------------------
	.section	.text._ZN3cub18CUB_300001_SM_10006detail6reduce18DeviceReduceKernelINS2_10policy_hubIijN4cuda3std3__44plusIiEEE10Policy1000EN6thrust24THRUST_300001_SM_1000_NS10device_ptrIiEEjS9_iNS7_10__identityEEEvT0_PT3_T1_NS0_13GridEvenShareISK_EET2_T4_,"ax",@progbits
	.align	128
        .global         _ZN3cub18CUB_300001_SM_10006detail6reduce18DeviceReduceKernelINS2_10policy_hubIijN4cuda3std3__44plusIiEEE10Policy1000EN6thrust24THRUST_300001_SM_1000_NS10device_ptrIiEEjS9_iNS7_10__identityEEEvT0_PT3_T1_NS0_13GridEvenShareISK_EET2_T4_
        .type           _ZN3cub18CUB_300001_SM_10006detail6reduce18DeviceReduceKernelINS2_10policy_hubIijN4cuda3std3__44plusIiEEE10Policy1000EN6thrust24THRUST_300001_SM_1000_NS10device_ptrIiEEjS9_iNS7_10__identityEEEvT0_PT3_T1_NS0_13GridEvenShareISK_EET2_T4_,@function
        .size           _ZN3cub18CUB_300001_SM_10006detail6reduce18DeviceReduceKernelINS2_10policy_hubIijN4cuda3std3__44plusIiEEE10Policy1000EN6thrust24THRUST_300001_SM_1000_NS10device_ptrIiEEjS9_iNS7_10__identityEEEvT0_PT3_T1_NS0_13GridEvenShareISK_EET2_T4_,(.L_x_960 - _ZN3cub18CUB_300001_SM_10006detail6reduce18DeviceReduceKernelINS2_10policy_hubIijN4cuda3std3__44plusIiEEE10Policy1000EN6thrust24THRUST_300001_SM_1000_NS10device_ptrIiEEjS9_iNS7_10__identityEEEvT0_PT3_T1_NS0_13GridEvenShareISK_EET2_T4_)
        .other          _ZN3cub18CUB_300001_SM_10006detail6reduce18DeviceReduceKernelINS2_10policy_hubIijN4cuda3std3__44plusIiEEE10Policy1000EN6thrust24THRUST_300001_SM_1000_NS10device_ptrIiEEjS9_iNS7_10__identityEEEvT0_PT3_T1_NS0_13GridEvenShareISK_EET2_T4_,@"STO_CUDA_ENTRY STV_DEFAULT"
_ZN3cub18CUB_300001_SM_10006detail6reduce18DeviceReduceKernelINS2_10policy_hubIijN4cuda3std3__44plusIiEEE10Policy1000EN6thrust24THRUST_300001_SM_1000_NS10device_ptrIiEEjS9_iNS7_10__identityEEEvT0_PT3_T1_NS0_13GridEvenShareISK_EET2_T4_:
.text._ZN3cub18CUB_300001_SM_10006detail6reduce18DeviceReduceKernelINS2_10policy_hubIijN4cuda3std3__44plusIiEEE10Policy1000EN6thrust24THRUST_300001_SM_1000_NS10device_ptrIiEEjS9_iNS7_10__identityEEEvT0_PT3_T1_NS0_13GridEvenShareISK_EET2_T4_:
[----:B------:R-:W-:Y:S01]  /*0000*/  LDC R1, c[0x0][0x37c] ;  /* 0x0000df00ff017b82 */ /* 0x000fe20000000800 */
[----:B------:R-:W0:Y:S07]  /*0010*/  S2R R3, SR_CTAID.X ;  /* 0x0000000000037919 */ /* 0x000e2e0000002500 */
[----:B------:R-:W1:Y:S01]  /*0020*/  LDC.64 R8, c[0x0][0x3a8] ;  /* 0x0000ea00ff087b82 */ /* 0x000e620000000a00 */
[----:B------:R-:W2:Y:S01]  /*0030*/  LDCU.64 UR6, c[0x0][0x358] ;  /* 0x00006b00ff0677ac */ /* 0x000ea20008000a00 */
[----:B------:R-:W-:Y:S01]  /*0040*/  BSSY.RECONVERGENT B0, `(.L_x_173) ;  /* 0x0000236000007945 */ /* 0x000fe20003800200 */
[----:B-1----:R-:W-:-:S02]  /*0050*/  IMAD.SHL.U32 R13, R9, 0x1000, RZ ;  /* 0x00001000090d7824 */ /* 0x002fc400078e00ff */
[----:B0-----:R-:W-:-:S05]  /*0060*/  IMAD R0, R3, -0x1000, R8 ;  /* 0xfffff00003007824 */ /* 0x001fca00078e0208 */
[----:B------:R-:W-:-:S13]  /*0070*/  ISETP.GT.U32.AND P0, PT, R0, 0xfff, PT ;  /* 0x00000fff0000780c */ /* 0x000fda0003f04070 */
[----:B--2---:R-:W-:Y:S05]  /*0080*/  @P0 BRA `(.L_x_174) ;  /* 0x0000001000540947 */ /* 0x004fea0003800000 */
[----:B------:R-:W0:Y:S01]  /*0090*/  S2R R2, SR_TID.X ;  /* 0x0000000000027919 */ /* 0x000e220000002100 */
[----:B------:R-:W-:Y:S01]  /*00a0*/  BSSY.RECONVERGENT B1, `(.L_x_175) ;  /* 0x000000a000017945 */ /* 0x000fe20003800200 */
[----:B------:R-:W-:Y:S01]  /*00b0*/  IMAD.MOV.U32 R14, RZ, RZ, RZ ;  /* 0x000000ffff0e7224 */ /* 0x000fe200078e00ff */
[----:B0-----:R-:W-:Y:S01]  /*00c0*/  ISETP.GE.U32.AND P0, PT, R2, R0, PT ;  /* 0x000000000200720c */ /* 0x001fe20003f06070 */
[----:B------:R-:W-:-:S12]  /*00d0*/  IMAD.MOV.U32 R4, RZ, RZ, R2 ;  /* 0x000000ffff047224 */ /* 0x000fd800078e0002 */
[----:B------:R-:W-:Y:S05]  /*00e0*/  @P0 BRA `(.L_x_176) ;  /* 0x0000000000140947 */ /* 0x000fea0003800000 */
[----:B------:R-:W0:Y:S01]  /*00f0*/  LDC.64 R14, c[0x0][0x380] ;  /* 0x0000e000ff0e7b82 */ /* 0x000e220000000a00 */
[----:B------:R-:W-:-:S04]  /*0100*/  IMAD R5, R3, 0x1000, R2 ;  /* 0x0000100003057824 */ /* 0x000fc800078e0202 */
[----:B0-----:R-:W-:-:S06]  /*0110*/  IMAD.WIDE.U32 R14, R5, 0x4, R14 ;  /* 0x00000004050e7825 */ /* 0x001fcc00078e000e */
[----:B------:R0:W5:Y:S01]  /*0120*/  LDG.E R14, desc[UR6][R14.64] ;  /* 0x000000060e0e7981 */ /* 0x000162000c1e1900 */
[----:B------:R-:W-:-:S07]  /*0130*/  VIADD R4, R2, 0x100 ;  /* 0x0000010002047836 */ /* 0x000fce0000000000 */
.L_x_176:
[----:B------:R-:W-:Y:S05]  /*0140*/  BSYNC.RECONVERGENT B1 ;  /* 0x0000000000017941 */ /* 0x000fea0003800200 */
.L_x_175:
[----:B------:R-:W-:Y:S01]  /*0150*/  ISETP.GE.U32.AND P0, PT, R4, R0, PT ;  /* 0x000000000400720c */ /* 0x000fe20003f06070 */
[----:B------:R-:W-:-:S12]  /*0160*/  BSSY.RECONVERGENT B1, `(.L_x_177) ;  /* 0x0000097000017945 */ /* 0x000fd80003800200 */
[----:B------:R-:W-:Y:S05]  /*0170*/  @P0 BRA `(.L_x_178) ;  /* 0x0000000800540947 */ /* 0x000fea0003800000 */
[----:B------:R-:W-:Y:S01]  /*0180*/  LOP3.LUT R5, RZ, R4, RZ, 0x33, !PT ;  /* 0x00000004ff057212 */ /* 0x000fe200078e33ff */
[----:B------:R-:W-:Y:S04]  /*0190*/  BSSY.RECONVERGENT B2, `(.L_x_179) ;  /* 0x000004b000027945 */ /* 0x000fe80003800200 */
[----:B------:R-:W-:-:S04]  /*01a0*/  IMAD.IADD R8, R5, 0x1, R8 ;  /* 0x0000000105087824 */ /* 0x000fc800078e0208 */
[----:B------:R-:W-:-:S05]  /*01b0*/  IMAD R8, R3, -0x1000, R8 ;  /* 0xfffff00003087824 */ /* 0x000fca00078e0208 */
[C---:B------:R-:W-:Y:S02]  /*01c0*/  ISETP.GE.U32.AND P0, PT, R8.reuse, 0xf00, PT ;  /* 0x00000f000800780c */ /* 0x040fe40003f06070 */
[----:B------:R-:W-:-:S04]  /*01d0*/  LEA.HI R5, R8, 0x1, RZ, 0x18 ;  /* 0x0000000108057811 */ /* 0x000fc800078fc0ff */
[----:B------:R-:W-:-:S07]  /*01e0*/  LOP3.LUT R6, R5, 0xf, RZ, 0xc0, !PT ;  /* 0x0000000f05067812 */ /* 0x000fce00078ec0ff */
[----:B------:R-:W-:Y:S05]  /*01f0*/  @!P0 BRA `(.L_x_180) ;  /* 0x0000000400108947 */ /* 0x000fea0003800000 */
[----:B------:R-:W-:Y:S01]  /*0200*/  LOP3.LUT R8, R5, 0x1fffff0, RZ, 0xc0, !PT ;  /* 0x01fffff005087812 */ /* 0x000fe200078ec0ff */
[----:B------:R-:W-:Y:S01]  /*0210*/  BSSY.RECONVERGENT B3, `(.L_x_181) ;  /* 0x0000041000037945 */ /* 0x000fe20003800200 */
[----:B------:R-:W-:Y:S01]  /*0220*/  LOP3.LUT R7, R4, 0x800, RZ, 0xfc, !PT ;  /* 0x0000080004077812 */ /* 0x000fe200078efcff */
[----:B------:R-:W-:Y:S01]  /*0230*/  IMAD R4, R3, 0x1000, R4 ;  /* 0x0000100003047824 */ /* 0x000fe200078e0204 */
[----:B------:R-:W-:-:S07]  /*0240*/  IADD3 R8, PT, PT, -R8, RZ, RZ ;  /* 0x000000ff08087210 */ /* 0x000fce0007ffe1ff */
.L_x_182:
[----:B------:R-:W1:Y:S01]  /*0250*/  LDC.64 R12, c[0x0][0x380] ;  /* 0x0000e000ff0c7b82 */ /* 0x000e620000000a00 */
[----:B------:R-:W-:-:S04]  /*0260*/  VIADD R21, R4, 0x100 ;  /* 0x0000010004157836 */ /* 0x000fc80000000000 */
[----:B-1----:R-:W-:-:S04]  /*0270*/  IMAD.WIDE.U32 R20, R21, 0x4, R12 ;  /* 0x0000000415147825 */ /* 0x002fc800078e000c */
[C---:B------:R-:W-:Y:S01]  /*0280*/  IMAD.WIDE.U32 R16, R4.reuse, 0x4, R12 ;  /* 0x0000000404107825 */ /* 0x040fe200078e000c */
[----:B0-----:R-:W2:Y:S04]  /*0290*/  LDG.E R15, desc[UR6][R20.64] ;  /* 0x00000006140f7981 */ /* 0x001ea8000c1e1900 */
[----:B------:R0:W2:Y:S01]  /*02a0*/  LDG.E R9, desc[UR6][R16.64] ;  /* 0x0000000610097981 */ /* 0x0000a2000c1e1900 */
[C---:B------:R-:W-:Y:S02]  /*02b0*/  VIADD R29, R4.reuse, 0x600 ;  /* 0x00000600041d7836 */ /* 0x040fe40000000000 */
[C---:B------:R-:W-:Y:S01]  /*02c0*/  VIADD R27, R4.reuse, 0x300 ;  /* 0x00000300041b7836 */ /* 0x040fe20000000000 */
[C---:B------:R-:W-:Y:S01]  /*02d0*/  IADD3 R28, PT, PT, R4.reuse, 0x800, RZ ;  /* 0x00000800041c7810 */ /* 0x040fe20007ffe0ff */
[----:B------:R-:W-:-:S02]  /*02e0*/  VIADD R11, R4, 0x200 ;  /* 0x00000200040b7836 */ /* 0x000fc40000000000 */
[----:B------:R-:W-:-:S04]  /*02f0*/  IMAD.WIDE.U32 R26, R27, 0x4, R12 ;  /* 0x000000041b1a7825 */ /* 0x000fc800078e000c */
[--C-:B0-----:R-:W-:Y:S02]  /*0300*/  IMAD.WIDE.U32 R16, R29, 0x4, R12.reuse ;  /* 0x000000041d107825 */ /* 0x101fe400078e000c */
[----:B------:R-:W3:Y:S02]  /*0310*/  LDG.E R26, desc[UR6][R26.64] ;  /* 0x000000061a1a7981 */ /* 0x000ee4000c1e1900 */
[C---:B------:R-:W-:Y:S02]  /*0320*/  VIADD R19, R4.reuse, 0x400 ;  /* 0x0000040004137836 */ /* 0x040fe40000000000 */
[C---:B------:R-:W-:Y:S01]  /*0330*/  VIADD R23, R4.reuse, 0x500 ;  /* 0x0000050004177836 */ /* 0x040fe20000000000 */
[----:B------:R0:W4:Y:S01]  /*0340*/  LDG.E R22, desc[UR6][R16.64] ;  /* 0x0000000610167981 */ /* 0x000122000c1e1900 */
[----:B------:R-:W-:Y:S02]  /*0350*/  VIADD R29, R4, 0x700 ;  /* 0x00000700041d7836 */ /* 0x000fe40000000000 */
[----:B------:R-:W-:-:S04]  /*0360*/  IMAD.WIDE.U32 R10, R11, 0x4, R12 ;  /* 0x000000040b0a7825 */ /* 0x000fc800078e000c */
[--C-:B------:R-:W-:Y:S01]  /*0370*/  IMAD.WIDE.U32 R18, R19, 0x4, R12.reuse ;  /* 0x0000000413127825 */ /* 0x100fe200078e000c */
[----:B------:R1:W3:Y:S03]  /*0380*/  LDG.E R25, desc[UR6][R10.64] ;  /* 0x000000060a197981 */ /* 0x0002e6000c1e1900 */
[--C-:B------:R-:W-:Y:S01]  /*0390*/  IMAD.WIDE.U32 R20, R23, 0x4, R12.reuse ;  /* 0x0000000417147825 */ /* 0x100fe200078e000c */
[----:B------:R-:W4:Y:S03]  /*03a0*/  LDG.E R24, desc[UR6][R18.64] ;  /* 0x0000000612187981 */ /* 0x000f26000c1e1900 */
[--C-:B0-----:R-:W-:Y:S01]  /*03b0*/  IMAD.WIDE.U32 R16, R29, 0x4, R12.reuse ;  /* 0x000000041d107825 */ /* 0x101fe200078e000c */
[----:B------:R0:W4:Y:S03]  /*03c0*/  LDG.E R23, desc[UR6][R20.64] ;  /* 0x0000000614177981 */ /* 0x000126000c1e1900 */
[----:B------:R-:W-:Y:S01]  /*03d0*/  IMAD.WIDE.U32 R28, R28, 0x4, R12 ;  /* 0x000000041c1c7825 */ /* 0x000fe200078e000c */
[----:B------:R-:W4:Y:S03]  /*03e0*/  LDG.E R19, desc[UR6][R16.64] ;  /* 0x0000000610137981 */ /* 0x000f26000c1e1900 */
[----:B------:R-:W-:-:S02]  /*03f0*/  VIADD R27, R4, 0xa00 ;  /* 0x00000a00041b7836 */ /* 0x000fc40000000000 */
[----:B-1----:R-:W-:Y:S01]  /*0400*/  VIADD R11, R4, 0x900 ;  /* 0x00000900040b7836 */ /* 0x002fe20000000000 */
[----:B------:R1:W4:Y:S01]  /*0410*/  LDG.E R18, desc[UR6][R28.64] ;  /* 0x000000061c127981 */ /* 0x000322000c1e1900 */
[----:B0-----:R-:W-:-:S04]  /*0420*/  IMAD.WIDE.U32 R20, R27, 0x4, R12 ;  /* 0x000000041b147825 */ /* 0x001fc800078e000c */
[----:B------:R-:W-:Y:S02]  /*0430*/  VIADD R27, R4, 0xb00 ;  /* 0x00000b00041b7836 */ /* 0x000fe40000000000 */
[----:B------:R-:W-:-:S04]  /*0440*/  IMAD.WIDE.U32 R10, R11, 0x4, R12 ;  /* 0x000000040b0a7825 */ /* 0x000fc800078e000c */
[----:B-1----:R-:W-:Y:S02]  /*0450*/  VIADD R29, R4, 0xc00 ;  /* 0x00000c00041d7836 */ /* 0x002fe40000000000 */
[----:B------:R-:W4:Y:S02]  /*0460*/  LDG.E R11, desc[UR6][R10.64] ;  /* 0x000000060a0b7981 */ /* 0x000f24000c1e1900 */
[----:B------:R-:W-:-:S06]  /*0470*/  IMAD.WIDE.U32 R16, R29, 0x4, R12 ;  /* 0x000000041d107825 */ /* 0x000fcc00078e000c */
[----:B------:R0:W4:Y:S04]  /*0480*/  LDG.E R16, desc[UR6][R16.64] ;  /* 0x0000000610107981 */ /* 0x000128000c1e1900 */
[----:B------:R1:W4:Y:S01]  /*0490*/  LDG.E R10, desc[UR6][R20.64] ;  /* 0x00000006140a7981 */ /* 0x000322000c1e1900 */
[----:B0-----:R-:W-:Y:S01]  /*04a0*/  VIADD R17, R4, 0xf00 ;  /* 0x00000f0004117836 */ /* 0x001fe20000000000 */
[----:B--2--5:R-:W-:Y:S01]  /*04b0*/  IADD3 R9, PT, PT, R15, R9, R14 ;  /* 0x000000090f097210 */ /* 0x024fe20007ffe00e */
[----:B------:R-:W-:-:S04]  /*04c0*/  IMAD.WIDE.U32 R14, R27, 0x4, R12 ;  /* 0x000000041b0e7825 */ /* 0x000fc800078e000c */
[----:B------:R-:W-:Y:S02]  /*04d0*/  VIADD R27, R4, 0xd00 ;  /* 0x00000d00041b7836 */ /* 0x000fe40000000000 */
[----:B------:R-:W2:Y:S02]  /*04e0*/  LDG.E R15, desc[UR6][R14.64] ;  /* 0x000000060e0f7981 */ /* 0x000ea4000c1e1900 */
[----:B------:R-:W-:-:S04]  /*04f0*/  IMAD.WIDE.U32 R28, R27, 0x4, R12 ;  /* 0x000000041b1c7825 */ /* 0x000fc800078e000c */
[----:B------:R-:W-:Y:S02]  /*0500*/  VIADD R27, R4, 0xe00 ;  /* 0x00000e00041b7836 */ /* 0x000fe40000000000 */
[----:B------:R-:W2:Y:S02]  /*0510*/  LDG.E R29, desc[UR6][R28.64] ;  /* 0x000000061c1d7981 */ /* 0x000ea4000c1e1900 */
[----:B-1----:R-:W-:-:S04]  /*0520*/  IMAD.WIDE.U32 R20, R27, 0x4, R12 ;  /* 0x000000041b147825 */ /* 0x002fc800078e000c */
[----:B------:R-:W-:Y:S02]  /*0530*/  IMAD.WIDE.U32 R12, R17, 0x4, R12 ;  /* 0x00000004110c7825 */ /* 0x000fe400078e000c */
[----:B------:R-:W2:Y:S04]  /*0540*/  LDG.E R20, desc[UR6][R20.64] ;  /* 0x0000000614147981 */ /* 0x000ea8000c1e1900 */
[----:B------:R-:W2:Y:S01]  /*0550*/  LDG.E R12, desc[UR6][R12.64] ;  /* 0x000000060c0c7981 */ /* 0x000ea2000c1e1900 */
[----:B---3--:R-:W-:Y:S02]  /*0560*/  IADD3 R9, PT, PT, R26, R25, R9 ;  /* 0x000000191a097210 */ /* 0x008fe40007ffe009 */
[----:B------:R-:W-:Y:S02]  /*0570*/  IADD3 R8, PT, PT, R8, 0x10, RZ ;  /* 0x0000001008087810 */ /* 0x000fe40007ffe0ff */
[----:B----4-:R-:W-:-:S02]  /*0580*/  IADD3 R9, PT, PT, R23, R24, R9 ;  /* 0x0000001817097210 */ /* 0x010fc40007ffe009 */
[----:B------:R-:W-:Y:S02]  /*0590*/  ISETP.NE.AND P0, PT, R8, RZ, PT ;  /* 0x000000ff0800720c */ /* 0x000fe40003f05270 */
[----:B------:R-:W-:Y:S01]  /*05a0*/  IADD3 R9, PT, PT, R19, R22, R9 ;  /* 0x0000001613097210 */ /* 0x000fe20007ffe009 */
[----:B------:R-:W-:Y:S02]  /*05b0*/  VIADD R7, R7, 0x1000 ;  /* 0x0000100007077836 */ /* 0x000fe40000000000 */
[----:B------:R-:W-:Y:S01]  /*05c0*/  VIADD R4, R4, 0x1000 ;  /* 0x0000100004047836 */ /* 0x000fe20000000000 */
[----:B------:R-:W-:-:S04]  /*05d0*/  IADD3 R9, PT, PT, R11, R18, R9 ;  /* 0x000000120b097210 */ /* 0x000fc80007ffe009 */
[----:B--2---:R-:W-:-:S04]  /*05e0*/  IADD3 R9, PT, PT, R15, R10, R9 ;  /* 0x0000000a0f097210 */ /* 0x004fc80007ffe009 */
[----:B------:R-:W-:-:S04]  /*05f0*/  IADD3 R9, PT, PT, R29, R16, R9 ;  /* 0x000000101d097210 */ /* 0x000fc80007ffe009 */
[----:B------:R-:W-:Y:S01]  /*0600*/  IADD3 R14, PT, PT, R12, R20, R9 ;  /* 0x000000140c0e7210 */ /* 0x000fe20007ffe009 */
[----:B------:R-:W-:Y:S06]  /*0610*/  @P0 BRA `(.L_x_182) ;  /* 0xfffffffc000c0947 */ /* 0x000fec000383ffff */
[----:B------:R-:W-:Y:S05]  /*0620*/  BSYNC.RECONVERGENT B3 ;  /* 0x0000000000037941 */ /* 0x000fea0003800200 */
.L_x_181:
[----:B------:R-:W-:-:S07]  /*0630*/  VIADD R4, R7, 0xfffff800 ;  /* 0xfffff80007047836 */ /* 0x000fce0000000000 */
.L_x_180:
[----:B------:R-:W-:Y:S05]  /*0640*/  BSYNC.RECONVERGENT B2 ;  /* 0x0000000000027941 */ /* 0x000fea0003800200 */
.L_x_179:
[----:B------:R-:W-:-:S13]  /*0650*/  ISETP.NE.AND P0, PT, R6, RZ, PT ;  /* 0x000000ff0600720c */ /* 0x000fda0003f05270 */
[----:B------:R-:W-:Y:S05]  /*0660*/  @!P0 BRA `(.L_x_178) ;  /* 0x0000000400188947 */ /* 0x000fea0003800000 */
[----:B------:R-:W-:Y:S01]  /*0670*/  ISETP.GE.U32.AND P0, PT, R6, 0x8, PT ;  /* 0x000000080600780c */ /* 0x000fe20003f06070 */
[----:B------:R-:W-:Y:S01]  /*0680*/  BSSY.RECONVERGENT B2, `(.L_x_183) ;  /* 0x0000022000027945 */ /* 0x000fe20003800200 */
[----:B------:R-:W-:-:S04]  /*0690*/  LOP3.LUT R24, R5, 0x7, RZ, 0xc0, !PT ;  /* 0x0000000705187812 */ /* 0x000fc800078ec0ff */
[----:B------:R-:W-:-:S07]  /*06a0*/  ISETP.NE.AND P1, PT, R24, RZ, PT ;  /* 0x000000ff1800720c */ /* 0x000fce0003f25270 */
[----:B------:R-:W-:Y:S06]  /*06b0*/  @!P0 BRA `(.L_x_184) ;  /* 0x0000000000788947 */ /* 0x000fec0003800000 */
[----:B------:R-:W1:Y:S01]  /*06c0*/  LDC.64 R10, c[0x0][0x380] ;  /* 0x0000e000ff0a7b82 */ /* 0x000e620000000a00 */
[----:B------:R-:W-:-:S04]  /*06d0*/  IMAD R27, R3, 0x1000, R4 ;  /* 0x00001000031b7824 */ /* 0x000fc800078e0204 */
[C---:B------:R-:W-:Y:S02]  /*06e0*/  VIADD R21, R27.reuse, 0x100 ;  /* 0x000001001b157836 */ /* 0x040fe40000000000 */
[C---:B------:R-:W-:Y:S02]  /*06f0*/  VIADD R17, R27.reuse, 0x300 ;  /* 0x000003001b117836 */ /* 0x040fe40000000000 */
[C---:B------:R-:W-:Y:S01]  /*0700*/  VIADD R23, R27.reuse, 0x200 ;  /* 0x000002001b177836 */ /* 0x040fe20000000000 */
[C---:B------:R-:W-:Y:S01]  /*0710*/  IADD3 R7, PT, PT, R27.reuse, 0x400, RZ ;  /* 0x000004001b077810 */ /* 0x040fe20007ffe0ff */
[C---:B------:R-:W-:Y:S02]  /*0720*/  VIADD R9, R27.reuse, 0x500 ;  /* 0x000005001b097836 */ /* 0x040fe40000000000 */
[C---:B------:R-:W-:Y:S02]  /*0730*/  VIADD R25, R27.reuse, 0x600 ;  /* 0x000006001b197836 */ /* 0x040fe40000000000 */
[----:B-1----:R-:W-:-:S04]  /*0740*/  IMAD.WIDE.U32 R12, R27, 0x4, R10 ;  /* 0x000000041b0c7825 */ /* 0x002fc800078e000a */
[--C-:B------:R-:W-:Y:S01]  /*0750*/  IMAD.WIDE.U32 R20, R21, 0x4, R10.reuse ;  /* 0x0000000415147825 */ /* 0x100fe200078e000a */
[----:B0-----:R0:W2:Y:S03]  /*0760*/  LDG.E R15, desc[UR6][R12.64] ;  /* 0x000000060c0f7981 */ /* 0x0010a6000c1e1900 */
[--C-:B------:R-:W-:Y:S01]  /*0770*/  IMAD.WIDE.U32 R16, R17, 0x4, R10.reuse ;  /* 0x0000000411107825 */ /* 0x100fe200078e000a */
[----:B------:R-:W2:Y:S03]  /*0780*/  LDG.E R18, desc[UR6][R20.64] ;  /* 0x0000000614127981 */ /* 0x000ea6000c1e1900 */
[----:B------:R-:W-:Y:S02]  /*0790*/  IMAD.WIDE.U32 R22, R23, 0x4, R10 ;  /* 0x0000000417167825 */ /* 0x000fe400078e000a */
[----:B------:R-:W3:Y:S02]  /*07a0*/  LDG.E R16, desc[UR6][R16.64] ;  /* 0x0000000610107981 */ /* 0x000ee4000c1e1900 */
[----:B------:R-:W-:-:S02]  /*07b0*/  VIADD R27, R27, 0x700 ;  /* 0x000007001b1b7836 */ /* 0x000fc40000000000 */
[--C-:B------:R-:W-:Y:S01]  /*07c0*/  IMAD.WIDE.U32 R6, R7, 0x4, R10.reuse ;  /* 0x0000000407067825 */ /* 0x100fe200078e000a */
[----:B------:R-:W3:Y:S03]  /*07d0*/  LDG.E R19, desc[UR6][R22.64] ;  /* 0x0000000616137981 */ /* 0x000ee6000c1e1900 */
[--C-:B------:R-:W-:Y:S02]  /*07e0*/  IMAD.WIDE.U32 R8, R9, 0x4, R10.reuse ;  /* 0x0000000409087825 */ /* 0x100fe400078e000a */
[----:B------:R-:W4:Y:S02]  /*07f0*/  LDG.E R7, desc[UR6][R6.64] ;  /* 0x0000000606077981 */ /* 0x000f24000c1e1900 */
[--C-:B0-----:R-:W-:Y:S02]  /*0800*/  IMAD.WIDE.U32 R12, R25, 0x4, R10.reuse ;  /* 0x00000004190c7825 */ /* 0x101fe400078e000a */
[----:B------:R-:W4:Y:S02]  /*0810*/  LDG.E R8, desc[UR6][R8.64] ;  /* 0x0000000608087981 */ /* 0x000f24000c1e1900 */
[----:B------:R-:W-:-:S02]  /*0820*/  IMAD.WIDE.U32 R10, R27, 0x4, R10 ;  /* 0x000000041b0a7825 */ /* 0x000fc400078e000a */
[----:B------:R-:W4:Y:S04]  /*0830*/  LDG.E R13, desc[UR6][R12.64] ;  /* 0x000000060c0d7981 */ /* 0x000f28000c1e1900 */
[----:B------:R-:W4:Y:S01]  /*0840*/  LDG.E R10, desc[UR6][R10.64] ;  /* 0x000000060a0a7981 */ /* 0x000f22000c1e1900 */
[----:B------:R-:W-:Y:S01]  /*0850*/  VIADD R4, R4, 0x800 ;  /* 0x0000080004047836 */ /* 0x000fe20000000000 */
[----:B--2--5:R-:W-:-:S04]  /*0860*/  IADD3 R18, PT, PT, R18, R15, R14 ;  /* 0x0000000f12127210 */ /* 0x024fc80007ffe00e */
[----:B---3--:R-:W-:-:S04]  /*0870*/  IADD3 R18, PT, PT, R16, R19, R18 ;  /* 0x0000001310127210 */ /* 0x008fc80007ffe012 */
[----:B----4-:R-:W-:-:S04]  /*0880*/  IADD3 R18, PT, PT, R8, R7, R18 ;  /* 0x0000000708127210 */ /* 0x010fc80007ffe012 */
[----:B------:R-:W-:-:S07]  /*0890*/  IADD3 R14, PT, PT, R10, R13, R18 ;  /* 0x0000000d0a0e7210 */ /* 0x000fce0007ffe012 */
.L_x_184:
[----:B------:R-:W-:Y:S05]  /*08a0*/  BSYNC.RECONVERGENT B2 ;  /* 0x0000000000027941 */ /* 0x000fea0003800200 */
.L_x_183:
        /* <DEDUP_REMOVED lines=8> */
[C---:B------:R-:W-:Y:S01]  /*0930*/  VIADD R13, R11.reuse, 0x100 ;  /* 0x000001000b0d7836 */ /* 0x040fe20000000000 */
[C---:B------:R-:W-:Y:S01]  /*0940*/  IADD3 R17, PT, PT, R11.reuse, 0x300, RZ ;  /* 0x000003000b117810 */ /* 0x040fe20007ffe0ff */
[C---:B0-----:R-:W-:Y:S02]  /*0950*/  VIADD R15, R11.reuse, 0x200 ;  /* 0x000002000b0f7836 */ /* 0x041fe40000000000 */
[----:B-1----:R-:W-:-:S04]  /*0960*/  IMAD.WIDE.U32 R8, R11, 0x4, R6 ;  /* 0x000000040b087825 */ /* 0x002fc800078e0006 */
[--C-:B------:R-:W-:Y:S02]  /*0970*/  IMAD.WIDE.U32 R10, R13, 0x4, R6.reuse ;  /* 0x000000040d0a7825 */ /* 0x100fe400078e0006 */
[----:B------:R-:W2:Y:S02]  /*0980*/  LDG.E R9, desc[UR6][R8.64] ;  /* 0x0000000608097981 */ /* 0x000ea4000c1e1900 */
[--C-:B------:R-:W-:Y:S02]  /*0990*/  IMAD.WIDE.U32 R12, R15, 0x4, R6.reuse ;  /* 0x000000040f0c7825 */ /* 0x100fe400078e0006 */
[----:B------:R-:W2:Y:S02]  /*09a0*/  LDG.E R10, desc[UR6][R10.64] ;  /* 0x000000060a0a7981 */ /* 0x000ea4000c1e1900 */
[----:B------:R-:W-:Y:S02]  /*09b0*/  IMAD.WIDE.U32 R6, R17, 0x4, R6 ;  /* 0x0000000411067825 */ /* 0x000fe400078e0006 */
[----:B------:R-:W3:Y:S04]  /*09c0*/  LDG.E R13, desc[UR6][R12.64] ;  /* 0x000000060c0d7981 */ /* 0x000ee8000c1e1900 */
[----:B------:R-:W3:Y:S01]  /*09d0*/  LDG.E R6, desc[UR6][R6.64] ;  /* 0x0000000606067981 */ /* 0x000ee2000c1e1900 */
[----:B------:R-:W-:Y:S01]  /*09e0*/  VIADD R4, R4, 0x400 ;  /* 0x0000040004047836 */ /* 0x000fe20000000000 */
[----:B--2--5:R-:W-:-:S04]  /*09f0*/  IADD3 R14, PT, PT, R10, R9, R14 ;  /* 0x000000090a0e7210 */ /* 0x024fc80007ffe00e */
[----:B---3--:R-:W-:-:S07]  /*0a00*/  IADD3 R14, PT, PT, R6, R13, R14 ;  /* 0x0000000d060e7210 */ /* 0x008fce0007ffe00e */
.L_x_186:
[----:B------:R-:W-:Y:S05]  /*0a10*/  BSYNC.RECONVERGENT B2 ;  /* 0x0000000000027941 */ /* 0x000fea0003800200 */
.L_x_185:
[----:B------:R-:W-:Y:S05]  /*0a20*/  @!P1 BRA `(.L_x_178) ;  /* 0x0000000000289947 */ /* 0x000fea0003800000 */
[----:B------:R-:W1:Y:S01]  /*0a30*/  LDC.64 R6, c[0x0][0x380] ;  /* 0x0000e000ff067b82 */ /* 0x000e620000000a00 */
[----:B------:R-:W-:Y:S02]  /*0a40*/  IMAD R9, R3, 0x1000, R4 ;  /* 0x0000100003097824 */ /* 0x000fe400078e0204 */
[----:B------:R-:W-:-:S07]  /*0a50*/  IMAD.MOV R8, RZ, RZ, -R5 ;  /* 0x000000ffff087224 */ /* 0x000fce00078e0a05 */
.L_x_187:
[----:B-1----:R-:W-:-:S06]  /*0a60*/  IMAD.WIDE.U32 R4, R9, 0x4, R6 ;  /* 0x0000000409047825 */ /* 0x002fcc00078e0006 */
[----:B------:R-:W2:Y:S01]  /*0a70*/  LDG.E R5, desc[UR6][R4.64] ;  /* 0x0000000604057981 */ /* 0x000ea2000c1e1900 */
[----:B------:R-:W-:Y:S02]  /*0a80*/  VIADD R8, R8, 0x1 ;  /* 0x0000000108087836 */ /* 0x000fe40000000000 */
[----:B------:R-:W-:-:S03]  /*0a90*/  VIADD R9, R9, 0x100 ;  /* 0x0000010009097836 */ /* 0x000fc60000000000 */
[----:B------:R-:W-:Y:S01]  /*0aa0*/  ISETP.NE.AND P0, PT, R8, RZ, PT ;  /* 0x000000ff0800720c */ /* 0x000fe20003f05270 */
[----:B--2--5:R-:W-:-:S12]  /*0ab0*/  IMAD.IADD R14, R5, 0x1, R14 ;  /* 0x00000001050e7824 */ /* 0x024fd800078e020e */
[----:B------:R-:W-:Y:S05]  /*0ac0*/  @P0 BRA `(.L_x_187) ;  /* 0xfffffffc00e40947 */ /* 0x000fea000383ffff */
.L_x_178:
[----:B------:R-:W-:Y:S05]  /*0ad0*/  BSYNC.RECONVERGENT B1 ;  /* 0x0000000000017941 */ /* 0x000fea0003800200 */
.L_x_177:
[----:B------:R-:W-:-:S13]  /*0ae0*/  ISETP.GE.U32.AND P0, PT, R0, 0x100, PT ;  /* 0x000001000000780c */ /* 0x000fda0003f06070 */
[----:B------:R-:W-:Y:S05]  /*0af0*/  @!P0 BRA `(.L_x_188) ;  /* 0x0000000000ac8947 */ /* 0x000fea0003800000 */
[----:B------:R-:W1:Y:S01]  /*0b00*/  S2R R8, SR_LANEID ;  /* 0x0000000000087919 */ /* 0x000e620000000000 */
[----:B-----5:R-:W2:Y:S01]  /*0b10*/  SHFL.DOWN PT, R0, R14, 0x1, 0x1f ;  /* 0x08201f000e007f89 */ /* 0x020ea200000e0000 */
[C---:B-1----:R-:W-:Y:S02]  /*0b20*/  ISETP.GT.AND P0, PT, R8.reuse, 0x1e, PT ;  /* 0x0000001e0800780c */ /* 0x042fe40003f04270 */
[----:B------:R-:W-:Y:S02]  /*0b30*/  ISETP.NE.AND P1, PT, R8, RZ, PT ;  /* 0x000000ff0800720c */ /* 0x000fe40003f25270 */
[----:B--2---:R-:W-:Y:S02]  /*0b40*/  SEL R5, R0, RZ, !P0 ;  /* 0x000000ff00057207 */ /* 0x004fe40004000000 */
[----:B------:R-:W-:Y:S02]  /*0b50*/  ISETP.GT.AND P0, PT, R8, 0x1d, PT ;  /* 0x0000001d0800780c */ /* 0x000fe40003f04270 */
[----:B------:R-:W-:-:S05]  /*0b60*/  IADD3 R5, PT, PT, R5, R14, RZ ;  /* 0x0000000e05057210 */ /* 0x000fca0007ffe0ff */
[----:B------:R-:W1:Y:S02]  /*0b70*/  SHFL.DOWN PT, R0, R5, 0x2, 0x1f ;  /* 0x08401f0005007f89 */ /* 0x000e6400000e0000 */
[----:B------:R-:W-:Y:S01]  /*0b80*/  @!P1 MOV R6, 0x400 ;  /* 0x0000040000069802 */ /* 0x000fe20000000f00 */
[----:B------:R-:W2:Y:S01]  /*0b90*/  @!P1 S2R R9, SR_CgaCtaId ;  /* 0x0000000000099919 */ /* 0x000ea20000008800 */
[----:B-1----:R-:W-:Y:S02]  /*0ba0*/  SEL R0, R0, RZ, !P0 ;  /* 0x000000ff00007207 */ /* 0x002fe40004000000 */
[----:B------:R-:W-:-:S03]  /*0bb0*/  ISETP.GT.AND P0, PT, R8, 0x1b, PT ;  /* 0x0000001b0800780c */ /* 0x000fc60003f04270 */
[----:B------:R-:W-:-:S05]  /*0bc0*/  IMAD.IADD R0, R5, 0x1, R0 ;  /* 0x0000000105007824 */ /* 0x000fca00078e0200 */
[----:B------:R-:W1:Y:S01]  /*0bd0*/  SHFL.DOWN PT, R4, R0, 0x4, 0x1f ;  /* 0x08801f0000047f89 */ /* 0x000e6200000e0000 */
[----:B--2---:R-:W-:Y:S02]  /*0be0*/  @!P1 LEA R9, R9, R6, 0x18 ;  /* 0x0000000609099211 */ /* 0x004fe400078ec0ff */
[----:B-1----:R-:W-:Y:S02]  /*0bf0*/  SEL R7, R4, RZ, !P0 ;  /* 0x000000ff04077207 */ /* 0x002fe40004000000 */
[----:B------:R-:W-:-:S03]  /*0c00*/  ISETP.GT.AND P0, PT, R8, 0x17, PT ;  /* 0x000000170800780c */ /* 0x000fc60003f04270 */
[----:B------:R-:W-:Y:S01]  /*0c10*/  IMAD.IADD R7, R0, 0x1, R7 ;  /* 0x0000000100077824 */ /* 0x000fe200078e0207 */
[----:B------:R-:W-:-:S04]  /*0c20*/  @!P1 SHF.R.U32.HI R0, RZ, 0x3, R2 ;  /* 0x00000003ff009819 */ /* 0x000fc80000011602 */
[----:B------:R-:W1:Y:S01]  /*0c30*/  SHFL.DOWN PT, R4, R7, 0x8, 0x1f ;  /* 0x09001f0007047f89 */ /* 0x000e6200000e0000 */
[----:B------:R-:W-:-:S05]  /*0c40*/  @!P1 LOP3.LUT R0, R0, 0x7c, RZ, 0xc0, !PT ;  /* 0x0000007c00009812 */ /* 0x000fca00078ec0ff */
[----:B------:R-:W-:Y:S01]  /*0c50*/  @!P1 IMAD.IADD R0, R0, 0x1, R9 ;  /* 0x0000000100009824 */ /* 0x000fe200078e0209 */
[----:B-1----:R-:W-:Y:S02]  /*0c60*/  SEL R4, R4, RZ, !P0 ;  /* 0x000000ff04047207 */ /* 0x002fe40004000000 */
[----:B------:R-:W-:-:S03]  /*0c70*/  ISETP.GT.AND P0, PT, R8, 0xf, PT ;  /* 0x0000000f0800780c */ /* 0x000fc60003f04270 */
[----:B------:R-:W-:-:S05]  /*0c80*/  IMAD.IADD R4, R7, 0x1, R4 ;  /* 0x0000000107047824 */ /* 0x000fca00078e0204 */
[----:B------:R-:W1:Y:S02]  /*0c90*/  SHFL.DOWN PT, R5, R4, 0x10, 0x1f ;  /* 0x0a001f0004057f89 */ /* 0x000e6400000e0000 */
[----:B-1----:R-:W-:Y:S02]  /*0ca0*/  SEL R5, R5, RZ, !P0 ;  /* 0x000000ff05057207 */ /* 0x002fe40004000000 */
        /* <DEDUP_REMOVED lines=8> */
[----:B--2---:R-:W-:Y:S04]  /*0d30*/  LDS R0, [UR4+0xc] ;  /* 0x00000c04ff007984 */ /* 0x004fe80008000800 */
[----:B------:R-:W1:Y:S04]  /*0d40*/  LDS.128 R4, [UR4+0x10] ;  /* 0x00001004ff047984 */ /* 0x000e680008000c00 */
[----:B------:R-:W2:Y:S01]  /*0d50*/  LDS.64 R8, [UR4+0x20] ;  /* 0x00002004ff087984 */ /* 0x000ea20008000a00 */
[----:B-1----:R-:W-:-:S04]  /*0d60*/  IADD3 R0, PT, PT, R4, R0, R11 ;  /* 0x0000000004007210 */ /* 0x002fc80007ffe00b */
[----:B------:R-:W-:-:S04]  /*0d70*/  IADD3 R0, PT, PT, R6, R0, R5 ;  /* 0x0000000006007210 */ /* 0x000fc80007ffe005 */
[----:B--2---:R-:W-:-:S05]  /*0d80*/  IADD3 R0, PT, PT, R8, R0, R7 ;  /* 0x0000000008007210 */ /* 0x004fca0007ffe007 */
[----:B------:R-:W-:Y:S01]  /*0d90*/  IMAD.IADD R11, R0, 0x1, R9 ;  /* 0x00000001000b7824 */ /* 0x000fe200078e0209 */
[----:B------:R-:W-:Y:S06]  /*0da0*/  BRA `(.L_x_189) ;  /* 0x00000014007c7947 */ /* 0x000fec0003800000 */
.L_x_188:
[----:B------:R-:W-:Y:S01]  /*0db0*/  LOP3.LUT R4, R2, 0x3e0, RZ, 0xc0, !PT ;  /* 0x000003e002047812 */ /* 0x000fe200078ec0ff */
[----:B------:R-:W1:Y:S03]  /*0dc0*/  S2R R10, SR_LANEID ;  /* 0x00000000000a7919 */ /* 0x000e660000000000 */
[----:B------:R-:W-:Y:S02]  /*0dd0*/  LOP3.LUT R7, RZ, R4, RZ, 0x33, !PT ;  /* 0x00000004ff077212 */ /* 0x000fe400078e33ff */
[----:B------:R-:W-:-:S03]  /*0de0*/  IADD3 R5, PT, PT, R4, 0x20, RZ ;  /* 0x0000002004057810 */ /* 0x000fc60007ffe0ff */
[----:B------:R-:W-:Y:S01]  /*0df0*/  IMAD.IADD R7, R0, 0x1, R7 ;  /* 0x0000000100077824 */ /* 0x000fe200078e0207 */
[----:B------:R-:W-:-:S04]  /*0e00*/  ISETP.GT.U32.AND P0, PT, R5, R0, PT ;  /* 0x000000000500720c */ /* 0x000fc80003f04070 */
[----:B------:R-:W-:-:S05]  /*0e10*/  SEL R7, R7, 0x1f, P0 ;  /* 0x0000001f07077807 */ /* 0x000fca0000000000 */
[----:B-----5:R-:W2:Y:S01]  /*0e20*/  SHFL.DOWN PT, R4, R14, 0x1, R7 ;  /* 0x082000000e047989 */ /* 0x020ea200000e0007 */
[CC--:B-1----:R-:W-:Y:S01]  /*0e30*/  ISETP.GE.AND P0, PT, R10.reuse, R7.reuse, PT ;  /* 0x000000070a00720c */ /* 0x0c2fe20003f06270 */
[C---:B------:R-:W-:Y:S01]  /*0e40*/  VIADD R6, R10.reuse, 0x2 ;  /* 0x000000020a067836 */ /* 0x040fe20000000000 */
[C---:B------:R-:W-:Y:S01]  /*0e50*/  ISETP.NE.AND P1, PT, R10.reuse, RZ, PT ;  /* 0x000000ff0a00720c */ /* 0x040fe20003f25270 */
[----:B------:R-:W-:Y:S01]  /*0e60*/  VIADD R8, R10, 0x4 ;  /* 0x000000040a087836 */ /* 0x000fe20000000000 */
[----:B--2---:R-:W-:Y:S02]  /*0e70*/  SEL R5, R4, RZ, !P0 ;  /* 0x000000ff04057207 */ /* 0x004fe40004000000 */
[----:B------:R-:W-:-:S03]  /*0e80*/  ISETP.GT.AND P0, PT, R6, R7, PT ;  /* 0x000000070600720c */ /* 0x000fc60003f04270 */
[----:B------:R-:W-:-:S06]  /*0e90*/  IMAD.IADD R4, R5, 0x1, R14 ;  /* 0x0000000105047824 */ /* 0x000fcc00078e020e */
[----:B------:R-:W1:Y:S01]  /*0ea0*/  @!P1 S2R R11, SR_CgaCtaId ;  /* 0x00000000000b9919 */ /* 0x000e620000008800 */
[----:B------:R-:W-:Y:S01]  /*0eb0*/  @!P1 SHF.R.U32.HI R9, RZ, 0x3, R2 ;  /* 0x00000003ff099819 */ /* 0x000fe20000011602 */
[----:B------:R-:W2:Y:S03]  /*0ec0*/  SHFL.DOWN PT, R5, R4, 0x2, R7 ;  /* 0x0840000004057989 */ /* 0x000ea600000e0007 */
[----:B------:R-:W-:Y:S02]  /*0ed0*/  @!P1 LOP3.LUT R9, R9, 0x7c, RZ, 0xc0, !PT ;  /* 0x0000007c09099812 */ /* 0x000fe400078ec0ff */
[----:B--2---:R-:W-:Y:S02]  /*0ee0*/  SEL R5, R5, RZ, !P0 ;  /* 0x000000ff05057207 */ /* 0x004fe40004000000 */
[----:B------:R-:W-:-:S03]  /*0ef0*/  ISETP.GT.AND P0, PT, R8, R7, PT ;  /* 0x000000070800720c */ /* 0x000fc60003f04270 */
[----:B------:R-:W-:Y:S01]  /*0f00*/  IMAD.IADD R6, R4, 0x1, R5 ;  /* 0x0000000104067824 */ /* 0x000fe200078e0205 */
[----:B------:R-:W-:-:S04]  /*0f10*/  IADD3 R4, PT, PT, R10, 0x8, RZ ;  /* 0x000000080a047810 */ /* 0x000fc80007ffe0ff */
[----:B------:R-:W2:Y:S02]  /*0f20*/  SHFL.DOWN PT, R5, R6, 0x4, R7 ;  /* 0x0880000006057989 */ /* 0x000ea400000e0007 */
[----:B--2---:R-:W-:Y:S02]  /*0f30*/  SEL R5, R5, RZ, !P0 ;  /* 0x000000ff05057207 */ /* 0x004fe40004000000 */
[----:B------:R-:W-:-:S03]  /*0f40*/  ISETP.GT.AND P0, PT, R4, R7, PT ;  /* 0x000000070400720c */ /* 0x000fc60003f04270 */
[----:B------:R-:W-:Y:S02]  /*0f50*/  IMAD.IADD R8, R6, 0x1, R5 ;  /* 0x0000000106087824 */ /* 0x000fe400078e0205 */
[----:B------:R-:W-:Y:S01]  /*0f60*/  VIADD R6, R10, 0x10 ;  /* 0x000000100a067836 */ /* 0x000fe20000000000 */
[----:B------:R-:W-:Y:S02]  /*0f70*/  @!P1 MOV R10, 0x400 ;  /* 0x00000400000a9802 */ /* 0x000fe40000000f00 */
[----:B------:R-:W2:Y:S02]  /*0f80*/  SHFL.DOWN PT, R5, R8, 0x8, R7 ;  /* 0x0900000008057989 */ /* 0x000ea400000e0007 */
[----:B-1----:R-:W-:-:S05]  /*0f90*/  @!P1 LEA R10, R11, R10, 0x18 ;  /* 0x0000000a0b0a9211 */ /* 0x002fca00078ec0ff */
[----:B------:R-:W-:Y:S01]  /*0fa0*/  @!P1 IMAD.IADD R10, R9, 0x1, R10 ;  /* 0x00000001090a9824 */ /* 0x000fe200078e020a */
[----:B--2---:R-:W-:Y:S02]  /*0fb0*/  SEL R5, R5, RZ, !P0 ;  /* 0x000000ff05057207 */ /* 0x004fe40004000000 */
[----:B------:R-:W-:-:S03]  /*0fc0*/  ISETP.GT.AND P0, PT, R6, R7, PT ;  /* 0x000000070600720c */ /* 0x000fc60003f04270 */
[----:B------:R-:W-:-:S05]  /*0fd0*/  IMAD.IADD R4, R8, 0x1, R5 ;  /* 0x0000000108047824 */ /* 0x000fca00078e0205 */
[----:B------:R-:W1:Y:S02]  /*0fe0*/  SHFL.DOWN PT, R5, R4, 0x10, R7 ;  /* 0x0a00000004057989 */ /* 0x000e6400000e0007 */
[----:B-1----:R-:W-:Y:S02]  /*0ff0*/  SEL R5, R5, RZ, !P0 ;  /* 0x000000ff05057207 */ /* 0x002fe40004000000 */
[----:B------:R-:W-:-:S03]  /*1000*/  ISETP.NE.AND P0, PT, R2, RZ, PT ;  /* 0x000000ff0200720c */ /* 0x000fc60003f05270 */
[----:B------:R-:W-:-:S05]  /*1010*/  IMAD.IADD R11, R4, 0x1, R5 ;  /* 0x00000001040b7824 */ /* 0x000fca00078e0205 */
[----:B------:R1:W-:Y:S01]  /*1020*/  @!P1 STS [R10+0x8], R11 ;  /* 0x0000080b0a009388 */ /* 0x0003e20000000800 */
[----:B------:R-:W-:Y:S06]  /*1030*/  BAR.SYNC.DEFER_BLOCKING 0x0 ;  /* 0x0000000000007b1d */ /* 0x000fec0000010000 */
[----:B------:R-:W-:Y:S05]  /*1040*/  @P0 BRA `(.L_x_189) ;  /* 0x0000001000d40947 */ /* 0x000fea0003800000 */
[----:B------:R-:W2:Y:S01]  /*1050*/  S2UR UR5, SR_CgaCtaId ;  /* 0x00000000000579c3 */ /* 0x000ea20000008800 */
[----:B------:R-:W-:Y:S01]  /*1060*/  UMOV UR4, 0x400 ;  /* 0x0000040000047882 */ /* 0x000fe20000000000 */
[C---:B------:R-:W-:Y:S02]  /*1070*/  ISETP.GT.U32.AND P2, PT, R0.reuse, 0x40, PT ;  /* 0x000000400000780c */ /* 0x040fe40003f44070 */
[C---:B------:R-:W-:Y:S02]  /*1080*/  ISETP.GT.U32.AND P1, PT, R0.reuse, 0x20, PT ;  /* 0x000000200000780c */ /* 0x040fe40003f24070 */
[----:B------:R-:W-:Y:S01]  /*1090*/  ISETP.GT.U32.AND P3, PT, R0, 0x80, PT ;  /* 0x000000800000780c */ /* 0x000fe20003f64070 */
[----:B--2---:R-:W-:-:S09]  /*10a0*/  ULEA UR4, UR5, UR4, 0x18 ;  /* 0x0000000405047291 */ /* 0x004fd2000f8ec0ff */
[----:B------:R-:W2:Y:S04]  /*10b0*/  LDS.128 R4, [UR4+0x10] ;  /* 0x00001004ff047984 */ /* 0x000ea80008000c00 */
[----:B------:R-:W3:Y:S04]  /*10c0*/  LDS R2, [UR4+0xc] ;  /* 0x00000c04ff027984 */ /* 0x000ee80008000800 */
[----:B------:R-:W4:Y:S01]  /*10d0*/  LDS.64 R8, [UR4+0x20] ;  /* 0x00002004ff087984 */ /* 0x000f220008000a00 */
[----:B--2---:R-:W-:Y:S02]  /*10e0*/  SEL R4, R4, RZ, P2 ;  /* 0x000000ff04047207 */ /* 0x004fe40001000000 */
[----:B------:R-:W-:-:S02]  /*10f0*/  ISETP.GT.U32.AND P2, PT, R0, 0x60, PT ;  /* 0x000000600000780c */ /* 0x000fc40003f44070 */
[----:B---3--:R-:W-:Y:S02]  /*1100*/  SEL R2, R2, RZ, P1 ;  /* 0x000000ff02027207 */ /* 0x008fe40000800000 */
[----:B------:R-:W-:Y:S02]  /*1110*/  SEL R5, R5, RZ, P2 ;  /* 0x000000ff05057207 */ /* 0x000fe40001000000 */
[----:B------:R-:W-:Y:S02]  /*1120*/  IADD3 R2, PT, PT, R4, R2, R11 ;  /* 0x0000000204027210 */ /* 0x000fe40007ffe00b */
[----:B------:R-:W-:Y:S02]  /*1130*/  ISETP.GT.U32.AND P1, PT, R0, 0xa0, PT ;  /* 0x000000a00000780c */ /* 0x000fe40003f24070 */
[----:B------:R-:W-:Y:S02]  /*1140*/  SEL R6, R6, RZ, P3 ;  /* 0x000000ff06067207 */ /* 0x000fe40001800000 */
[----:B------:R-:W-:-:S02]  /*1150*/  ISETP.GT.U32.AND P2, PT, R0, 0xc0, PT ;  /* 0x000000c00000780c */ /* 0x000fc40003f44070 */
[----:B------:R-:W-:Y:S02]  /*1160*/  ISETP.GT.U32.AND P3, PT, R0, 0xe0, PT ;  /* 0x000000e00000780c */ /* 0x000fe40003f64070 */
[----:B------:R-:W-:Y:S02]  /*1170*/  SEL R7, R7, RZ, P1 ;  /* 0x000000ff07077207 */ /* 0x000fe40000800000 */
[----:B------:R-:W-:Y:S02]  /*1180*/  IADD3 R2, PT, PT, R6, R2, R5 ;  /* 0x0000000206027210 */ /* 0x000fe40007ffe005 */
[----:B----4-:R-:W-:Y:S02]  /*1190*/  SEL R8, R8, RZ, P2 ;  /* 0x000000ff08087207 */ /* 0x010fe40001000000 */
[----:B------:R-:W-:Y:S02]  /*11a0*/  SEL R9, R9, RZ, P3 ;  /* 0x000000ff09097207 */ /* 0x000fe40001800000 */
[----:B------:R-:W-:-:S05]  /*11b0*/  IADD3 R2, PT, PT, R8, R2, R7 ;  /* 0x0000000208027210 */ /* 0x000fca0007ffe007 */
[----:B-1----:R-:W-:Y:S01]  /*11c0*/  IMAD.IADD R11, R2, 0x1, R9 ;  /* 0x00000001020b7824 */ /* 0x002fe200078e0209 */
[----:B------:R-:W-:Y:S06]  /*11d0*/  BRA `(.L_x_189) ;  /* 0x0000001000707947 */ /* 0x000fec0003800000 */
.L_x_174:
[----:B------:R-:W0:Y:S01]  /*11e0*/  S2R R2, SR_TID.X ;  /* 0x0000000000027919 */ /* 0x000e220000002100 */
[----:B------:R-:W1:Y:S02]  /*11f0*/  LDCU.64 UR4, c[0x0][0x380] ;  /* 0x00007000ff0477ac */ /* 0x000e640008000a00 */
[----:B-1----:R-:W-:Y:S01]  /*1200*/  MOV R4, UR4 ;  /* 0x0000000400047c02 */ /* 0x002fe20008000f00 */
[----:B------:R-:W-:Y:S02]  /*1210*/  IMAD.U32 R5, RZ, RZ, UR5 ;  /* 0x00000005ff057e24 */ /* 0x000fe4000f8e00ff */
[----:B0-----:R-:W-:-:S04]  /*1220*/  IMAD R7, R3, 0x1000, R2 ;  /* 0x0000100003077824 */ /* 0x001fc800078e0202 */
[----:B------:R-:W-:-:S05]  /*1230*/  IMAD.WIDE.U32 R6, R7, 0x4, R4 ;  /* 0x0000000407067825 */ /* 0x000fca00078e0004 */
        /* <DEDUP_REMOVED lines=16> */
[----:B------:R-:W-:-:S02]  /*1340*/  ISETP.GE.U32.AND P0, PT, R0, R13, PT ;  /* 0x0000000d0000720c */ /* 0x000fc40003f06070 */
        /* <DEDUP_REMOVED lines=9> */
[----:B------:R-:W-:Y:S01]  /*13e0*/  IMAD R9, R3, 0x1000, R13 ;  /* 0x0000100003097824 */ /* 0x000fe200078e020d */
[----:B------:R-:W-:Y:S01]  /*13f0*/  LOP3.LUT R6, RZ, R2, RZ, 0x33, !PT ;  /* 0x00000002ff067212 */ /* 0x000fe200078e33ff */
[----:B------:R-:W-:Y:S01]  /*1400*/  VIADD R0, R8, 0xfffff000 ;  /* 0xfffff00008007836 */ /* 0x000fe20000000000 */
[----:B------:R-:W-:Y:S02]  /*1410*/  UMOV UR4, URZ ;  /* 0x000000ff00047c82 */ /* 0x000fe40008000000 */
[----:B------:R-:W-:Y:S02]  /*1420*/  IADD3 R6, PT, PT, -R13, R8, R6 ;  /* 0x000000080d067210 */ /* 0x000fe40007ffe106 */
[C---:B------:R-:W-:Y:S02]  /*1430*/  ISETP.GT.U32.AND P0, PT, R9.reuse, R0, PT ;  /* 0x000000000900720c */ /* 0x040fe40003f04070 */
[----:B------:R-:W-:Y:S01]  /*1440*/  IADD3 R7, PT, PT, R9, 0x800, R2 ;  /* 0x0000080009077810 */ /* 0x000fe20007ffe002 */
[----:B------:R-:W-:-:S02]  /*1450*/  IMAD.MOV.U32 R2, RZ, RZ, R9 ;  /* 0x000000ffff027224 */ /* 0x000fc400078e0009 */
[----:B------:R-:W-:-:S08]  /*1460*/  IMAD R6, R3, -0x1000, R6 ;  /* 0xfffff00003067824 */ /* 0x000fd000078e0206 */
[----:B------:R-:W-:Y:S05]  /*1470*/  @P0 BRA `(.L_x_191) ;  /* 0x00000000009c0947 */ /* 0x000fea0003800000 */
[----:B------:R-:W0:Y:S08]  /*1480*/  LDC R8, c[0x0][0x3a8] ;  /* 0x0000ea00ff087b82 */ /* 0x000e300000000800 */
[----:B------:R-:W1:Y:S02]  /*1490*/  LDC.64 R4, c[0x0][0x380] ;  /* 0x0000e000ff047b82 */ /* 0x000e640000000a00 */
.L_x_192:
[----:B------:R-:W2:Y:S02]  /*14a0*/  S2R R10, SR_TID.X ;  /* 0x00000000000a7919 */ /* 0x000ea40000002100 */
[----:B--2---:R-:W-:-:S04]  /*14b0*/  IMAD.IADD R11, R10, 0x1, R9 ;  /* 0x000000010a0b7824 */ /* 0x004fc800078e0209 */
[----:B-1----:R-:W-:-:S05]  /*14c0*/  IMAD.WIDE.U32 R10, R11, 0x4, R4 ;  /* 0x000000040b0a7825 */ /* 0x002fca00078e0004 */
        /* <DEDUP_REMOVED lines=10> */
[----:B------:R-:W5:Y:S01]  /*1570*/  LDG.E R21, desc[UR6][R10.64+0x2c00] ;  /* 0x002c00060a157981 */ /* 0x000f62000c1e1900 */
[----:B--2---:R-:W-:-:S03]  /*1580*/  IADD3 R20, PT, PT, R20, R18, R27 ;  /* 0x0000001214147210 */ /* 0x004fc60007ffe01b */
[----:B------:R-:W2:Y:S04]  /*1590*/  LDG.E R18, desc[UR6][R10.64+0x2800] ;  /* 0x002800060a127981 */ /* 0x000ea8000c1e1900 */
[----:B------:R-:W2:Y:S01]  /*15a0*/  LDG.E R27, desc[UR6][R10.64+0x3800] ;  /* 0x003800060a1b7981 */ /* 0x000ea2000c1e1900 */
[----:B---3--:R-:W-:-:S03]  /*15b0*/  IADD3 R24, PT, PT, R23, R22, R20 ;  /* 0x0000001617187210 */ /* 0x008fc60007ffe014 */
[----:B------:R-:W3:Y:S04]  /*15c0*/  LDG.E R23, desc[UR6][R10.64+0x3000] ;  /* 0x003000060a177981 */ /* 0x000ee8000c1e1900 */
[----:B------:R-:W3:Y:S04]  /*15d0*/  LDG.E R20, desc[UR6][R10.64+0x3400] ;  /* 0x003400060a147981 */ /* 0x000ee8000c1e1900 */
[----:B------:R-:W3:Y:S01]  /*15e0*/  LDG.E R22, desc[UR6][R10.64+0x3c00] ;  /* 0x003c00060a167981 */ /* 0x000ee2000c1e1900 */
[----:B----4-:R-:W-:-:S04]  /*15f0*/  IADD3 R14, PT, PT, R17, R14, R24 ;  /* 0x0000000e110e7210 */ /* 0x010fc80007ffe018 */
[----:B-----5:R-:W-:-:S04]  /*1600*/  IADD3 R14, PT, PT, R19, R16, R14 ;  /* 0x00000010130e7210 */ /* 0x020fc80007ffe00e */
[----:B------:R-:W-:Y:S02]  /*1610*/  IADD3 R12, PT, PT, R15, R12, R14 ;  /* 0x0000000c0f0c7210 */ /* 0x000fe40007ffe00e */
[----:B0-----:R-:W-:-:S04]  /*1620*/  IADD3 R14, PT, PT, -R9, R8, RZ ;  /* 0x00000008090e7210 */ /* 0x001fc80007ffe1ff */
[----:B------:R-:W-:Y:S02]  /*1630*/  ISETP.GE.U32.AND P0, PT, R14, R13, PT ;  /* 0x0000000d0e00720c */ /* 0x000fe40003f06070 */
[----:B--2---:R-:W-:-:S04]  /*1640*/  IADD3 R12, PT, PT, R21, R18, R12 ;  /* 0x00000012150c7210 */ /* 0x004fc80007ffe00c */
[----:B---3--:R-:W-:-:S04]  /*1650*/  IADD3 R12, PT, PT, R20, R23, R12 ;  /* 0x00000017140c7210 */ /* 0x008fc80007ffe00c */
[----:B------:R-:W-:-:S03]  /*1660*/  IADD3 R27, PT, PT, R22, R27, R12 ;  /* 0x0000001b161b7210 */ /* 0x000fc60007ffe00c */
[----:B------:R-:W-:Y:S05]  /*1670*/  @!P0 BRA `(.L_x_190) ;  /* 0x00000008009c8947 */ /* 0x000fea0003800000 */
[C---:B------:R-:W-:Y:S01]  /*1680*/  IMAD.IADD R9, R13.reuse, 0x1, R9 ;  /* 0x000000010d097824 */ /* 0x040fe200078e0209 */
[----:B------:R-:W-:Y:S01]  /*1690*/  UIADD3 UR4, UPT, UPT, UR4, 0x1, URZ ;  /* 0x0000000104047890 */ /* 0x000fe2000fffe0ff */
[----:B------:R-:W-:Y:S02]  /*16a0*/  IMAD.IADD R2, R13, 0x1, R2 ;  /* 0x000000010d027824 */ /* 0x000fe400078e0202 */
[----:B------:R-:W-:Y:S01]  /*16b0*/  IMAD.IADD R6, R6, 0x1, -R13 ;  /* 0x0000000106067824 */ /* 0x000fe200078e0a0d */
[----:B------:R-:W-:Y:S01]  /*16c0*/  ISETP.GT.U32.AND P0, PT, R9, R0, PT ;  /* 0x000000000900720c */ /* 0x000fe20003f04070 */
[----:B------:R-:W-:-:S12]  /*16d0*/  IMAD.IADD R7, R13, 0x1, R7 ;  /* 0x000000010d077824 */ /* 0x000fd800078e0207 */
[----:B------:R-:W-:Y:S05]  /*16e0*/  @!P0 BRA `(.L_x_192) ;  /* 0xfffffffc006c8947 */ /* 0x000fea000383ffff */
.L_x_191:
[----:B------:R-:W0:Y:S01]  /*16f0*/  S2R R13, SR_TID.X ;  /* 0x00000000000d7919 */ /* 0x000e220000002100 */
[----:B------:R-:W-:Y:S01]  /*1700*/  IMAD.IADD R0, R8, 0x1, -R9 ;  /* 0x0000000108007824 */ /* 0x000fe200078e0a09 */
[----:B------:R-:W-:Y:S04]  /*1710*/  BSSY.RECONVERGENT B1, `(.L_x_190) ;  /* 0x000009d000017945 */ /* 0x000fe80003800200 */
[----:B0-----:R-:W-:-:S04]  /*1720*/  ISETP.GE.AND P0, PT, R13, R0, PT ;  /* 0x000000000d00720c */ /* 0x001fc80003f06270 */
[----:B------:R-:W-:-:S13]  /*1730*/  ISETP.GE.U32.OR P0, PT, R9, R8, P0 ;  /* 0x000000080900720c */ /* 0x000fda0000706470 */
[----:B------:R-:W-:Y:S05]  /*1740*/  @P0 BRA `(.L_x_193) ;  /* 0x0000000800640947 */ /* 0x000fea0003800000 */
[----:B------:R-:W0:Y:S01]  /*1750*/  LDC R10, c[0x0][0x3ac] ;  /* 0x0000eb00ff0a7b82 */ /* 0x000e220000000800 */
[----:B------:R-:W-:Y:S01]  /*1760*/  LOP3.LUT R11, RZ, R13, RZ, 0x33, !PT ;  /* 0x0000000dff0b7212 */ /* 0x000fe200078e33ff */
[----:B------:R-:W-:Y:S06]  /*1770*/  BSSY.RECONVERGENT B2, `(.L_x_194) ;  /* 0x000004f000027945 */ /* 0x000fec0003800200 */
[----:B------:R-:W1:Y:S01]  /*1780*/  LDC R0, c[0x0][0x3ac] ;  /* 0x0000eb00ff007b82 */ /* 0x000e620000000800 */
[----:B0-----:R-:W-:-:S05]  /*1790*/  IMAD.SHL.U32 R10, R10, 0x1000, RZ ;  /* 0x000010000a0a7824 */ /* 0x001fca00078e00ff */
[----:B------:R-:W-:-:S04]  /*17a0*/  LEA R10, R3, R10, 0xc ;  /* 0x0000000a030a7211 */ /* 0x000fc800078e60ff */
[----:B------:R-:W-:Y:S01]  /*17b0*/  IADD3 R8, PT, PT, -R10, R8, R11 ;  /* 0x000000080a087210 */ /* 0x000fe20007ffe10b */
[----:B-1----:R-:W-:Y:S02]  /*17c0*/  IMAD R11, R0, UR4, RZ ;  /* 0x00000004000b7c24 */ /* 0x002fe4000f8e02ff */
[----:B------:R-:W-:Y:S02]  /*17d0*/  IMAD.MOV.U32 R0, RZ, RZ, R13 ;  /* 0x000000ffff007224 */ /* 0x000fe400078e000d */
[----:B------:R-:W-:-:S05]  /*17e0*/  IMAD R8, R11, -0x1000, R8 ;  /* 0xfffff0000b087824 */ /* 0x000fca00078e0208 */
[C---:B------:R-:W-:Y:S02]  /*17f0*/  ISETP.GE.U32.AND P0, PT, R8.reuse, 0xf00, PT ;  /* 0x00000f000800780c */ /* 0x040fe40003f06070 */
[----:B------:R-:W-:-:S04]  /*1800*/  LEA.HI R8, R8, 0x1, RZ, 0x18 ;  /* 0x0000000108087811 */ /* 0x000fc800078fc0ff */
[----:B------:R-:W-:-:S07]  /*1810*/  LOP3.LUT R10, R8, 0xf, RZ, 0xc0, !PT ;  /* 0x0000000f080a7812 */ /* 0x000fce00078ec0ff */
[----:B------:R-:W-:Y:S05]  /*1820*/  @!P0 BRA `(.L_x_195) ;  /* 0x00000004000c8947 */ /* 0x000fea0003800000 */
[----:B------:R-:W-:Y:S01]  /*1830*/  LEA.HI R0, R6, 0x1, RZ, 0x18 ;  /* 0x0000000106007811 */ /* 0x000fe200078fc0ff */
[----:B------:R-:W-:Y:S01]  /*1840*/  BSSY.RECONVERGENT B3, `(.L_x_196) ;  /* 0x0000040000037945 */ /* 0x000fe20003800200 */
[----:B------:R-:W-:Y:S02]  /*1850*/  LOP3.LUT R11, R13, 0x800, RZ, 0xfc, !PT ;  /* 0x000008000d0b7812 */ /* 0x000fe400078efcff */
[----:B------:R-:W-:-:S05]  /*1860*/  LOP3.LUT R0, R0, 0x1fffff0, RZ, 0xc0, !PT ;  /* 0x01fffff000007812 */ /* 0x000fca00078ec0ff */
[----:B------:R-:W-:-:S07]  /*1870*/  IMAD.MOV R0, RZ, RZ, -R0 ;  /* 0x000000ffff007224 */ /* 0x000fce00078e0a00 */
.L_x_197:
[C---:B------:R-:W-:Y:S02]  /*1880*/  VIADD R15, R7.reuse, 0xfffff800 ;  /* 0xfffff800070f7836 */ /* 0x040fe40000000000 */
[----:B------:R-:W-:Y:S02]  /*1890*/  VIADD R21, R7, 0xfffff900 ;  /* 0xfffff90007157836 */ /* 0x000fe40000000000 */
[----:B------:R-:W-:-:S04]  /*18a0*/  IMAD.WIDE.U32 R14, R15, 0x4, R4 ;  /* 0x000000040f0e7825 */ /* 0x000fc800078e0004 */
[--C-:B------:R-:W-:Y:S01]  /*18b0*/  IMAD.WIDE.U32 R20, R21, 0x4, R4.reuse ;  /* 0x0000000415147825 */ /* 0x100fe200078e0004 */
[----:B------:R0:W2:Y:S04]  /*18c0*/  LDG.E R28, desc[UR6][R14.64] ;  /* 0x000000060e1c7981 */ /* 0x0000a8000c1e1900 */
[----:B------:R-:W2:Y:S01]  /*18d0*/  LDG.E R29, desc[UR6][R20.64] ;  /* 0x00000006141d7981 */ /* 0x000ea2000c1e1900 */
[C---:B------:R-:W-:Y:S02]  /*18e0*/  VIADD R17, R7.reuse, 0xfffffa00 ;  /* 0xfffffa0007117836 */ /* 0x040fe40000000000 */
[----:B------:R-:W-:Y:S02]  /*18f0*/  VIADD R19, R7, 0xfffffb00 ;  /* 0xfffffb0007137836 */ /* 0x000fe40000000000 */
[----:B------:R-:W-:-:S04]  /*1900*/  IMAD.WIDE.U32 R16, R17, 0x4, R4 ;  /* 0x0000000411107825 */ /* 0x000fc800078e0004 */
[--C-:B------:R-:W-:Y:S01]  /*1910*/  IMAD.WIDE.U32 R18, R19, 0x4, R4.reuse ;  /* 0x0000000413127825 */ /* 0x100fe200078e0004 */
[----:B------:R1:W3:Y:S04]  /*1920*/  LDG.E R13, desc[UR6][R16.64] ;  /* 0x00000006100d7981 */ /* 0x0002e8000c1e1900 */
[----:B------:R4:W3:Y:S01]  /*1930*/  LDG.E R12, desc[UR6][R18.64] ;  /* 0x00000006120c7981 */ /* 0x0008e2000c1e1900 */
[C---:B------:R-:W-:Y:S01]  /*1940*/  VIADD R22, R7.reuse, 0xfffffd00 ;  /* 0xfffffd0007167836 */ /* 0x040fe20000000000 */
[C---:B------:R-:W-:Y:S01]  /*1950*/  IADD3 R23, PT, PT, R7.reuse, -0x400, RZ ;  /* 0xfffffc0007177810 */ /* 0x040fe20007ffe0ff */
[----:B------:R-:W-:Y:S02]  /*1960*/  VIADD R26, R7, 0xfffffe00 ;  /* 0xfffffe00071a7836 */ /* 0x000fe40000000000 */
[----:B0-----:R-:W-:-:S04]  /*1970*/  IMAD.WIDE.U32 R14, R22, 0x4, R4 ;  /* 0x00000004160e7825 */ /* 0x001fc800078e0004 */
[--C-:B-1----:R-:W-:Y:S02]  /*1980*/  IMAD.WIDE.U32 R16, R26, 0x4, R4.reuse ;  /* 0x000000041a107825 */ /* 0x102fe400078e0004 */
[----:B------:R0:W5:Y:S02]  /*1990*/  LDG.E R26, desc[UR6][R14.64] ;  /* 0x000000060e1a7981 */ /* 0x000164000c1e1900 */
[C-C-:B------:R-:W-:Y:S02]  /*19a0*/  IMAD.WIDE.U32 R24, R7.reuse, 0x4, R4.reuse ;  /* 0x0000000407187825 */ /* 0x140fe400078e0004 */
[----:B------:R-:W5:Y:S02]  /*19b0*/  LDG.E R16, desc[UR6][R16.64] ;  /* 0x0000000610107981 */ /* 0x000f64000c1e1900 */
[----:B----4-:R-:W-:Y:S02]  /*19c0*/  VIADD R19, R7, 0xffffff00 ;  /* 0xffffff0007137836 */ /* 0x010fe40000000000 */
[----:B------:R-:W-:Y:S01]  /*19d0*/  IMAD.WIDE.U32 R20, R23, 0x4, R4 ;  /* 0x0000000417147825 */ /* 0x000fe200078e0004 */
[----:B------:R-:W4:Y:S03]  /*19e0*/  LDG.E R24, desc[UR6][R24.64] ;  /* 0x0000000618187981 */ /* 0x000f26000c1e1900 */
[----:B0-----:R-:W-:-:S02]  /*19f0*/  VIADD R15, R7, 0x200 ;  /* 0x00000200070f7836 */ /* 0x001fc40000000000 */
[----:B------:R-:W-:Y:S02]  /*1a00*/  VIADD R23, R7, 0x100 ;  /* 0x0000010007177836 */ /* 0x000fe40000000000 */
[--C-:B------:R-:W-:Y:S01]  /*1a10*/  IMAD.WIDE.U32 R18, R19, 0x4, R4.reuse ;  /* 0x0000000413127825 */ /* 0x100fe200078e0004 */
[----:B------:R0:W5:Y:S03]  /*1a20*/  LDG.E R25, desc[UR6][R20.64] ;  /* 0x0000000614197981 */ /* 0x000166000c1e1900 */
[----:B------:R-:W-:Y:S02]  /*1a30*/  IMAD.WIDE.U32 R22, R23, 0x4, R4 ;  /* 0x0000000417167825 */ /* 0x000fe400078e0004 */
[----:B------:R-:W4:Y:S04]  /*1a40*/  LDG.E R19, desc[UR6][R18.64] ;  /* 0x0000000612137981 */ /* 0x000f28000c1e1900 */
[----:B------:R1:W4:Y:S01]  /*1a50*/  LDG.E R23, desc[UR6][R22.64] ;  /* 0x0000000616177981 */ /* 0x000322000c1e1900 */
[----:B0-----:R-:W-:-:S04]  /*1a60*/  VIADD R21, R7, 0x300 ;  /* 0x0000030007157836 */ /* 0x001fc80000000000 */
[----:B------:R-:W-:-:S04]  /*1a70*/  IMAD.WIDE.U32 R20, R21, 0x4, R4 ;  /* 0x0000000415147825 */ /* 0x000fc800078e0004 */
[----:B-1----:R-:W-:Y:S02]  /*1a80*/  VIADD R22, R7, 0x700 ;  /* 0x0000070007167836 */ /* 0x002fe40000000000 */
[----:B------:R-:W4:Y:S01]  /*1a90*/  LDG.E R21, desc[UR6][R20.64] ;  /* 0x0000000614157981 */ /* 0x000f22000c1e1900 */
[----:B--2---:R-:W-:Y:S01]  /*1aa0*/  IADD3 R27, PT, PT, R29, R28, R27 ;  /* 0x0000001c1d1b7210 */ /* 0x004fe20007ffe01b */
[----:B------:R-:W-:Y:S01]  /*1ab0*/  IMAD.WIDE.U32 R28, R15, 0x4, R4 ;  /* 0x000000040f1c7825 */ /* 0x000fe200078e0004 */
[----:B------:R-:W-:-:S05]  /*1ac0*/  IADD3 R15, PT, PT, R7, 0x400, RZ ;  /* 0x00000400070f7810 */ /* 0x000fca0007ffe0ff */
[----:B------:R0:W2:Y:S01]  /*1ad0*/  LDG.E R28, desc[UR6][R28.64] ;  /* 0x000000061c1c7981 */ /* 0x0000a2000c1e1900 */
[----:B------:R-:W-:-:S05]  /*1ae0*/  IMAD.WIDE.U32 R14, R15, 0x4, R4 ;  /* 0x000000040f0e7825 */ /* 0x000fca00078e0004 */
[----:B------:R1:W2:Y:S01]  /*1af0*/  LDG.E R17, desc[UR6][R14.64] ;  /* 0x000000060e117981 */ /* 0x0002a2000c1e1900 */
[----:B---3--:R-:W-:Y:S01]  /*1b00*/  IADD3 R27, PT, PT, R12, R13, R27 ;  /* 0x0000000d0c1b7210 */ /* 0x008fe20007ffe01b */
[----:B0-----:R-:W-:-:S04]  /*1b10*/  VIADD R29, R7, 0x500 ;  /* 0x00000500071d7836 */ /* 0x001fc80000000000 */
[----:B------:R-:W-:-:S04]  /*1b20*/  IMAD.WIDE.U32 R12, R29, 0x4, R4 ;  /* 0x000000041d0c7825 */ /* 0x000fc800078e0004 */
[----:B-1----:R-:W-:Y:S01]  /*1b30*/  VIADD R15, R7, 0x600 ;  /* 0x00000600070f7836 */ /* 0x002fe20000000000 */
[----:B------:R0:W3:Y:S03]  /*1b40*/  LDG.E R18, desc[UR6][R12.64] ;  /* 0x000000060c127981 */ /* 0x0000e6000c1e1900 */
[----:B------:R-:W-:-:S04]  /*1b50*/  IMAD.WIDE.U32 R14, R15, 0x4, R4 ;  /* 0x000000040f0e7825 */ /* 0x000fc800078e0004 */
[----:B0-----:R-:W-:Y:S02]  /*1b60*/  IMAD.WIDE.U32 R12, R22, 0x4, R4 ;  /* 0x00000004160c7825 */ /* 0x001fe400078e0004 */
[----:B------:R-:W3:Y:S04]  /*1b70*/  LDG.E R22, desc[UR6][R14.64] ;  /* 0x000000060e167981 */ /* 0x000ee8000c1e1900 */
[----:B------:R-:W3:Y:S01]  /*1b80*/  LDG.E R20, desc[UR6][R12.64] ;  /* 0x000000060c147981 */ /* 0x000ee2000c1e1900 */
[----:B------:R-:W-:Y:S01]  /*1b90*/  VIADD R0, R0, 0x10 ;  /* 0x0000001000007836 */ /* 0x000fe20000000000 */
[----:B-----5:R-:W-:-:S04]  /*1ba0*/  IADD3 R25, PT, PT, R26, R25, R27 ;  /* 0x000000191a197210 */ /* 0x020fc80007ffe01b */
[----:B----4-:R-:W-:Y:S02]  /*1bb0*/  IADD3 R16, PT, PT, R19, R16, R25 ;  /* 0x0000001013107210 */ /* 0x010fe40007ffe019 */
[----:B------:R-:W-:Y:S02]  /*1bc0*/  ISETP.NE.AND P0, PT, R0, RZ, PT ;  /* 0x000000ff0000720c */ /* 0x000fe40003f05270 */
[----:B------:R-:W-:Y:S01]  /*1bd0*/  IADD3 R16, PT, PT, R23, R24, R16 ;  /* 0x0000001817107210 */ /* 0x000fe20007ffe010 */
[----:B------:R-:W-:Y:S02]  /*1be0*/  VIADD R11, R11, 0x1000 ;  /* 0x000010000b0b7836 */ /* 0x000fe40000000000 */
[----:B------:R-:W-:Y:S01]  /*1bf0*/  VIADD R7, R7, 0x1000 ;  /* 0x0000100007077836 */ /* 0x000fe20000000000 */
[----:B--2---:R-:W-:-:S04]  /*1c00*/  IADD3 R16, PT, PT, R21, R28, R16 ;  /* 0x0000001c15107210 */ /* 0x004fc80007ffe010 */
[----:B---3--:R-:W-:-:S04]  /*1c10*/  IADD3 R17, PT, PT, R18, R17, R16 ;  /* 0x0000001112117210 */ /* 0x008fc80007ffe010 */
[----:B------:R-:W-:Y:S01]  /*1c20*/  IADD3 R27, PT, PT, R20, R22, R17 ;  /* 0x00000016141b7210 */ /* 0x000fe20007ffe011 */
[----:B------:R-:W-:Y:S06]  /*1c30*/  @P0 BRA `(.L_x_197) ;  /* 0xfffffffc00100947 */ /* 0x000fec000383ffff */
[----:B------:R-:W-:Y:S05]  /*1c40*/  BSYNC.RECONVERGENT B3 ;  /* 0x0000000000037941 */ /* 0x000fea0003800200 */
.L_x_196:
[----:B------:R-:W-:-:S07]  /*1c50*/  IADD3 R0, PT, PT, R11, -0x800, RZ ;  /* 0xfffff8000b007810 */ /* 0x000fce0007ffe0ff */
.L_x_195:
[----:B------:R-:W-:Y:S05]  /*1c60*/  BSYNC.RECONVERGENT B2 ;  /* 0x0000000000027941 */ /* 0x000fea0003800200 */
.L_x_194:
[----:B------:R-:W-:-:S13]  /*1c70*/  ISETP.NE.AND P0, PT, R10, RZ, PT ;  /* 0x000000ff0a00720c */ /* 0x000fda0003f05270 */
[----:B------:R-:W-:Y:S05]  /*1c80*/  @!P0 BRA `(.L_x_193) ;  /* 0x0000000400148947 */ /* 0x000fea0003800000 */
[----:B------:R-:W-:Y:S01]  /*1c90*/  ISETP.GE.U32.AND P0, PT, R10, 0x8, PT ;  /* 0x000000080a00780c */ /* 0x000fe20003f06070 */
[----:B------:R-:W-:Y:S01]  /*1ca0*/  BSSY.RECONVERGENT B2, `(.L_x_198) ;  /* 0x0000021000027945 */ /* 0x000fe20003800200 */
[----:B------:R-:W-:-:S04]  /*1cb0*/  LOP3.LUT R23, R8, 0x7, RZ, 0xc0, !PT ;  /* 0x0000000708177812 */ /* 0x000fc800078ec0ff */
[----:B------:R-:W-:-:S07]  /*1cc0*/  ISETP.NE.AND P1, PT, R23, RZ, PT ;  /* 0x000000ff1700720c */ /* 0x000fce0003f25270 */
[----:B------:R-:W-:Y:S06]  /*1cd0*/  @!P0 BRA `(.L_x_199) ;  /* 0x0000000000748947 */ /* 0x000fec0003800000 */
[----:B------:R-:W-:-:S04]  /*1ce0*/  IMAD.IADD R11, R0, 0x1, R9 ;  /* 0x00000001000b7824 */ /* 0x000fc800078e0209 */
[C---:B------:R-:W-:Y:S02]  /*1cf0*/  VIADD R19, R11.reuse, 0x100 ;  /* 0x000001000b137836 */ /* 0x040fe40000000000 */
[C---:B------:R-:W-:Y:S02]  /*1d00*/  VIADD R21, R11.reuse, 0x200 ;  /* 0x000002000b157836 */ /* 0x040fe40000000000 */
[C---:B------:R-:W-:Y:S02]  /*1d10*/  VIADD R13, R11.reuse, 0x300 ;  /* 0x000003000b0d7836 */ /* 0x040fe40000000000 */
[----:B------:R-:W-:-:S04]  /*1d20*/  IMAD.WIDE.U32 R16, R11, 0x4, R4 ;  /* 0x000000040b107825 */ /* 0x000fc800078e0004 */
[--C-:B------:R-:W-:Y:S01]  /*1d30*/  IMAD.WIDE.U32 R18, R19, 0x4, R4.reuse ;  /* 0x0000000413127825 */ /* 0x100fe200078e0004 */
[----:B------:R0:W2:Y:S03]  /*1d40*/  LDG.E R22, desc[UR6][R16.64] ;  /* 0x0000000610167981 */ /* 0x0000a6000c1e1900 */
[--C-:B------:R-:W-:Y:S01]  /*1d50*/  IMAD.WIDE.U32 R20, R21, 0x4, R4.reuse ;  /* 0x0000000415147825 */ /* 0x100fe200078e0004 */
[----:B------:R1:W2:Y:S03]  /*1d60*/  LDG.E R7, desc[UR6][R18.64] ;  /* 0x0000000612077981 */ /* 0x0002a6000c1e1900 */
[C---:B------:R-:W-:Y:S02]  /*1d70*/  VIADD R15, R11.reuse, 0x400 ;  /* 0x000004000b0f7836 */ /* 0x040fe40000000000 */
[C---:B------:R-:W-:Y:S01]  /*1d80*/  VIADD R25, R11.reuse, 0x500 ;  /* 0x000005000b197836 */ /* 0x040fe20000000000 */
[----:B------:R-:W-:Y:S01]  /*1d90*/  IADD3 R29, PT, PT, R11, 0x600, RZ ;  /* 0x000006000b1d7810 */ /* 0x000fe20007ffe0ff */
[----:B------:R-:W-:Y:S01]  /*1da0*/  IMAD.WIDE.U32 R12, R13, 0x4, R4 ;  /* 0x000000040d0c7825 */ /* 0x000fe200078e0004 */
[----:B------:R-:W3:Y:S03]  /*1db0*/  LDG.E R20, desc[UR6][R20.64] ;  /* 0x0000000614147981 */ /* 0x000ee6000c1e1900 */
[----:B------:R-:W-:-:S02]  /*1dc0*/  VIADD R24, R11, 0x700 ;  /* 0x000007000b187836 */ /* 0x000fc40000000000 */
[--C-:B------:R-:W-:Y:S01]  /*1dd0*/  IMAD.WIDE.U32 R14, R15, 0x4, R4.reuse ;  /* 0x000000040f0e7825 */ /* 0x100fe200078e0004 */
[----:B------:R-:W3:Y:S03]  /*1de0*/  LDG.E R12, desc[UR6][R12.64] ;  /* 0x000000060c0c7981 */ /* 0x000ee6000c1e1900 */
[--C-:B------:R-:W-:Y:S02]  /*1df0*/  IMAD.WIDE.U32 R10, R25, 0x4, R4.reuse ;  /* 0x00000004190a7825 */ /* 0x100fe400078e0004 */
[----:B------:R-:W4:Y:S02]  /*1e00*/  LDG.E R14, desc[UR6][R14.64] ;  /* 0x000000060e0e7981 */ /* 0x000f24000c1e1900 */
[--C-:B0-----:R-:W-:Y:S02]  /*1e10*/  IMAD.WIDE.U32 R16, R29, 0x4, R4.reuse ;  /* 0x000000041d107825 */ /* 0x101fe400078e0004 */
[----:B------:R-:W4:Y:S02]  /*1e20*/  LDG.E R10, desc[UR6][R10.64] ;  /* 0x000000060a0a7981 */ /* 0x000f24000c1e1900 */
[----:B-1----:R-:W-:-:S02]  /*1e30*/  IMAD.WIDE.U32 R18, R24, 0x4, R4 ;  /* 0x0000000418127825 */ /* 0x002fc400078e0004 */
[----:B------:R-:W5:Y:S04]  /*1e40*/  LDG.E R16, desc[UR6][R16.64] ;  /* 0x0000000610107981 */ /* 0x000f68000c1e1900 */
[----:B------:R-:W5:Y:S01]  /*1e50*/  LDG.E R18, desc[UR6][R18.64] ;  /* 0x0000000612127981 */ /* 0x000f62000c1e1900 */
[----:B------:R-:W-:Y:S01]  /*1e60*/  VIADD R0, R0, 0x800 ;  /* 0x0000080000007836 */ /* 0x000fe20000000000 */
[----:B--2---:R-:W-:-:S04]  /*1e70*/  IADD3 R7, PT, PT, R7, R22, R27 ;  /* 0x0000001607077210 */ /* 0x004fc80007ffe01b */
[----:B---3--:R-:W-:-:S04]  /*1e80*/  IADD3 R7, PT, PT, R12, R20, R7 ;  /* 0x000000140c077210 */ /* 0x008fc80007ffe007 */
[----:B----4-:R-:W-:-:S04]  /*1e90*/  IADD3 R7, PT, PT, R10, R14, R7 ;  /* 0x0000000e0a077210 */ /* 0x010fc80007ffe007 */
[----:B-----5:R-:W-:-:S07]  /*1ea0*/  IADD3 R27, PT, PT, R18, R16, R7 ;  /* 0x00000010121b7210 */ /* 0x020fce0007ffe007 */
.L_x_199:
[----:B------:R-:W-:Y:S05]  /*1eb0*/  BSYNC.RECONVERGENT B2 ;  /* 0x0000000000027941 */ /* 0x000fea0003800200 */
.L_x_198:
[----:B------:R-:W-:Y:S05]  /*1ec0*/  @!P1 BRA `(.L_x_193) ;  /* 0x0000000000849947 */ /* 0x000fea0003800000 */
[----:B------:R-:W-:Y:S01]  /*1ed0*/  ISETP.GE.U32.AND P0, PT, R23, 0x4, PT ;  /* 0x000000041700780c */ /* 0x000fe20003f06070 */
[----:B------:R-:W-:Y:S01]  /*1ee0*/  BSSY.RECONVERGENT B2, `(.L_x_200) ;  /* 0x0000012000027945 */ /* 0x000fe20003800200 */
[----:B------:R-:W-:-:S11]  /*1ef0*/  LOP3.LUT P1, RZ, R8, 0x3, RZ, 0xc0, !PT ;  /* 0x0000000308ff7812 */ /* 0x000fd6000782c0ff */
[----:B------:R-:W-:Y:S05]  /*1f00*/  @!P0 BRA `(.L_x_201) ;  /* 0x00000000003c8947 */ /* 0x000fea0003800000 */
[----:B------:R-:W-:-:S04]  /*1f10*/  IMAD.IADD R7, R0, 0x1, R9 ;  /* 0x0000000100077824 */ /* 0x000fc800078e0209 */
[C---:B------:R-:W-:Y:S02]  /*1f20*/  VIADD R11, R7.reuse, 0x100 ;  /* 0x00000100070b7836 */ /* 0x040fe40000000000 */
[----:B------:R-:W-:-:S04]  /*1f30*/  IMAD.WIDE.U32 R8, R7, 0x4, R4 ;  /* 0x0000000407087825 */ /* 0x000fc800078e0004 */
[C---:B------:R-:W-:Y:S02]  /*1f40*/  VIADD R13, R7.reuse, 0x200 ;  /* 0x00000200070d7836 */ /* 0x040fe40000000000 */
[----:B------:R-:W-:Y:S01]  /*1f50*/  VIADD R15, R7, 0x300 ;  /* 0x00000300070f7836 */ /* 0x000fe20000000000 */
[----:B------:R-:W2:Y:S01]  /*1f60*/  LDG.E R8, desc[UR6][R8.64] ;  /* 0x0000000608087981 */ /* 0x000ea2000c1e1900 */
[----:B------:R-:W-:-:S04]  /*1f70*/  IMAD.WIDE.U32 R10, R11, 0x4, R4 ;  /* 0x000000040b0a7825 */ /* 0x000fc800078e0004 */
[--C-:B------:R-:W-:Y:S02]  /*1f80*/  IMAD.WIDE.U32 R12, R13, 0x4, R4.reuse ;  /* 0x000000040d0c7825 */ /* 0x100fe400078e0004 */
[----:B------:R-:W2:Y:S02]  /*1f90*/  LDG.E R10, desc[UR6][R10.64] ;  /* 0x000000060a0a7981 */ /* 0x000ea4000c1e1900 */
[----:B------:R-:W-:Y:S02]  /*1fa0*/  IMAD.WIDE.U32 R14, R15, 0x4, R4 ;  /* 0x000000040f0e7825 */ /* 0x000fe400078e0004 */
[----:B------:R-:W3:Y:S04]  /*1fb0*/  LDG.E R12, desc[UR6][R12.64] ;  /* 0x000000060c0c7981 */ /* 0x000ee8000c1e1900 */
[----:B------:R-:W3:Y:S01]  /*1fc0*/  LDG.E R14, desc[UR6][R14.64] ;  /* 0x000000060e0e7981 */ /* 0x000ee2000c1e1900 */
[----:B------:R-:W-:-:S02]  /*1fd0*/  IADD3 R0, PT, PT, R0, 0x400, RZ ;  /* 0x0000040000007810 */ /* 0x000fc40007ffe0ff */
[----:B--2---:R-:W-:-:S04]  /*1fe0*/  IADD3 R27, PT, PT, R10, R8, R27 ;  /* 0x000000080a1b7210 */ /* 0x004fc80007ffe01b */
[----:B---3--:R-:W-:-:S07]  /*1ff0*/  IADD3 R27, PT, PT, R14, R12, R27 ;  /* 0x0000000c0e1b7210 */ /* 0x008fce0007ffe01b */
.L_x_201:
[----:B------:R-:W-:Y:S05]  /*2000*/  BSYNC.RECONVERGENT B2 ;  /* 0x0000000000027941 */ /* 0x000fea0003800200 */
.L_x_200:
[----:B------:R-:W-:Y:S05]  /*2010*/  @!P1 BRA `(.L_x_193) ;  /* 0x0000000000309947 */ /* 0x000fea0003800000 */
[----:B------:R-:W-:Y:S01]  /*2020*/  LOP3.LUT R6, R6, 0xffff, RZ, 0xc0, !PT ;  /* 0x0000ffff06067812 */ /* 0x000fe200078ec0ff */
[----:B------:R-:W-:-:S03]  /*2030*/  IMAD.IADD R9, R0, 0x1, R2 ;  /* 0x0000000100097824 */ /* 0x000fc600078e0202 */
[----:B------:R-:W-:-:S04]  /*2040*/  LEA.HI R6, R6, 0x1, RZ, 0x18 ;  /* 0x0000000106067811 */ /* 0x000fc800078fc0ff */
[----:B------:R-:W-:-:S05]  /*2050*/  LOP3.LUT R6, R6, 0x3, RZ, 0xc0, !PT ;  /* 0x0000000306067812 */ /* 0x000fca00078ec0ff */
[----:B------:R-:W-:-:S07]  /*2060*/  IMAD.MOV R0, RZ, RZ, -R6 ;  /* 0x000000ffff007224 */ /* 0x000fce00078e0a06 */
.L_x_202:
[----:B------:R-:W-:-:S06]  /*2070*/  IMAD.WIDE.U32 R6, R9, 0x4, R4 ;  /* 0x0000000409067825 */ /* 0x000fcc00078e0004 */
[----:B------:R-:W2:Y:S01]  /*2080*/  LDG.E R6, desc[UR6][R6.64] ;  /* 0x0000000606067981 */ /* 0x000ea2000c1e1900 */
[----:B------:R-:W-:Y:S02]  /*2090*/  VIADD R0, R0, 0x1 ;  /* 0x0000000100007836 */ /* 0x000fe40000000000 */
[----:B------:R-:W-:-:S03]  /*20a0*/  VIADD R9, R9, 0x100 ;  /* 0x0000010009097836 */ /* 0x000fc60000000000 */
[----:B------:R-:W-:Y:S01]  /*20b0*/  ISETP.NE.AND P0, PT, R0, RZ, PT ;  /* 0x000000ff0000720c */ /* 0x000fe20003f05270 */
[----:B--2---:R-:W-:-:S12]  /*20c0*/  IMAD.IADD R27, R6, 0x1, R27 ;  /* 0x00000001061b7824 */ /* 0x004fd800078e021b */
[----:B------:R-:W-:Y:S05]  /*20d0*/  @P0 BRA `(.L_x_202) ;  /* 0xfffffffc00e40947 */ /* 0x000fea000383ffff */
.L_x_193:
[----:B------:R-:W-:Y:S05]  /*20e0*/  BSYNC.RECONVERGENT B1 ;  /* 0x0000000000017941 */ /* 0x000fea0003800200 */
.L_x_190:
[----:B------:R-:W0:Y:S01]  /*20f0*/  S2R R9, SR_LANEID ;  /* 0x0000000000097919 */ /* 0x000e220000000000 */
[----:B------:R-:W1:Y:S01]  /*2100*/  SHFL.DOWN PT, R0, R27, 0x1, 0x1f ;  /* 0x08201f001b007f89 */ /* 0x000e6200000e0000 */
[----:B------:R-:W2:Y:S01]  /*2110*/  S2R R8, SR_TID.X ;  /* 0x0000000000087919 */ /* 0x000ea20000002100 */
[C---:B0-----:R-:W-:Y:S02]  /*2120*/  ISETP.GT.AND P0, PT, R9.reuse, 0x1e, PT ;  /* 0x0000001e0900780c */ /* 0x041fe40003f04270 */
[C---:B------:R-:W-:Y:S02]  /*2130*/  ISETP.NE.AND P1, PT, R9.reuse, RZ, PT ;  /* 0x000000ff0900720c */ /* 0x040fe40003f25270 */
[----:B-1----:R-:W-:Y:S02]  /*2140*/  SEL R0, R0, RZ, !P0 ;  /* 0x000000ff00007207 */ /* 0x002fe40004000000 */
[----:B------:R-:W-:-:S03]  /*2150*/  ISETP.GT.AND P0, PT, R9, 0x1d, PT ;  /* 0x0000001d0900780c */ /* 0x000fc60003f04270 */
[----:B------:R-:W-:-:S05]  /*2160*/  IMAD.IADD R0, R0, 0x1, R27 ;  /* 0x0000000100007824 */ /* 0x000fca00078e021b */
[----:B------:R-:W0:Y:S01]  /*2170*/  SHFL.DOWN PT, R2, R0, 0x2, 0x1f ;  /* 0x08401f0000027f89 */ /* 0x000e2200000e0000 */
[----:B------:R-:W1:Y:S01]  /*2180*/  @!P1 S2R R6, SR_CgaCtaId ;  /* 0x0000000000069919 */ /* 0x000e620000008800 */
[----:B0-----:R-:W-:Y:S02]  /*2190*/  SEL R5, R2, RZ, !P0 ;  /* 0x000000ff02057207 */ /* 0x001fe40004000000 */
[----:B------:R-:W-:Y:S02]  /*21a0*/  ISETP.GT.AND P0, PT, R9, 0x1b, PT ;  /* 0x0000001b0900780c */ /* 0x000fe40003f04270 */
[----:B------:R-:W-:-:S05]  /*21b0*/  IADD3 R5, PT, PT, R0, R5, RZ ;  /* 0x0000000500057210 */ /* 0x000fca0007ffe0ff */
[----:B------:R-:W0:Y:S02]  /*21c0*/  SHFL.DOWN PT, R2, R5, 0x4, 0x1f ;  /* 0x08801f0005027f89 */ /* 0x000e2400000e0000 */
[----:B0-----:R-:W-:Y:S02]  /*21d0*/  SEL R2, R2, RZ, !P0 ;  /* 0x000000ff02027207 */ /* 0x001fe40004000000 */
[----:B------:R-:W-:-:S03]  /*21e0*/  ISETP.GT.AND P0, PT, R9, 0x17, PT ;  /* 0x000000170900780c */ /* 0x000fc60003f04270 */
[----:B------:R-:W-:Y:S01]  /*21f0*/  IMAD.IADD R2, R5, 0x1, R2 ;  /* 0x0000000105027824 */ /* 0x000fe200078e0202 */
[----:B------:R-:W-:-:S04]  /*2200*/  @!P1 MOV R5, 0x400 ;  /* 0x0000040000059802 */ /* 0x000fc80000000f00 */
[----:B------:R-:W0:Y:S01]  /*2210*/  SHFL.DOWN PT, R4, R2, 0x8, 0x1f ;  /* 0x09001f0002047f89 */ /* 0x000e2200000e0000 */
[----:B-1----:R-:W-:Y:S02]  /*2220*/  @!P1 LEA R5, R6, R5, 0x18 ;  /* 0x0000000506059211 */ /* 0x002fe400078ec0ff */
[----:B0-----:R-:W-:Y:S02]  /*2230*/  SEL R7, R4, RZ, !P0 ;  /* 0x000000ff04077207 */ /* 0x001fe40004000000 */
[----:B------:R-:W-:Y:S02]  /*2240*/  ISETP.GT.AND P0, PT, R9, 0xf, PT ;  /* 0x0000000f0900780c */ /* 0x000fe40003f04270 */
[----:B--2---:R-:W-:Y:S01]  /*2250*/  @!P1 SHF.R.U32.HI R4, RZ, 0x3, R8 ;  /* 0x00000003ff049819 */ /* 0x004fe20000011608 */
[----:B------:R-:W-:-:S03]  /*2260*/  IMAD.IADD R7, R2, 0x1, R7 ;  /* 0x0000000102077824 */ /* 0x000fc600078e0207 */
[----:B------:R-:W-:Y:S02]  /*2270*/  @!P1 LOP3.LUT R4, R4, 0x7c, RZ, 0xc0, !PT ;  /* 0x0000007c04049812 */ /* 0x000fe400078ec0ff */
[----:B------:R-:W0:Y:S03]  /*2280*/  SHFL.DOWN PT, R0, R7, 0x10, 0x1f ;  /* 0x0a001f0007007f89 */ /* 0x000e2600000e0000 */
[----:B------:R-:W-:Y:S01]  /*2290*/  @!P1 IMAD.IADD R4, R4, 0x1, R5 ;  /* 0x0000000104049824 */ /* 0x000fe200078e0205 */
        /* <DEDUP_REMOVED lines=15> */
[----:B------:R-:W-:-:S07]  /*2390*/  IMAD.IADD R11, R0, 0x1, R9 ;  /* 0x00000001000b7824 */ /* 0x000fce00078e0209 */
.L_x_189:
[----:B------:R-:W-:Y:S05]  /*23a0*/  BSYNC.RECONVERGENT B0 ;  /* 0x0000000000007941 */ /* 0x000fea0003800200 */
.L_x_173:
[----:B------:R-:W-:Y:S05]  /*23b0*/  @P0 EXIT ;  /* 0x000000000000094d */ /* 0x000fea0003800000 */
[----:B---3--:R-:W3:Y:S02]  /*23c0*/  LDC.64 R4, c[0x0][0x388] ;  /* 0x0000e200ff047b82 */ /* 0x008ee40000000a00 */
[----:B---3--:R-:W-:-:S05]  /*23d0*/  IMAD.WIDE.U32 R2, R3, 0x4, R4 ;  /* 0x0000000403027825 */ /* 0x008fca00078e0004 */
[----:B------:R-:W-:Y:S01]  /*23e0*/  STG.E desc[UR6][R2.64], R11 ;  /* 0x0000000b02007986 */ /* 0x000fe2000c101906 */
[----:B------:R-:W-:Y:S05]  /*23f0*/  EXIT ;  /* 0x000000000000794d */ /* 0x000fea0003800000 */
.L_x_203:
        /* <DEDUP_REMOVED lines=16> */
.L_x_960:


//--------------------- .text._ZN3cub18CUB_300001_SM_10006detail6reduce28DeviceReduceSingleTileKernelINS2_10policy_hubIijN4cuda3std3__44plusIiEEE10Policy1000EN6thrust24THRUST_300001_SM_1000_NS10device_ptrIiEEPijS9_iiNS7_10__identityEEEvT0_T1_T2_T3_T4_T6_ --------------------------
	.section	.text._ZN3cub18CUB_300001_SM_10006detail6reduce28DeviceReduceSingleTileKernelINS2_10policy_hubIijN4cuda3std3__44plusIiEEE10Policy1000EN6thrust24THRUST_300001_SM_1000_NS10device_ptrIiEEPijS9_iiNS7_10__identityEEEvT0_T1_T2_T3_T4_T6_,"ax",@progbits
	.align	128
        .global         _ZN3cub18CUB_300001_SM_10006detail6reduce28DeviceReduceSingleTileKernelINS2_10policy_hubIijN4cuda3std3__44plusIiEEE10Policy1000EN6thrust24THRUST_300001_SM_1000_NS10device_ptrIiEEPijS9_iiNS7_10__identityEEEvT0_T1_T2_T3_T4_T6_
        .type           _ZN3cub18CUB_300001_SM_10006detail6reduce28DeviceReduceSingleTileKernelINS2_10policy_hubIijN4cuda3std3__44plusIiEEE10Policy1000EN6thrust24THRUST_300001_SM_1000_NS10device_ptrIiEEPijS9_iiNS7_10__identityEEEvT0_T1_T2_T3_T4_T6_,@function
        .size           _ZN3cub18CUB_300001_SM_10006detail6reduce28DeviceReduceSingleTileKernelINS2_10policy_hubIijN4cuda3std3__44plusIiEEE10Policy1000EN6thrust24THRUST_300001_SM_1000_NS10device_ptrIiEEPijS9_iiNS7_10__identityEEEvT0_T1_T2_T3_T4_T6_,(.L_x_961 - _ZN3cub18CUB_300001_SM_10006detail6reduce28DeviceReduceSingleTileKernelINS2_10policy_hubIijN4cuda3std3__44plusIiEEE10Policy1000EN6thrust24THRUST_300001_SM_1000_NS10device_ptrIiEEPijS9_iiNS7_10__identityEEEvT0_T1_T2_T3_T4_T6_)
        .other          _ZN3cub18CUB_300001_SM_10006detail6reduce28DeviceReduceSingleTileKernelINS2_10policy_hubIijN4cuda3std3__44plusIiEEE10Policy1000EN6thrust24THRUST_300001_SM_1000_NS10device_ptrIiEEPijS9_iiNS7_10__identityEEEvT0_T1_T2_T3_T4_T6_,@"STO_CUDA_ENTRY STV_DEFAULT"
_ZN3cub18CUB_300001_SM_10006detail6reduce28DeviceReduceSingleTileKernelINS2_10policy_hubIijN4cuda3std3__44plusIiEEE10Policy1000EN6thrust24THRUST_300001_SM_1000_NS10device_ptrIiEEPijS9_iiNS7_10__identityEEEvT0_T1_T2_T3_T4_T6_:
.text._ZN3cub18CUB_300001_SM_10006detail6reduce28DeviceReduceSingleTileKernelINS2_10policy_hubIijN4cuda3std3__44plusIiEEE10Policy1000EN6thrust24THRUST_300001_SM_1000_NS10device_ptrIiEEPijS9_iiNS7_10__identityEEEvT0_T1_T2_T3_T4_T6_:
        /* <DEDUP_REMOVED lines=13> */
.L_x_204:
[----:B------:R-:W-:Y:S01]  /*00d0*/  ISETP.GT.U32.AND P0, PT, R2, 0xfff, PT ;  /* 0x00000fff0200780c */ /* 0x000fe20003f04070 */
[----:B------:R-:W-:-:S12]  /*00e0*/  BSSY.RECONVERGENT B0, `(.L_x_205) ;  /* 0x00001e7000007945 */ /* 0x000fd80003800200 */
        /* <DEDUP_REMOVED lines=11> */
.L_x_208:
[----:B------:R-:W-:Y:S05]  /*01a0*/  BSYNC.RECONVERGENT B1 ;  /* 0x0000000000017941 */ /* 0x000fea0003800200 */
.L_x_207:
        /* <DEDUP_REMOVED lines=17> */
.L_x_213:
        /* <DEDUP_REMOVED lines=31> */
.L_x_212:
[----:B------:R-:W-:Y:S05]  /*04b0*/  BSYNC.RECONVERGENT B2 ;  /* 0x0000000000027941 */ /* 0x000fea0003800200 */
.L_x_211:
[----:B------:R-:W-:Y:S05]  /*04c0*/  @!P0 BRA `(.L_x_210) ;  /* 0x0000000000c88947 */ /* 0x000fea0003800000 */
[----:B------:R-:W-:Y:S01]  /*04d0*/  ISETP.GE.U32.AND P0, PT, R21, 0x8, PT ;  /* 0x000000081500780c */ /* 0x000fe20003f06070 */
[----:B------:R-:W-:Y:S01]  /*04e0*/  BSSY.RECONVERGENT B2, `(.L_x_214) ;  /* 0x0000013000027945 */ /* 0x000fe20003800200 */
[----:B------:R-:W-:-:S04]  /*04f0*/  LOP3.LUT R16, R4, 0x7, RZ, 0xc0, !PT ;  /* 0x0000000704107812 */ /* 0x000fc800078ec0ff */
[----:B------:R-:W-:-:S07]  /*0500*/  ISETP.NE.AND P1, PT, R16, RZ, PT ;  /* 0x000000ff1000720c */ /* 0x000fce0003f25270 */
[----:B------:R-:W-:Y:S06]  /*0510*/  @!P0 BRA `(.L_x_215) ;  /* 0x00000000003c8947 */ /* 0x000fec0003800000 */
[----:B------:R-:W0:Y:S02]  /*0520*/  LDC.64 R6, c[0x0][0x380] ;  /* 0x0000e000ff067b82 */ /* 0x000e240000000a00 */
[----:B0-----:R-:W-:-:S05]  /*0530*/  IMAD.WIDE.U32 R6, R5, 0x4, R6 ;  /* 0x0000000405067825 */ /* 0x001fca00078e0006 */
        /* <DEDUP_REMOVED lines=13> */
.L_x_215:
[----:B------:R-:W-:Y:S05]  /*0610*/  BSYNC.RECONVERGENT B2 ;  /* 0x0000000000027941 */ /* 0x000fea0003800200 */
.L_x_214:
        /* <DEDUP_REMOVED lines=11> */
[----:B------:R-:W3:Y:S01]  /*06d0*/  LDG.E R10, desc[UR6][R6.64+0xc00] ;  /* 0x000c0006060a7981 */ /* 0x000ee2000c1e1900 */
[----:B------:R-:W-:Y:S01]  /*06e0*/  VIADD R5, R5, 0x400 ;  /* 0x0000040005057836 */ /* 0x000fe20000000000 */
[----:B--2--5:R-:W-:-:S04]  /*06f0*/  IADD3 R0, PT, PT, R4, R9, R0 ;  /* 0x0000000904007210 */ /* 0x024fc80007ffe000 */
[----:B---3--:R-:W-:-:S07]  /*0700*/  IADD3 R0, PT, PT, R10, R11, R0 ;  /* 0x0000000b0a007210 */ /* 0x008fce0007ffe000 */
.L_x_217:
[----:B------:R-:W-:Y:S05]  /*0710*/  BSYNC.RECONVERGENT B2 ;  /* 0x0000000000027941 */ /* 0x000fea0003800200 */
.L_x_216:
[----:B------:R-:W-:Y:S05]  /*0720*/  @!P1 BRA `(.L_x_210) ;  /* 0x0000000000309947 */ /* 0x000fea0003800000 */
[----:B------:R-:W0:Y:S02]  /*0730*/  LDC.64 R6, c[0x0][0x380] ;  /* 0x0000e000ff067b82 */ /* 0x000e240000000a00 */
[----:B0-----:R-:W-:-:S04]  /*0740*/  IMAD.WIDE.U32 R4, R5, 0x4, R6 ;  /* 0x0000000405047825 */ /* 0x001fc800078e0006 */
[----:B------:R-:W-:Y:S02]  /*0750*/  IMAD.MOV R6, RZ, RZ, -R8 ;  /* 0x000000ffff067224 */ /* 0x000fe400078e0a08 */
[----:B------:R-:W-:-:S07]  /*0760*/  IMAD.MOV.U32 R7, RZ, RZ, R5 ;  /* 0x000000ffff077224 */ /* 0x000fce00078e0005 */
.L_x_218:
[----:B------:R-:W-:-:S06]  /*0770*/  IMAD.MOV.U32 R5, RZ, RZ, R7 ;  /* 0x000000ffff057224 */ /* 0x000fcc00078e0007 */
[----:B------:R0:W2:Y:S01]  /*0780*/  LDG.E R5, desc[UR6][R4.64] ;  /* 0x0000000604057981 */ /* 0x0000a2000c1e1900 */
[----:B------:R-:W-:-:S05]  /*0790*/  VIADD R6, R6, 0x1 ;  /* 0x0000000106067836 */ /* 0x000fca0000000000 */
[----:B------:R-:W-:Y:S02]  /*07a0*/  ISETP.NE.AND P0, PT, R6, RZ, PT ;  /* 0x000000ff0600720c */ /* 0x000fe40003f05270 */
[----:B0-----:R-:W-:-:S05]  /*07b0*/  IADD3 R4, P1, PT, R4, 0x400, RZ ;  /* 0x0000040004047810 */ /* 0x001fca0007f3e0ff */
[----:B------:R-:W-:Y:S02]  /*07c0*/  IMAD.X R7, RZ, RZ, R7, P1 ;  /* 0x000000ffff077224 */ /* 0x000fe400008e0607 */
[----:B--2--5:R-:W-:-:S04]  /*07d0*/  IMAD.IADD R0, R5, 0x1, R0 ;  /* 0x0000000105007824 */ /* 0x024fc800078e0200 */
[----:B------:R-:W-:Y:S05]  /*07e0*/  @P0 BRA `(.L_x_218) ;  /* 0xfffffffc00e00947 */ /* 0x000fea000383ffff */
.L_x_210:
[----:B------:R-:W-:Y:S05]  /*07f0*/  BSYNC.RECONVERGENT B1 ;  /* 0x0000000000017941 */ /* 0x000fea0003800200 */
.L_x_209:
[----:B------:R-:W-:-:S13]  /*0800*/  ISETP.GE.U32.AND P0, PT, R2, 0x100, PT ;  /* 0x000001000200780c */ /* 0x000fda0003f06070 */
        /* <DEDUP_REMOVED lines=38> */
[----:B-1----:R-:W1:Y:S01]  /*0a70*/  LDS.64 R2, [UR4+0x20] ;  /* 0x00002004ff027984 */ /* 0x002e620008000a00 */
[----:B0-----:R-:W-:-:S04]  /*0a80*/  IADD3 R0, PT, PT, R4, R0, R9 ;  /* 0x0000000004007210 */ /* 0x001fc80007ffe009 */
[----:B------:R-:W-:-:S04]  /*0a90*/  IADD3 R0, PT, PT, R6, R0, R5 ;  /* 0x0000000006007210 */ /* 0x000fc80007ffe005 */
[----:B-1----:R-:W-:-:S05]  /*0aa0*/  IADD3 R0, PT, PT, R2, R0, R7 ;  /* 0x0000000002007210 */ /* 0x002fca0007ffe007 */
[----:B------:R-:W-:Y:S01]  /*0ab0*/  IMAD.IADD R9, R0, 0x1, R3 ;  /* 0x0000000100097824 */ /* 0x000fe200078e0203 */
[----:B------:R-:W-:Y:S06]  /*0ac0*/  BRA `(.L_x_220) ;  /* 0x0000001400207947 */ /* 0x000fec0003800000 */
.L_x_219:
[----:B------:R-:W-:Y:S01]  /*0ad0*/  LOP3.LUT R4, R3, 0x3e0, RZ, 0xc0, !PT ;  /* 0x000003e003047812 */ /* 0x000fe200078ec0ff */
[----:B------:R-:W1:Y:S03]  /*0ae0*/  S2R R10, SR_LANEID ;  /* 0x00000000000a7919 */ /* 0x000e660000000000 */
[----:B0-----:R-:W-:Y:S01]  /*0af0*/  LOP3.LUT R7, RZ, R4, RZ, 0x33, !PT ;  /* 0x00000004ff077212 */ /* 0x001fe200078e33ff */
[----:B------:R-:W-:-:S04]  /*0b00*/  VIADD R5, R4, 0x20 ;  /* 0x0000002004057836 */ /* 0x000fc80000000000 */
[----:B------:R-:W-:Y:S01]  /*0b10*/  IMAD.IADD R7, R7, 0x1, R2 ;  /* 0x0000000107077824 */ /* 0x000fe200078e0202 */
[----:B------:R-:W-:-:S04]  /*0b20*/  ISETP.GT.U32.AND P0, PT, R5, R2, PT ;  /* 0x000000020500720c */ /* 0x000fc80003f04070 */
        /* <DEDUP_REMOVED lines=40> */
[----:B------:R-:W-:Y:S01]  /*0db0*/  ISETP.GT.U32.AND P3, PT, R2, 0x80, PT ;  /* 0x000000800200780c */ /* 0x000fe20003f64070 */
[----:B-1----:R-:W-:-:S09]  /*0dc0*/  ULEA UR4, UR5, UR4, 0x18 ;  /* 0x0000000405047291 */ /* 0x002fd2000f8ec0ff */
[----:B------:R-:W1:Y:S04]  /*0dd0*/  LDS.128 R4, [UR4+0x10] ;  /* 0x00001004ff047984 */ /* 0x000e680008000c00 */
[----:B------:R-:W2:Y:S04]  /*0de0*/  LDS R0, [UR4+0xc] ;  /* 0x00000c04ff007984 */ /* 0x000ea80008000800 */
[----:B------:R-:W3:Y:S01]  /*0df0*/  LDS.64 R10, [UR4+0x20] ;  /* 0x00002004ff0a7984 */ /* 0x000ee20008000a00 */
[----:B-1----:R-:W-:Y:S02]  /*0e00*/  SEL R4, R4, RZ, P2 ;  /* 0x000000ff04047207 */ /* 0x002fe40001000000 */
[----:B------:R-:W-:-:S02]  /*0e10*/  ISETP.GT.U32.AND P2, PT, R2, 0x60, PT ;  /* 0x000000600200780c */ /* 0x000fc40003f44070 */
[----:B--2---:R-:W-:Y:S02]  /*0e20*/  SEL R0, R0, RZ, P1 ;  /* 0x000000ff00007207 */ /* 0x004fe40000800000 */
        /* <DEDUP_REMOVED lines=8> */
[----:B---3--:R-:W-:Y:S02]  /*0eb0*/  SEL R10, R10, RZ, P2 ;  /* 0x000000ff0a0a7207 */ /* 0x008fe40001000000 */
[----:B------:R-:W-:Y:S02]  /*0ec0*/  SEL R11, R11, RZ, P3 ;  /* 0x000000ff0b0b7207 */ /* 0x000fe40001800000 */
[----:B------:R-:W-:-:S05]  /*0ed0*/  IADD3 R0, PT, PT, R10, R0, R7 ;  /* 0x000000000a007210 */ /* 0x000fca0007ffe007 */
[----:B0-----:R-:W-:Y:S01]  /*0ee0*/  IMAD.IADD R9, R0, 0x1, R11 ;  /* 0x0000000100097824 */ /* 0x001fe200078e020b */
[----:B------:R-:W-:Y:S06]  /*0ef0*/  BRA `(.L_x_220) ;  /* 0x0000001000147947 */ /* 0x000fec0003800000 */
.L_x_206:
[----:B------:R-:W0:Y:S01]  /*0f00*/  S2R R0, SR_TID.X ;  /* 0x0000000000007919 */ /* 0x000e220000002100 */
[----:B------:R-:W1:Y:S02]  /*0f10*/  LDCU.64 UR4, c[0x0][0x380] ;  /* 0x00007000ff0477ac */ /* 0x000e640008000a00 */
[----:B-1----:R-:W-:Y:S02]  /*0f20*/  IMAD.U32 R12, RZ, RZ, UR4 ;  /* 0x00000004ff0c7e24 */ /* 0x002fe4000f8e00ff */
[----:B------:R-:W-:Y:S02]  /*0f30*/  IMAD.U32 R13, RZ, RZ, UR5 ;  /* 0x00000005ff0d7e24 */ /* 0x000fe4000f8e00ff */
        /* <DEDUP_REMOVED lines=17> */
[----:B------:R-:W-:Y:S01]  /*1050*/  UMOV UR4, 0x1000 ;  /* 0x0000100000047882 */ /* 0x000fe20000000000 */
[----:B--2---:R-:W-:-:S04]  /*1060*/  IADD3 R3, PT, PT, R7, R6, R3 ;  /* 0x0000000607037210 */ /* 0x004fc80007ffe003 */
[----:B---3--:R-:W-:-:S04]  /*1070*/  IADD3 R3, PT, PT, R9, R8, R3 ;  /* 0x0000000809037210 */ /* 0x008fc80007ffe003 */
[----:B----4-:R-:W-:-:S04]  /*1080*/  IADD3 R3, PT, PT, R11, R10, R3 ;  /* 0x0000000a0b037210 */ /* 0x010fc80007ffe003 */
[----:B-----5:R-:W-:-:S04]  /*1090*/  IADD3 R3, PT, PT, R15, R14, R3 ;  /* 0x0000000e0f037210 */ /* 0x020fc80007ffe003 */
[----:B------:R-:W-:Y:S01]  /*10a0*/  IADD3 R16, PT, PT, R17, R16, R3 ;  /* 0x0000001011107210 */ /* 0x000fe20007ffe003 */
[----:B------:R-:W-:-:S05]  /*10b0*/  VIADD R3, R2, 0xfffff000 ;  /* 0xfffff00002037836 */ /* 0x000fca0000000000 */
[----:B------:R-:W-:Y:S02]  /*10c0*/  ISETP.GE.U32.AND P0, PT, R3, 0x1000, PT ;  /* 0x000010000300780c */ /* 0x000fe40003f06070 */
[----:B------:R-:W-:-:S04]  /*10d0*/  IADD3 R16, PT, PT, R19, R18, R16 ;  /* 0x0000001213107210 */ /* 0x000fc80007ffe010 */
[----:B------:R-:W-:-:S05]  /*10e0*/  IADD3 R21, PT, PT, R21, R20, R16 ;  /* 0x0000001415157210 */ /* 0x000fca0007ffe010 */
[----:B------:R-:W-:Y:S02]  /*10f0*/  IMAD.IADD R7, R22, 0x1, R21 ;  /* 0x0000000116077824 */ /* 0x000fe400078e0215 */
[----:B------:R-:W-:Y:S05]  /*1100*/  @!P0 BRA `(.L_x_221) ;  /* 0x00000000008c8947 */ /* 0x000fea0003800000 */
[----:B------:R-:W0:Y:S01]  /*1110*/  LDC R2, c[0x0][0x390] ;  /* 0x0000e400ff027b82 */ /* 0x000e220000000800 */
[----:B------:R-:W-:-:S07]  /*1120*/  UMOV UR4, 0x1000 ;  /* 0x0000100000047882 */ /* 0x000fce0000000000 */
[----:B------:R-:W1:Y:S02]  /*1130*/  LDC.64 R12, c[0x0][0x380] ;  /* 0x0000e000ff0c7b82 */ /* 0x000e640000000a00 */
.L_x_223:
[----:B------:R-:W-:-:S04]  /*1140*/  VIADD R5, R0, UR4 ;  /* 0x0000000400057c36 */ /* 0x000fc80008000000 */
        /* <DEDUP_REMOVED lines=17> */
[----:B--2---:R-:W-:Y:S01]  /*1260*/  IADD3 R16, PT, PT, R18, R16, R7 ;  /* 0x0000001012107210 */ /* 0x004fe20007ffe007 */
[----:B0-----:R-:W-:-:S05]  /*1270*/  VIADD R7, R2, -UR4 ;  /* 0x8000000402077c36 */ /* 0x001fca0008000000 */
[----:B------:R-:W-:Y:S02]  /*1280*/  ISETP.GE.U32.AND P0, PT, R7, 0x1000, PT ;  /* 0x000010000700780c */ /* 0x000fe40003f06070 */
        /* <DEDUP_REMOVED lines=8> */
[----:B------:R-:W-:-:S06]  /*1310*/  UIADD3 UR4, UPT, UPT, UR4, 0x1000, URZ ;  /* 0x0000100004047890 */ /* 0x000fcc000fffe0ff */
[----:B------:R-:W-:-:S13]  /*1320*/  ISETP.LT.U32.AND P0, PT, R3, UR4, PT ;  /* 0x0000000403007c0c */ /* 0x000fda000bf01070 */
[----:B------:R-:W-:Y:S05]  /*1330*/  @!P0 BRA `(.L_x_223) ;  /* 0xfffffffc00808947 */ /* 0x000fea000383ffff */
.L_x_221:
[----:B------:R-:W-:Y:S01]  /*1340*/  VIADD R3, R2, -UR4 ;  /* 0x8000000402037c36 */ /* 0x000fe20008000000 */
[----:B------:R-:W-:Y:S04]  /*1350*/  BSSY.RECONVERGENT B1, `(.L_x_222) ;  /* 0x0000095000017945 */ /* 0x000fe80003800200 */
[----:B------:R-:W-:-:S04]  /*1360*/  ISETP.GE.AND P0, PT, R0, R3, PT ;  /* 0x000000030000720c */ /* 0x000fc80003f06270 */
[----:B------:R-:W-:-:S13]  /*1370*/  ISETP.LE.U32.OR P0, PT, R2, UR4, P0 ;  /* 0x0000000402007c0c */ /* 0x000fda0008703470 */
[----:B------:R-:W-:Y:S05]  /*1380*/  @P0 BRA `(.L_x_224) ;  /* 0x0000000800440947 */ /* 0x000fea0003800000 */
[----:B------:R-:W-:Y:S01]  /*1390*/  LOP3.LUT R3, RZ, R0, RZ, 0x33, !PT ;  /* 0x00000000ff037212 */ /* 0x000fe200078e33ff */
[----:B------:R-:W-:Y:S01]  /*13a0*/  BSSY.RECONVERGENT B2, `(.L_x_225) ;  /* 0x000004a000027945 */ /* 0x000fe20003800200 */
[----:B------:R-:W-:Y:S02]  /*13b0*/  IMAD.MOV.U32 R5, RZ, RZ, R0 ;  /* 0x000000ffff057224 */ /* 0x000fe400078e0000 */
[----:B------:R-:W-:-:S04]  /*13c0*/  IADD3 R3, PT, PT, R2, -UR4, R3 ;  /* 0x8000000402037c10 */ /* 0x000fc8000fffe003 */
[C---:B------:R-:W-:Y:S02]  /*13d0*/  ISETP.GE.U32.AND P0, PT, R3.reuse, 0xf00, PT ;  /* 0x00000f000300780c */ /* 0x040fe40003f06070 */
[----:B------:R-:W-:-:S04]  /*13e0*/  LEA.HI R3, R3, 0x1, RZ, 0x18 ;  /* 0x0000000103037811 */ /* 0x000fc800078fc0ff */
[----:B------:R-:W-:-:S07]  /*13f0*/  LOP3.LUT R4, R3, 0xf, RZ, 0xc0, !PT ;  /* 0x0000000f03047812 */ /* 0x000fce00078ec0ff */
[----:B------:R-:W-:Y:S05]  /*1400*/  @!P0 BRA `(.L_x_226) ;  /* 0x00000004000c8947 */ /* 0x000fea0003800000 */
[----:B------:R-:W-:Y:S01]  /*1410*/  LOP3.LUT R6, R3, 0x1fffff0, RZ, 0xc0, !PT ;  /* 0x01fffff003067812 */ /* 0x000fe200078ec0ff */
[----:B------:R-:W-:Y:S01]  /*1420*/  BSSY.RECONVERGENT B3, `(.L_x_227) ;  /* 0x0000040000037945 */ /* 0x000fe20003800200 */
[C---:B------:R-:W-:Y:S01]  /*1430*/  LOP3.LUT R5, R0.reuse, 0x800, RZ, 0xfc, !PT ;  /* 0x0000080000057812 */ /* 0x040fe200078efcff */
[----:B------:R-:W-:Y:S02]  /*1440*/  VIADD R2, R0, UR4 ;  /* 0x0000000400027c36 */ /* 0x000fe40008000000 */
[----:B------:R-:W-:-:S07]  /*1450*/  IMAD.MOV R6, RZ, RZ, -R6 ;  /* 0x000000ffff067224 */ /* 0x000fce00078e0a06 */
.L_x_228:
[----:B------:R-:W-:-:S04]  /*1460*/  IMAD.WIDE.U32 R26, R2, 0x4, R12 ;  /* 0x00000004021a7825 */ /* 0x000fc800078e000c */
[C---:B------:R-:W-:Y:S02]  /*1470*/  VIADD R9, R2.reuse, 0x100 ;  /* 0x0000010002097836 */ /* 0x040fe40000000000 */
[----:B------:R-:W-:Y:S01]  /*1480*/  VIADD R15, R2, 0x400 ;  /* 0x00000400020f7836 */ /* 0x000fe20000000000 */
[----:B------:R0:W2:Y:S01]  /*1490*/  LDG.E R26, desc[UR6][R26.64] ;  /* 0x000000061a1a7981 */ /* 0x0000a2000c1e1900 */
[----:B------:R-:W-:-:S04]  /*14a0*/  IMAD.WIDE.U32 R8, R9, 0x4, R12 ;  /* 0x0000000409087825 */ /* 0x000fc800078e000c */
[C---:B------:R-:W-:Y:S01]  /*14b0*/  VIADD R17, R2.reuse, 0x200 ;  /* 0x0000020002117836 */ /* 0x040fe20000000000 */
[----:B------:R1:W2:Y:S01]  /*14c0*/  LDG.E R25, desc[UR6][R8.64] ;  /* 0x0000000608197981 */ /* 0x0002a2000c1e1900 */
[C---:B------:R-:W-:Y:S02]  /*14d0*/  VIADD R11, R2.reuse, 0x300 ;  /* 0x00000300020b7836 */ /* 0x040fe40000000000 */
[----:B0-----:R-:W-:Y:S02]  /*14e0*/  VIADD R27, R2, 0x700 ;  /* 0x00000700021b7836 */ /* 0x001fe40000000000 */
[----:B------:R-:W-:-:S04]  /*14f0*/  IMAD.WIDE.U32 R14, R15, 0x4, R12 ;  /* 0x000000040f0e7825 */ /* 0x000fc800078e000c */
[--C-:B------:R-:W-:Y:S01]  /*1500*/  IMAD.WIDE.U32 R16, R17, 0x4, R12.reuse ;  /* 0x0000000411107825 */ /* 0x100fe200078e000c */
[----:B------:R0:W3:Y:S03]  /*1510*/  LDG.E R22, desc[UR6][R14.64] ;  /* 0x000000060e167981 */ /* 0x0000e6000c1e1900 */
[----:B------:R-:W-:Y:S01]  /*1520*/  VIADD R29, R2, 0x500 ;  /* 0x00000500021d7836 */ /* 0x000fe20000000000 */
[----:B------:R-:W4:Y:S01]  /*1530*/  LDG.E R24, desc[UR6][R16.64] ;  /* 0x0000000610187981 */ /* 0x000f22000c1e1900 */
[----:B------:R-:W-:-:S04]  /*1540*/  IMAD.WIDE.U32 R10, R11, 0x4, R12 ;  /* 0x000000040b0a7825 */ /* 0x000fc800078e000c */
[--C-:B-1----:R-:W-:Y:S01]  /*1550*/  IMAD.WIDE.U32 R8, R27, 0x4, R12.reuse ;  /* 0x000000041b087825 */ /* 0x102fe200078e000c */
[----:B------:R-:W4:Y:S03]  /*1560*/  LDG.E R23, desc[UR6][R10.64] ;  /* 0x000000060a177981 */ /* 0x000f26000c1e1900 */
[----:B------:R-:W-:Y:S02]  /*1570*/  VIADD R27, R2, 0x900 ;  /* 0x00000900021b7836 */ /* 0x000fe40000000000 */
[----:B------:R-:W-:-:S04]  /*1580*/  IMAD.WIDE.U32 R28, R29, 0x4, R12 ;  /* 0x000000041d1c7825 */ /* 0x000fc800078e000c */
[C---:B------:R-:W-:Y:S01]  /*1590*/  VIADD R19, R2.reuse, 0x600 ;  /* 0x0000060002137836 */ /* 0x040fe20000000000 */
[----:B------:R1:W5:Y:S01]  /*15a0*/  LDG.E R11, desc[UR6][R8.64] ;  /* 0x00000006080b7981 */ /* 0x000362000c1e1900 */
[C---:B0-----:R-:W-:Y:S02]  /*15b0*/  VIADD R15, R2.reuse, 0xa00 ;  /* 0x00000a00020f7836 */ /* 0x041fe40000000000 */
[----:B------:R-:W-:Y:S01]  /*15c0*/  VIADD R20, R2, 0x800 ;  /* 0x0000080002147836 */ /* 0x000fe20000000000 */
[----:B------:R0:W3:Y:S01]  /*15d0*/  LDG.E R21, desc[UR6][R28.64] ;  /* 0x000000061c157981 */ /* 0x0000e2000c1e1900 */
[----:B------:R-:W-:-:S04]  /*15e0*/  IMAD.WIDE.U32 R18, R19, 0x4, R12 ;  /* 0x0000000413127825 */ /* 0x000fc800078e000c */
[----:B-1----:R-:W-:-:S04]  /*15f0*/  IMAD.WIDE.U32 R8, R27, 0x4, R12 ;  /* 0x000000041b087825 */ /* 0x002fc800078e000c */
[--C-:B------:R-:W-:Y:S02]  /*1600*/  IMAD.WIDE.U32 R14, R15, 0x4, R12.reuse ;  /* 0x000000040f0e7825 */ /* 0x100fe400078e000c */
[----:B------:R-:W5:Y:S02]  /*1610*/  LDG.E R9, desc[UR6][R8.64] ;  /* 0x0000000608097981 */ /* 0x000f64000c1e1900 */
[--C-:B------:R-:W-:Y:S02]  /*1620*/  IMAD.WIDE.U32 R16, R20, 0x4, R12.reuse ;  /* 0x0000000414107825 */ /* 0x100fe400078e000c */
[----:B------:R1:W5:Y:S02]  /*1630*/  LDG.E R20, desc[UR6][R18.64] ;  /* 0x0000000612147981 */ /* 0x000364000c1e1900 */
[C---:B0-----:R-:W-:Y:S02]  /*1640*/  VIADD R29, R2.reuse, 0xb00 ;  /* 0x00000b00021d7836 */ /* 0x041fe40000000000 */
[----:B------:R-:W-:Y:S01]  /*1650*/  VIADD R27, R2, 0xc00 ;  /* 0x00000c00021b7836 */ /* 0x000fe20000000000 */
[----:B------:R0:W5:Y:S01]  /*1660*/  LDG.E R10, desc[UR6][R16.64] ;  /* 0x00000006100a7981 */ /* 0x000162000c1e1900 */
[----:B------:R-:W-:-:S03]  /*1670*/  IMAD.WIDE.U32 R28, R29, 0x4, R12 ;  /* 0x000000041d1c7825 */ /* 0x000fc600078e000c */
[----:B------:R0:W5:Y:S01]  /*1680*/  LDG.E R8, desc[UR6][R14.64] ;  /* 0x000000060e087981 */ /* 0x000162000c1e1900 */
[C---:B-1----:R-:W-:Y:S02]  /*1690*/  VIADD R19, R2.reuse, 0xe00 ;  /* 0x00000e0002137836 */ /* 0x042fe40000000000 */
[C---:B------:R-:W-:Y:S02]  /*16a0*/  VIADD R18, R2.reuse, 0xf00 ;  /* 0x00000f0002127836 */ /* 0x040fe40000000000 */
[----:B0-----:R-:W-:Y:S02]  /*16b0*/  IMAD.WIDE.U32 R16, R27, 0x4, R12 ;  /* 0x000000041b107825 */ /* 0x001fe400078e000c */
[----:B------:R-:W5:Y:S02]  /*16c0*/  LDG.E R27, desc[UR6][R28.64] ;  /* 0x000000061c1b7981 */ /* 0x000f64000c1e1900 */
[----:B------:R-:W-:-:S04]  /*16d0*/  VIADD R15, R2, 0xd00 ;  /* 0x00000d00020f7836 */ /* 0x000fc80000000000 */
[--C-:B------:R-:W-:Y:S01]  /*16e0*/  IMAD.WIDE.U32 R14, R15, 0x4, R12.reuse ;  /* 0x000000040f0e7825 */ /* 0x100fe200078e000c */
[----:B------:R0:W5:Y:S05]  /*16f0*/  LDG.E R28, desc[UR6][R16.64] ;  /* 0x00000006101c7981 */ /* 0x00016a000c1e1900 */
[----:B------:R-:W5:Y:S01]  /*1700*/  LDG.E R15, desc[UR6][R14.64] ;  /* 0x000000060e0f7981 */ /* 0x000f62000c1e1900 */
[----:B0-----:R-:W-:-:S04]  /*1710*/  IMAD.WIDE.U32 R16, R19, 0x4, R12 ;  /* 0x0000000413107825 */ /* 0x001fc800078e000c */
[----:B------:R-:W-:Y:S02]  /*1720*/  IMAD.WIDE.U32 R18, R18, 0x4, R12 ;  /* 0x0000000412127825 */ /* 0x000fe400078e000c */
[----:B------:R-:W5:Y:S04]  /*1730*/  LDG.E R16, desc[UR6][R16.64] ;  /* 0x0000000610107981 */ /* 0x000f68000c1e1900 */
[----:B------:R-:W5:Y:S01]  /*1740*/  LDG.E R19, desc[UR6][R18.64] ;  /* 0x0000000612137981 */ /* 0x000f62000c1e1900 */
[----:B------:R-:W-:-:S05]  /*1750*/  VIADD R6, R6, 0x10 ;  /* 0x0000001006067836 */ /* 0x000fca0000000000 */
[----:B------:R-:W-:Y:S01]  /*1760*/  ISETP.NE.AND P0, PT, R6, RZ, PT ;  /* 0x000000ff0600720c */ /* 0x000fe20003f05270 */
[----:B------:R-:W-:Y:S02]  /*1770*/  VIADD R5, R5, 0x1000 ;  /* 0x0000100005057836 */ /* 0x000fe40000000000 */
[----:B------:R-:W-:Y:S01]  /*1780*/  VIADD R2, R2, 0x1000 ;  /* 0x0000100002027836 */ /* 0x000fe20000000000 */
[----:B--2---:R-:W-:-:S04]  /*1790*/  IADD3 R25, PT, PT, R25, R26, R7 ;  /* 0x0000001a19197210 */ /* 0x004fc80007ffe007 */
[----:B----4-:R-:W-:-:S04]  /*17a0*/  IADD3 R23, PT, PT, R23, R24, R25 ;  /* 0x0000001817177210 */ /* 0x010fc80007ffe019 */
[----:B---3--:R-:W-:-:S04]  /*17b0*/  IADD3 R21, PT, PT, R21, R22, R23 ;  /* 0x0000001615157210 */ /* 0x008fc80007ffe017 */
[----:B-----5:R-:W-:-:S04]  /*17c0*/  IADD3 R11, PT, PT, R11, R20, R21 ;  /* 0x000000140b0b7210 */ /* 0x020fc80007ffe015 */
[----:B------:R-:W-:-:S04]  /*17d0*/  IADD3 R9, PT, PT, R9, R10, R11 ;  /* 0x0000000a09097210 */ /* 0x000fc80007ffe00b */
[----:B------:R-:W-:-:S04]  /*17e0*/  IADD3 R8, PT, PT, R27, R8, R9 ;  /* 0x000000081b087210 */ /* 0x000fc80007ffe009 */
[----:B------:R-:W-:-:S04]  /*17f0*/  IADD3 R8, PT, PT, R15, R28, R8 ;  /* 0x0000001c0f087210 */ /* 0x000fc80007ffe008 */
[----:B------:R-:W-:Y:S01]  /*1800*/  IADD3 R7, PT, PT, R19, R16, R8 ;  /* 0x0000001013077210 */ /* 0x000fe20007ffe008 */
[----:B------:R-:W-:Y:S06]  /*1810*/  @P0 BRA `(.L_x_228) ;  /* 0xfffffffc00100947 */ /* 0x000fec000383ffff */
[----:B------:R-:W-:Y:S05]  /*1820*/  BSYNC.RECONVERGENT B3 ;  /* 0x0000000000037941 */ /* 0x000fea0003800200 */
.L_x_227:
[----:B------:R-:W-:-:S07]  /*1830*/  VIADD R5, R5, 0xfffff800 ;  /* 0xfffff80005057836 */ /* 0x000fce0000000000 */
.L_x_226:
[----:B------:R-:W-:Y:S05]  /*1840*/  BSYNC.RECONVERGENT B2 ;  /* 0x0000000000027941 */ /* 0x000fea0003800200 */
.L_x_225:
[----:B------:R-:W-:-:S13]  /*1850*/  ISETP.NE.AND P0, PT, R4, RZ, PT ;  /* 0x000000ff0400720c */ /* 0x000fda0003f05270 */
[----:B------:R-:W-:Y:S05]  /*1860*/  @!P0 BRA `(.L_x_224) ;  /* 0x00000004000c8947 */ /* 0x000fea0003800000 */
[----:B------:R-:W-:Y:S01]  /*1870*/  ISETP.GE.U32.AND P0, PT, R4, 0x8, PT ;  /* 0x000000080400780c */ /* 0x000fe20003f06070 */
[----:B------:R-:W-:Y:S01]  /*1880*/  BSSY.RECONVERGENT B2, `(.L_x_229) ;  /* 0x0000021000027945 */ /* 0x000fe20003800200 */
[----:B------:R-:W-:-:S04]  /*1890*/  LOP3.LUT R24, R3, 0x7, RZ, 0xc0, !PT ;  /* 0x0000000703187812 */ /* 0x000fc800078ec0ff */
[----:B------:R-:W-:-:S07]  /*18a0*/  ISETP.NE.AND P1, PT, R24, RZ, PT ;  /* 0x000000ff1800720c */ /* 0x000fce0003f25270 */
[----:B------:R-:W-:Y:S06]  /*18b0*/  @!P0 BRA `(.L_x_230) ;  /* 0x0000000000748947 */ /* 0x000fec0003800000 */
[----:B------:R-:W-:-:S04]  /*18c0*/  VIADD R9, R5, UR4 ;  /* 0x0000000405097c36 */ /* 0x000fc80008000000 */
[C---:B------:R-:W-:Y:S02]  /*18d0*/  VIADD R21, R9.reuse, 0x100 ;  /* 0x0000010009157836 */ /* 0x040fe40000000000 */
[C---:B------:R-:W-:Y:S02]  /*18e0*/  VIADD R11, R9.reuse, 0x300 ;  /* 0x00000300090b7836 */ /* 0x040fe40000000000 */
[C---:B------:R-:W-:Y:S02]  /*18f0*/  VIADD R23, R9.reuse, 0x200 ;  /* 0x0000020009177836 */ /* 0x040fe40000000000 */
[----:B------:R-:W-:-:S04]  /*1900*/  IMAD.WIDE.U32 R16, R9, 0x4, R12 ;  /* 0x0000000409107825 */ /* 0x000fc800078e000c */
[--C-:B------:R-:W-:Y:S01]  /*1910*/  IMAD.WIDE.U32 R20, R21, 0x4, R12.reuse ;  /* 0x0000000415147825 */ /* 0x100fe200078e000c */
[----:B------:R0:W2:Y:S03]  /*1920*/  LDG.E R2, desc[UR6][R16.64] ;  /* 0x0000000610027981 */ /* 0x0000a6000c1e1900 */
[C---:B------:R-:W-:Y:S01]  /*1930*/  VIADD R15, R9.reuse, 0x400 ;  /* 0x00000400090f7836 */ /* 0x040fe20000000000 */
[----:B------:R-:W2:Y:S01]  /*1940*/  LDG.E R4, desc[UR6][R20.64] ;  /* 0x0000000614047981 */ /* 0x000ea2000c1e1900 */
[----:B------:R-:W-:Y:S02]  /*1950*/  VIADD R19, R9, 0x500 ;  /* 0x0000050009137836 */ /* 0x000fe40000000000 */
[----:B------:R-:W-:-:S04]  /*1960*/  IMAD.WIDE.U32 R10, R11, 0x4, R12 ;  /* 0x000000040b0a7825 */ /* 0x000fc800078e000c */
[--C-:B------:R-:W-:Y:S02]  /*1970*/  IMAD.WIDE.U32 R22, R23, 0x4, R12.reuse ;  /* 0x0000000417167825 */ /* 0x100fe400078e000c */
[----:B------:R-:W3:Y:S02]  /*1980*/  LDG.E R10, desc[UR6][R10.64] ;  /* 0x000000060a0a7981 */ /* 0x000ee4000c1e1900 */
[C---:B------:R-:W-:Y:S02]  /*1990*/  VIADD R25, R9.reuse, 0x600 ;  /* 0x0000060009197836 */ /* 0x040fe40000000000 */
[----:B------:R-:W-:Y:S01]  /*19a0*/  VIADD R27, R9, 0x700 ;  /* 0x00000700091b7836 */ /* 0x000fe20000000000 */
[----:B------:R-:W3:Y:S01]  /*19b0*/  LDG.E R6, desc[UR6][R22.64] ;  /* 0x0000000616067981 */ /* 0x000ee2000c1e1900 */
[----:B------:R-:W-:-:S04]  /*19c0*/  IMAD.WIDE.U32 R14, R15, 0x4, R12 ;  /* 0x000000040f0e7825 */ /* 0x000fc800078e000c */
[--C-:B------:R-:W-:Y:S02]  /*19d0*/  IMAD.WIDE.U32 R8, R19, 0x4, R12.reuse ;  /* 0x0000000413087825 */ /* 0x100fe400078e000c */
[----:B------:R-:W4:Y:S02]  /*19e0*/  LDG.E R15, desc[UR6][R14.64] ;  /* 0x000000060e0f7981 */ /* 0x000f24000c1e1900 */
[--C-:B------:R-:W-:Y:S02]  /*19f0*/  IMAD.WIDE.U32 R18, R25, 0x4, R12.reuse ;  /* 0x0000000419127825 */ /* 0x100fe400078e000c */
[----:B------:R-:W4:Y:S02]  /*1a00*/  LDG.E R8, desc[UR6][R8.64] ;  /* 0x0000000608087981 */ /* 0x000f24000c1e1900 */
[----:B0-----:R-:W-:Y:S02]  /*1a10*/  IMAD.WIDE.U32 R16, R27, 0x4, R12 ;  /* 0x000000041b107825 */ /* 0x001fe400078e000c */
[----:B------:R-:W5:Y:S04]  /*1a20*/  LDG.E R19, desc[UR6][R18.64] ;  /* 0x0000000612137981 */ /* 0x000f68000c1e1900 */
[----:B------:R-:W5:Y:S01]  /*1a30*/  LDG.E R16, desc[UR6][R16.64] ;  /* 0x0000000610107981 */ /* 0x000f62000c1e1900 */
[----:B------:R-:W-:Y:S01]  /*1a40*/  VIADD R5, R5, 0x800 ;  /* 0x0000080005057836 */ /* 0x000fe20000000000 */
[----:B--2---:R-:W-:-:S04]  /*1a50*/  IADD3 R7, PT, PT, R4, R2, R7 ;  /* 0x0000000204077210 */ /* 0x004fc80007ffe007 */
[----:B---3--:R-:W-:-:S04]  /*1a60*/  IADD3 R6, PT, PT, R10, R6, R7 ;  /* 0x000000060a067210 */ /* 0x008fc80007ffe007 */
[----:B----4-:R-:W-:-:S04]  /*1a70*/  IADD3 R6, PT, PT, R8, R15, R6 ;  /* 0x0000000f08067210 */ /* 0x010fc80007ffe006 */
[----:B-----5:R-:W-:-:S07]  /*1a80*/  IADD3 R7, PT, PT, R16, R19, R6 ;  /* 0x0000001310077210 */ /* 0x020fce0007ffe006 */
.L_x_230:
[----:B------:R-:W-:Y:S05]  /*1a90*/  BSYNC.RECONVERGENT B2 ;  /* 0x0000000000027941 */ /* 0x000fea0003800200 */
.L_x_229:
        /* <DEDUP_REMOVED lines=18> */
[----:B------:R-:W-:Y:S01]  /*1bc0*/  VIADD R5, R5, 0x400 ;  /* 0x0000040005057836 */ /* 0x000fe20000000000 */
[----:B--2---:R-:W-:-:S04]  /*1bd0*/  IADD3 R7, PT, PT, R8, R2, R7 ;  /* 0x0000000208077210 */ /* 0x004fc80007ffe007 */
[----:B---3--:R-:W-:-:S07]  /*1be0*/  IADD3 R7, PT, PT, R14, R10, R7 ;  /* 0x0000000a0e077210 */ /* 0x008fce0007ffe007 */
.L_x_232:
[----:B------:R-:W-:Y:S05]  /*1bf0*/  BSYNC.RECONVERGENT B2 ;  /* 0x0000000000027941 */ /* 0x000fea0003800200 */
.L_x_231:
[----:B------:R-:W-:Y:S05]  /*1c00*/  @!P1 BRA `(.L_x_224) ;  /* 0x0000000000249947 */ /* 0x000fea0003800000 */
[----:B------:R-:W-:Y:S02]  /*1c10*/  VIADD R5, R5, UR4 ;  /* 0x0000000405057c36 */ /* 0x000fe40008000000 */
[----:B------:R-:W-:-:S07]  /*1c20*/  IMAD.MOV R4, RZ, RZ, -R4 ;  /* 0x000000ffff047224 */ /* 0x000fce00078e0a04 */
.L_x_233:
[----:B------:R-:W-:-:S06]  /*1c30*/  IMAD.WIDE.U32 R2, R5, 0x4, R12 ;  /* 0x0000000405027825 */ /* 0x000fcc00078e000c */
[----:B------:R-:W2:Y:S01]  /*1c40*/  LDG.E R2, desc[UR6][R2.64] ;  /* 0x0000000602027981 */ /* 0x000ea2000c1e1900 */
[----:B------:R-:W-:Y:S02]  /*1c50*/  VIADD R4, R4, 0x1 ;  /* 0x0000000104047836 */ /* 0x000fe40000000000 */
[----:B------:R-:W-:-:S03]  /*1c60*/  VIADD R5, R5, 0x100 ;  /* 0x0000010005057836 */ /* 0x000fc60000000000 */
[----:B------:R-:W-:Y:S01]  /*1c70*/  ISETP.NE.AND P0, PT, R4, RZ, PT ;  /* 0x000000ff0400720c */ /* 0x000fe20003f05270 */
[----:B--2---:R-:W-:-:S12]  /*1c80*/  IMAD.IADD R7, R2, 0x1, R7 ;  /* 0x0000000102077824 */ /* 0x004fd800078e0207 */
[----:B------:R-:W-:Y:S05]  /*1c90*/  @P0 BRA `(.L_x_233) ;  /* 0xfffffffc00e40947 */ /* 0x000fea000383ffff */
.L_x_224:
[----:B------:R-:W-:Y:S05]  /*1ca0*/  BSYNC.RECONVERGENT B1 ;  /* 0x0000000000017941 */ /* 0x000fea0003800200 */
.L_x_222:
        /* <DEDUP_REMOVED lines=36> */
[----:B--2---:R-:W0:Y:S04]  /*1ef0*/  LDS.128 R4, [UR4+0x10] ;  /* 0x00001004ff047984 */ /* 0x004e280008000c00 */
[----:B------:R-:W1:Y:S01]  /*1f00*/  LDS.64 R2, [UR4+0x20] ;  /* 0x00002004ff027984 */ /* 0x000e620008000a00 */
[----:B0-----:R-:W-:-:S04]  /*1f10*/  IADD3 R0, PT, PT, R4, R0, R9 ;  /* 0x0000000004007210 */ /* 0x001fc80007ffe009 */
[----:B------:R-:W-:-:S04]  /*1f20*/  IADD3 R0, PT, PT, R6, R0, R5 ;  /* 0x0000000006007210 */ /* 0x000fc80007ffe005 */
[----:B-1----:R-:W-:-:S05]  /*1f30*/  IADD3 R0, PT, PT, R2, R0, R7 ;  /* 0x0000000002007210 */ /* 0x002fca0007ffe007 */
[----:B------:R-:W-:-:S07]  /*1f40*/  IMAD.IADD R9, R0, 0x1, R3 ;  /* 0x0000000100097824 */ /* 0x000fce00078e0203 */
.L_x_220:
[----:B------:R-:W-:Y:S05]  /*1f50*/  BSYNC.RECONVERGENT B0 ;  /* 0x0000000000007941 */ /* 0x000fea0003800200 */
.L_x_205:
[----:B------:R-:W-:Y:S05]  /*1f60*/  @P0 EXIT ;  /* 0x000000000000094d */ /* 0x000fea0003800000 */
[----:B-1----:R-:W1:Y:S01]  /*1f70*/  LDC.64 R2, c[0x0][0x388] ;  /* 0x0000e200ff027b82 */ /* 0x002e620000000a00 */
[----:B------:R-:W0:Y:S02]  /*1f80*/  LDCU UR4, c[0x0][0x398] ;  /* 0x00007300ff0477ac */ /* 0x000e240008000800 */
[----:B0-2---:R-:W-:-:S05]  /*1f90*/  VIADD R9, R9, UR4 ;  /* 0x0000000409097c36 */ /* 0x005fca0008000000 */
[----:B-1----:R-:W-:Y:S01]  /*1fa0*/  STG.E desc[UR6][R2.64], R9 ;  /* 0x0000000902007986 */ /* 0x002fe2000c101906 */
[----:B------:R-:W-:Y:S05]  /*1fb0*/  EXIT ;  /* 0x000000000000794d */ /* 0x000fea0003800000 */
.L_x_234:
        /* <DEDUP_REMOVED lines=12> */
.L_x_961:


//--------------------- .text._ZN3cub18CUB_300001_SM_10006detail11EmptyKernelIvEEvv --------------------------
	.section	.text._ZN3cub18CUB_300001_SM_10006detail11EmptyKernelIvEEvv,"ax",@progbits
	.align	128
        .global         _ZN3cub18CUB_300001_SM_10006detail11EmptyKernelIvEEvv
        .type           _ZN3cub18CUB_300001_SM_10006detail11EmptyKernelIvEEvv,@function
        .size           _ZN3cub18CUB_300001_SM_10006detail11EmptyKernelIvEEvv,(.L_x_962 - _ZN3cub18CUB_300001_SM_10006detail11EmptyKernelIvEEvv)
        .other          _ZN3cub18CUB_300001_SM_10006detail11EmptyKernelIvEEvv,@"STO_CUDA_ENTRY STV_DEFAULT"
_ZN3cub18CUB_300001_SM_10006detail11EmptyKernelIvEEvv:
.text._ZN3cub18CUB_300001_SM_10006detail11EmptyKernelIvEEvv:
[----:B------:R-:W-:Y:S01]  /*0000*/  LDC R1, c[0x0][0x37c] ;  /* 0x0000df00ff017b82 */ /* 0x000fe20000000800 */
[----:B------:R-:W-:Y:S05]  /*0010*/  EXIT ;  /* 0x000000000000794d */ /* 0x000fea0003800000 */
.L_x_235:
        /* <DEDUP_REMOVED lines=14> */
.L_x_962:


//--------------------- .text._ZN6thrust24THRUST_300001_SM_1000_NS8cuda_cub4core6detail13_kernel_agentINS1_8__reduce11ReduceAgentIPN4cuda3std3__45tupleIJilEEESC_SB_lNS1_9__extrema9arg_max_fIilNS9_4lessIiEEEEEEJSC_SC_iSH_EEEvDpT0_ --------------------------
	.section	.text._ZN6thrust24THRUST_300001_SM_1000_NS8cuda_cub4core6detail13_kernel_agentINS1_8__reduce11ReduceAgentIPN4cuda3std3__45tupleIJilEEESC_SB_lNS1_9__extrema9arg_max_fIilNS9_4lessIiEEEEEEJSC_SC_iSH_EEEvDpT0_,"ax",@progbits
	.align	128
        .global         _ZN6thrust24THRUST_300001_SM_1000_NS8cuda_cub4core6detail13_kernel_agentINS1_8__reduce11ReduceAgentIPN4cuda3std3__45tupleIJilEEESC_SB_lNS1_9__extrema9arg_max_fIilNS9_4lessIiEEEEEEJSC_SC_iSH_EEEvDpT0_
        .type           _ZN6thrust24THRUST_300001_SM_1000_NS8cuda_cub4core6detail13_kernel_agentINS1_8__reduce11ReduceAgentIPN4cuda3std3__45tupleIJilEEESC_SB_lNS1_9__extrema9arg_max_fIilNS9_4lessIiEEEEEEJSC_SC_iSH_EEEvDpT0_,@function
        .size           _ZN6thrust24THRUST_300001_SM_1000_NS8cuda_cub4core6detail13_kernel_agentINS1_8__reduce11ReduceAgentIPN4cuda3std3__45tupleIJilEEESC_SB_lNS1_9__extrema9arg_max_fIilNS9_4lessIiEEEEEEJSC_SC_iSH_EEEvDpT0_,(.L_x_963 - _ZN6thrust24THRUST_300001_SM_1000_NS8cuda_cub4core6detail13_kernel_agentINS1_8__reduce11ReduceAgentIPN4cuda3std3__45tupleIJilEEESC_SB_lNS1_9__extrema9arg_max_fIilNS9_4lessIiEEEEEEJSC_SC_iSH_EEEvDpT0_)
        .other          _ZN6thrust24THRUST_300001_SM_1000_NS8cuda_cub4core6detail13_kernel_agentINS1_8__reduce11ReduceAgentIPN4cuda3std3__45tupleIJilEEESC_SB_lNS1_9__extrema9arg_max_fIilNS9_4lessIiEEEEEEJSC_SC_iSH_EEEvDpT0_,@"STO_CUDA_ENTRY STV_DEFAULT"
_ZN6thrust24THRUST_300001_SM_1000_NS8cuda_cub4core6detail13_kernel_agentINS1_8__reduce11ReduceAgentIPN4cuda3std3__45tupleIJilEEESC_SB_lNS1_9__extrema9arg_max_fIilNS9_4lessIiEEEEEEJSC_SC_iSH_EEEvDpT0_:
.text._ZN6thrust24THRUST_300001_SM_1000_NS8cuda_cub4core6detail13_kernel_agentINS1_8__reduce11ReduceAgentIPN4cuda3std3__45tupleIJilEEESC_SB_lNS1_9__extrema9arg_max_fIilNS9_4lessIiEEEEEEJSC_SC_iSH_EEEvDpT0_:
[----:B------:R-:W-:Y:S01]  /*0000*/  LDC R1, c[0x0][0x37c] ;  /* 0x0000df00ff017b82 */ /* 0x000fe20000000800 */
[----:B------:R-:W0:Y:S02]  /*0010*/  LDCU UR8, c[0x0][0x390] ;  /* 0x00007200ff0877ac */ /* 0x000e240008000800 */
[----:B0-----:R-:W-:-:S13]  /*0020*/  ISETP.NE.AND P0, PT, RZ, UR8, PT ;  /* 0x00000008ff007c0c */ /* 0x001fda000bf05270 */
[----:B------:R-:W-:Y:S05]  /*0030*/  @!P0 EXIT ;  /* 0x000000000000894d */ /* 0x000fea0003800000 */
[----:B------:R-:W-:Y:S01]  /*0040*/  UISETP.GT.AND UP0, UPT, UR8, 0x4ff, UPT ;  /* 0x000004ff0800788c */ /* 0x000fe2000bf04270 */
[----:B------:R-:W-:Y:S01]  /*0050*/  BSSY.RECONVERGENT B0, `(.L_x_236) ;  /* 0x00005bf000007945 */ /* 0x000fe20003800200 */
[----:B------:R-:W0:Y:S07]  /*0060*/  LDCU.64 UR10, c[0x0][0x358] ;  /* 0x00006b00ff0a77ac */ /* 0x000e2e0008000a00 */
[----:B------:R-:W-:Y:S05]  /*0070*/  BRA.U UP0, `(.L_x_237) ;  /* 0x0000003100807547 */ /* 0x000fea000b800000 */
[----:B------:R-:W1:Y:S01]  /*0080*/  S2R R0, SR_TID.X ;  /* 0x0000000000007919 */ /* 0x000e620000002100 */
[----:B------:R-:W2:Y:S01]  /*0090*/  LDCU UR4, c[0x0][0x390] ;  /* 0x00007200ff0477ac */ /* 0x000ea20008000800 */
[----:B------:R-:W-:Y:S01]  /*00a0*/  BSSY.RECONVERGENT B1, `(.L_x_238) ;  /* 0x000000b000017945 */ /* 0x000fe20003800200 */
[----:B------:R-:W-:Y:S01]  /*00b0*/  IMAD.MOV.U32 R4, RZ, RZ, RZ ;  /* 0x000000ffff047224 */ /* 0x000fe200078e00ff */
[----:B------:R-:W-:Y:S02]  /*00c0*/  CS2R R2, SRZ ;  /* 0x0000000000027805 */ /* 0x000fe4000001ff00 */
[----:B-1----:R-:W-:Y:S01]  /*00d0*/  ISETP.GE.AND P0, PT, R0, UR8, PT ;  /* 0x0000000800007c0c */ /* 0x002fe2000bf06270 */
[----:B------:R-:W-:-:S12]  /*00e0*/  IMAD.MOV.U32 R5, RZ, RZ, R0 ;  /* 0x000000ffff057224 */ /* 0x000fd800078e0000 */
[----:B--2---:R-:W-:Y:S05]  /*00f0*/  @P0 BRA `(.L_x_239) ;  /* 0x0000000000140947 */ /* 0x004fea0003800000 */
[----:B------:R-:W1:Y:S02]  /*0100*/  LDC.64 R6, c[0x0][0x380] ;  /* 0x0000e000ff067b82 */ /* 0x000e640000000a00 */
[----:B-1----:R-:W-:-:S05]  /*0110*/  IMAD.WIDE.U32 R6, R0, 0x10, R6 ;  /* 0x0000001000067825 */ /* 0x002fca00078e0006 */
[----:B0-----:R1:W5:Y:S04]  /*0120*/  LDG.E.CONSTANT R4, desc[UR10][R6.64] ;  /* 0x0000000a06047981 */ /* 0x001368000c1e9900 */
[----:B------:R1:W5:Y:S01]  /*0130*/  LDG.E.64.CONSTANT R2, desc[UR10][R6.64+0x8] ;  /* 0x0000080a06027981 */ /* 0x000362000c1e9b00 */
[----:B------:R-:W-:-:S07]  /*0140*/  VIADD R5, R0, 0x100 ;  /* 0x0000010000057836 */ /* 0x000fce0000000000 */
.L_x_239:
[----:B0-----:R-:W-:Y:S05]  /*0150*/  BSYNC.RECONVERGENT B1 ;  /* 0x0000000000017941 */ /* 0x001fea0003800200 */
.L_x_238:
[----:B------:R-:W-:Y:S01]  /*0160*/  ISETP.GE.AND P0, PT, R5, UR8, PT ;  /* 0x0000000805007c0c */ /* 0x000fe2000bf06270 */
[----:B------:R-:W-:-:S12]  /*0170*/  BSSY.RECONVERGENT B1, `(.L_x_240) ;  /* 0x0000088000017945 */ /* 0x000fd80003800200 */
[----:B------:R-:W-:Y:S05]  /*0180*/  @P0 BRA `(.L_x_241) ;  /* 0x0000000800180947 */ /* 0x000fea0003800000 */
[----:B-1----:R-:W-:Y:S01]  /*0190*/  LOP3.LUT R6, RZ, R5, RZ, 0x33, !PT ;  /* 0x00000005ff067212 */ /* 0x002fe200078e33ff */
[----:B------:R-:W-:Y:S04]  /*01a0*/  BSSY.RECONVERGENT B2, `(.L_x_242) ;  /* 0x000002b000027945 */ /* 0x000fe80003800200 */
[----:B------:R-:W-:-:S05]  /*01b0*/  VIADD R12, R6, UR8 ;  /* 0x00000008060c7c36 */ /* 0x000fca0008000000 */
[----:B------:R-:W-:-:S04]  /*01c0*/  LOP3.LUT R6, R12, 0x300, RZ, 0xc0, !PT ;  /* 0x000003000c067812 */ /* 0x000fc800078ec0ff */
        /* <DEDUP_REMOVED lines=8> */
.L_x_246:
[----:B------:R-:W-:-:S05]  /*0250*/  IMAD.MOV.U32 R6, RZ, RZ, R11 ;  /* 0x000000ffff067224 */ /* 0x000fca00078e000b */
[----:B------:R-:W2:Y:S04]  /*0260*/  LDG.E.CONSTANT R14, desc[UR10][R6.64] ;  /* 0x0000000a060e7981 */ /* 0x000ea8000c1e9900 */
[----:B------:R-:W3:Y:S01]  /*0270*/  LDG.E.64.CONSTANT R8, desc[UR10][R6.64+0x8] ;  /* 0x0000080a06087981 */ /* 0x000ee2000c1e9b00 */
[----:B------:R-:W-:Y:S01]  /*0280*/  VIADD R10, R10, 0x1 ;  /* 0x000000010a0a7836 */ /* 0x000fe20000000000 */
[----:B------:R-:W-:Y:S01]  /*0290*/  BSSY.RECONVERGENT B3, `(.L_x_244) ;  /* 0x0000018000037945 */ /* 0x000fe20003800200 */
[----:B-----5:R-:W-:Y:S01]  /*02a0*/  IMAD.MOV.U32 R17, RZ, RZ, R3 ;  /* 0x000000ffff117224 */ /* 0x020fe200078e0003 */
[----:B------:R-:W-:Y:S01]  /*02b0*/  IADD3 R11, P3, PT, R6, 0x1000, RZ ;  /* 0x00001000060b7810 */ /* 0x000fe20007f7e0ff */
[----:B------:R-:W-:Y:S01]  /*02c0*/  IMAD.MOV.U32 R15, RZ, RZ, R2 ;  /* 0x000000ffff0f7224 */ /* 0x000fe200078e0002 */
[----:B------:R-:W-:Y:S01]  /*02d0*/  ISETP.NE.AND P2, PT, R10, RZ, PT ;  /* 0x000000ff0a00720c */ /* 0x000fe20003f45270 */
[----:B------:R-:W-:Y:S01]  /*02e0*/  IMAD.MOV.U32 R13, RZ, RZ, R4 ;  /* 0x000000ffff0d7224 */ /* 0x000fe200078e0004 */
[----:B--2---:R-:W-:Y:S01]  /*02f0*/  ISETP.GE.AND P0, PT, R4, R14, PT ;  /* 0x0000000e0400720c */ /* 0x004fe20003f06270 */
[----:B------:R-:W-:-:S02]  /*0300*/  IMAD.MOV.U32 R4, RZ, RZ, R14 ;  /* 0x000000ffff047224 */ /* 0x000fc400078e000e */
[----:B---3--:R-:W-:Y:S02]  /*0310*/  IMAD.MOV.U32 R2, RZ, RZ, R8 ;  /* 0x000000ffff027224 */ /* 0x008fe400078e0008 */
[----:B------:R-:W-:-:S08]  /*0320*/  IMAD.MOV.U32 R3, RZ, RZ, R9 ;  /* 0x000000ffff037224 */ /* 0x000fd000078e0009 */
[----:B------:R-:W-:Y:S05]  /*0330*/  @!P0 BRA `(.L_x_245) ;  /* 0x0000000000348947 */ /* 0x000fea0003800000 */
[----:B------:R-:W-:Y:S01]  /*0340*/  ISETP.GE.AND P4, PT, R14, R13, PT ;  /* 0x0000000d0e00720c */ /* 0x000fe20003f86270 */
[----:B------:R-:W-:Y:S02]  /*0350*/  IMAD.MOV.U32 R4, RZ, RZ, R13 ;  /* 0x000000ffff047224 */ /* 0x000fe400078e000d */
[----:B------:R-:W-:Y:S02]  /*0360*/  IMAD.MOV.U32 R2, RZ, RZ, R15 ;  /* 0x000000ffff027224 */ /* 0x000fe400078e000f */
[----:B------:R-:W-:-:S08]  /*0370*/  IMAD.MOV.U32 R3, RZ, RZ, R17 ;  /* 0x000000ffff037224 */ /* 0x000fd000078e0011 */
[CC--:B------:R-:W-:Y:S02]  /*0380*/  @P4 ISETP.LT.U32.AND P1, PT, R15.reuse, R8.reuse, PT ;  /* 0x000000080f00420c */ /* 0x0c0fe40003f21070 */
[-C--:B------:R-:W-:Y:S02]  /*0390*/  @P4 ISETP.GE.U32.AND P0, PT, R15, R8.reuse, PT ;  /* 0x000000080f00420c */ /* 0x080fe40003f06070 */
[CC--:B------:R-:W-:Y:S02]  /*03a0*/  @P4 ISETP.LT.AND.EX P1, PT, R17.reuse, R9.reuse, PT, P1 ;  /* 0x000000091100420c */ /* 0x0c0fe40003f21310 */
[-C--:B------:R-:W-:Y:S02]  /*03b0*/  @P4 ISETP.GE.AND.EX P0, PT, R17, R9.reuse, PT, P0 ;  /* 0x000000091100420c */ /* 0x080fe40003f06300 */
[----:B------:R-:W-:Y:S02]  /*03c0*/  @P4 SEL R8, R15, R8, P1 ;  /* 0x000000080f084207 */ /* 0x000fe40000800000 */
[----:B------:R-:W-:-:S02]  /*03d0*/  @P4 SEL R9, R17, R9, P1 ;  /* 0x0000000911094207 */ /* 0x000fc40000800000 */
[----:B------:R-:W-:Y:S01]  /*03e0*/  @P4 SEL R4, R13, R14, !P0 ;  /* 0x0000000e0d044207 */ /* 0x000fe20004000000 */
[----:B------:R-:W-:Y:S02]  /*03f0*/  @P4 IMAD.MOV.U32 R2, RZ, RZ, R8 ;  /* 0x000000ffff024224 */ /* 0x000fe400078e0008 */
[----:B------:R-:W-:-:S07]  /*0400*/  @P4 IMAD.MOV.U32 R3, RZ, RZ, R9 ;  /* 0x000000ffff034224 */ /* 0x000fce00078e0009 */
.L_x_245:
[----:B------:R-:W-:Y:S05]  /*0410*/  BSYNC.RECONVERGENT B3 ;  /* 0x0000000000037941 */ /* 0x000fea0003800200 */
.L_x_244:
[----:B------:R-:W-:Y:S02]  /*0420*/  IMAD.X R7, RZ, RZ, R7, P3 ;  /* 0x000000ffff077224 */ /* 0x000fe400018e0607 */
[----:B------:R-:W-:Y:S01]  /*0430*/  VIADD R5, R5, 0x100 ;  /* 0x0000010005057836 */ /* 0x000fe20000000000 */
[----:B------:R-:W-:Y:S06]  /*0440*/  @P2 BRA `(.L_x_246) ;  /* 0xfffffffc00802947 */ /* 0x000fec000383ffff */
.L_x_243:
[----:B------:R-:W-:Y:S05]  /*0450*/  BSYNC.RECONVERGENT B2 ;  /* 0x0000000000027941 */ /* 0x000fea0003800200 */
.L_x_242:
[----:B------:R-:W0:Y:S01]  /*0460*/  LDC.64 R8, c[0x0][0x380] ;  /* 0x0000e000ff087b82 */ /* 0x000e220000000a00 */
[----:B------:R-:W-:-:S13]  /*0470*/  ISETP.GE.U32.AND P0, PT, R12, 0x300, PT ;  /* 0x000003000c00780c */ /* 0x000fda0003f06070 */
[----:B------:R-:W-:Y:S05]  /*0480*/  @!P0 BRA `(.L_x_241) ;  /* 0x0000000400588947 */ /* 0x000fea0003800000 */
.L_x_255:
[----:B0-----:R-:W-:-:S05]  /*0490*/  IMAD.WIDE R18, R5, 0x10, R8 ;  /* 0x0000001005127825 */ /* 0x001fca00078e0208 */
[----:B------:R-:W2:Y:S04]  /*04a0*/  LDG.E.CONSTANT R21, desc[UR10][R18.64] ;  /* 0x0000000a12157981 */ /* 0x000ea8000c1e9900 */
[----:B------:R-:W3:Y:S04]  /*04b0*/  LDG.E.64.CONSTANT R14, desc[UR10][R18.64+0x8] ;  /* 0x0000080a120e7981 */ /* 0x000ee8000c1e9b00 */
[----:B-----5:R0:W5:Y:S04]  /*04c0*/  LDG.E.CONSTANT R27, desc[UR10][R18.64+0x1000] ;  /* 0x0010000a121b7981 */ /* 0x020168000c1e9900 */
[----:B------:R0:W5:Y:S04]  /*04d0*/  LDG.E.CONSTANT R16, desc[UR10][R18.64+0x2000] ;  /* 0x0020000a12107981 */ /* 0x000168000c1e9900 */
[----:B------:R0:W5:Y:S04]  /*04e0*/  LDG.E.CONSTANT R17, desc[UR10][R18.64+0x3000] ;  /* 0x0030000a12117981 */ /* 0x000168000c1e9900 */
[----:B------:R0:W5:Y:S04]  /*04f0*/  LDG.E.64.CONSTANT R12, desc[UR10][R18.64+0x1008] ;  /* 0x0010080a120c7981 */ /* 0x000168000c1e9b00 */
[----:B------:R0:W5:Y:S04]  /*0500*/  LDG.E.64.CONSTANT R6, desc[UR10][R18.64+0x2008] ;  /* 0x0020080a12067981 */ /* 0x000168000c1e9b00 */
[----:B------:R0:W5:Y:S01]  /*0510*/  LDG.E.64.CONSTANT R10, desc[UR10][R18.64+0x3008] ;  /* 0x0030080a120a7981 */ /* 0x000162000c1e9b00 */
[----:B------:R-:W-:Y:S01]  /*0520*/  BSSY.RECONVERGENT B2, `(.L_x_247) ;  /* 0x0000011000027945 */ /* 0x000fe20003800200 */
[----:B--2---:R-:W-:Y:S01]  /*0530*/  ISETP.GE.AND P0, PT, R4, R21, PT ;  /* 0x000000150400720c */ /* 0x004fe20003f06270 */
[----:B------:R-:W-:-:S02]  /*0540*/  IMAD.MOV.U32 R20, RZ, RZ, R21 ;  /* 0x000000ffff147224 */ /* 0x000fc400078e0015 */
[----:B---3--:R-:W-:Y:S02]  /*0550*/  IMAD.MOV.U32 R23, RZ, RZ, R14 ;  /* 0x000000ffff177224 */ /* 0x008fe400078e000e */
[----:B------:R-:W-:-:S08]  /*0560*/  IMAD.MOV.U32 R25, RZ, RZ, R15 ;  /* 0x000000ffff197224 */ /* 0x000fd000078e000f */
[----:B0-----:R-:W-:Y:S05]  /*0570*/  @!P0 BRA `(.L_x_248) ;  /* 0x00000000002c8947 */ /* 0x001fea0003800000 */
[----:B------:R-:W-:Y:S01]  /*0580*/  ISETP.GE.AND P2, PT, R21, R4, PT ;  /* 0x000000041500720c */ /* 0x000fe20003f46270 */
[----:B------:R-:W-:Y:S02]  /*0590*/  IMAD.MOV.U32 R23, RZ, RZ, R2 ;  /* 0x000000ffff177224 */ /* 0x000fe400078e0002 */
[----:B------:R-:W-:Y:S02]  /*05a0*/  IMAD.MOV.U32 R25, RZ, RZ, R3 ;  /* 0x000000ffff197224 */ /* 0x000fe400078e0003 */
[----:B------:R-:W-:-:S08]  /*05b0*/  IMAD.MOV.U32 R20, RZ, RZ, R4 ;  /* 0x000000ffff147224 */ /* 0x000fd000078e0004 */
[CC--:B------:R-:W-:Y:S02]  /*05c0*/  @P2 ISETP.GE.U32.AND P0, PT, R2.reuse, R14.reuse, PT ;  /* 0x0000000e0200220c */ /* 0x0c0fe40003f06070 */
[-C--:B------:R-:W-:Y:S02]  /*05d0*/  @P2 ISETP.LT.U32.AND P1, PT, R2, R14.reuse, PT ;  /* 0x0000000e0200220c */ /* 0x080fe40003f21070 */
[CC--:B------:R-:W-:Y:S02]  /*05e0*/  @P2 ISETP.GE.AND.EX P0, PT, R3.reuse, R15.reuse, PT, P0 ;  /* 0x0000000f0300220c */ /* 0x0c0fe40003f06300 */
[----:B------:R-:W-:Y:S02]  /*05f0*/  @P2 ISETP.LT.AND.EX P1, PT, R3, R15, PT, P1 ;  /* 0x0000000f0300220c */ /* 0x000fe40003f21310 */
[----:B------:R-:W-:Y:S02]  /*0600*/  @P2 SEL R20, R4, R21, !P0 ;  /* 0x0000001504142207 */ /* 0x000fe40004000000 */
[----:B------:R-:W-:-:S02]  /*0610*/  @P2 SEL R23, R2, R14, P1 ;  /* 0x0000000e02172207 */ /* 0x000fc40000800000 */
[----:B------:R-:W-:-:S07]  /*0620*/  @P2 SEL R25, R3, R15, P1 ;  /* 0x0000000f03192207 */ /* 0x000fce0000800000 */
.L_x_248:
[----:B------:R-:W-:Y:S05]  /*0630*/  BSYNC.RECONVERGENT B2 ;  /* 0x0000000000027941 */ /* 0x000fea0003800200 */
.L_x_247:
[----:B-----5:R-:W-:Y:S01]  /*0640*/  ISETP.GE.AND P0, PT, R20, R27, PT ;  /* 0x0000001b1400720c */ /* 0x020fe20003f06270 */
[----:B------:R-:W-:Y:S01]  /*0650*/  BSSY.RECONVERGENT B2, `(.L_x_249) ;  /* 0x0000010000027945 */ /* 0x000fe20003800200 */
[----:B------:R-:W-:Y:S02]  /*0660*/  IMAD.MOV.U32 R3, RZ, RZ, R27 ;  /* 0x000000ffff037224 */ /* 0x000fe400078e001b */
[----:B------:R-:W-:Y:S02]  /*0670*/  IMAD.MOV.U32 R19, RZ, RZ, R12 ;  /* 0x000000ffff137224 */ /* 0x000fe400078e000c */
[----:B------:R-:W-:-:S07]  /*0680*/  IMAD.MOV.U32 R21, RZ, RZ, R13 ;  /* 0x000000ffff157224 */ /* 0x000fce00078e000d */
[----:B------:R-:W-:Y:S05]  /*0690*/  @!P0 BRA `(.L_x_250) ;  /* 0x00000000002c8947 */ /* 0x000fea0003800000 */
        /* <DEDUP_REMOVED lines=11> */
.L_x_250:
[----:B------:R-:W-:Y:S05]  /*0750*/  BSYNC.RECONVERGENT B2 ;  /* 0x0000000000027941 */ /* 0x000fea0003800200 */
.L_x_249:
[----:B------:R-:W-:Y:S01]  /*0760*/  ISETP.GE.AND P0, PT, R3, R16, PT ;  /* 0x000000100300720c */ /* 0x000fe20003f06270 */
        /* <DEDUP_REMOVED lines=10> */
[----:B------:R-:W-:Y:S02]  /*0810*/  @P2 ISETP.LT.U32.AND P1, PT, R19, R6, PT ;  /* 0x000000061300220c */ /* 0x000fe40003f21070 */
[CC--:B------:R-:W-:Y:S02]  /*0820*/  @P2 ISETP.GE.AND.EX P0, PT, R21.reuse, R7.reuse, PT, P0 ;  /* 0x000000071500220c */ /* 0x0c0fe40003f06300 */
[----:B------:R-:W-:Y:S02]  /*0830*/  @P2 ISETP.LT.AND.EX P1, PT, R21, R7, PT, P1 ;  /* 0x000000071500220c */ /* 0x000fe40003f21310 */
[----:B------:R-:W-:Y:S02]  /*0840*/  @P2 SEL R12, R3, R16, !P0 ;  /* 0x00000010030c2207 */ /* 0x000fe40004000000 */
[----:B------:R-:W-:-:S02]  /*0850*/  @P2 SEL R13, R19, R6, P1 ;  /* 0x00000006130d2207 */ /* 0x000fc40000800000 */
[----:B------:R-:W-:-:S07]  /*0860*/  @P2 SEL R15, R21, R7, P1 ;  /* 0x00000007150f2207 */ /* 0x000fce0000800000 */
.L_x_252:
[----:B------:R-:W-:Y:S05]  /*0870*/  BSYNC.RECONVERGENT B2 ;  /* 0x0000000000027941 */ /* 0x000fea0003800200 */
.L_x_251:
        /* <DEDUP_REMOVED lines=19> */
.L_x_254:
[----:B------:R-:W-:Y:S05]  /*09b0*/  BSYNC.RECONVERGENT B2 ;  /* 0x0000000000027941 */ /* 0x000fea0003800200 */
.L_x_253:
[----:B------:R-:W-:-:S05]  /*09c0*/  VIADD R5, R5, 0x400 ;  /* 0x0000040005057836 */ /* 0x000fca0000000000 */
[----:B------:R-:W-:-:S13]  /*09d0*/  ISETP.GE.AND P0, PT, R5, UR4, PT ;  /* 0x0000000405007c0c */ /* 0x000fda000bf06270 */
[----:B------:R-:W-:Y:S05]  /*09e0*/  @!P0 BRA `(.L_x_255) ;  /* 0xfffffff800a88947 */ /* 0x000fea000383ffff */
.L_x_241:
[----:B------:R-:W-:Y:S05]  /*09f0*/  BSYNC.RECONVERGENT B1 ;  /* 0x0000000000017941 */ /* 0x000fea0003800200 */
.L_x_240:
[----:B------:R-:W2:Y:S02]  /*0a00*/  LDCU UR6, c[0x0][0x390] ;  /* 0x00007200ff0677ac */ /* 0x000ea40008000800 */
[----:B--2---:R-:W-:-:S09]  /*0a10*/  UISETP.GE.AND UP0, UPT, UR6, 0x100, UPT ;  /* 0x000001000600788c */ /* 0x004fd2000bf06270 */
[----:B------:R-:W-:Y:S05]  /*0a20*/  BRA.U !UP0, `(.L_x_256) ;  /* 0x00000011088c7547 */ /* 0x000fea000b800000 */
[----:B0-----:R-:W0:Y:S01]  /*0a30*/  S2R R8, SR_LANEID ;  /* 0x0000000000087919 */ /* 0x001e220000000000 */
[----:B------:R-:W-:Y:S01]  /*0a40*/  BSSY.RECONVERGENT B1, `(.L_x_257) ;  /* 0x000001b000017945 */ /* 0x000fe20003800200 */
[----:B-1---5:R-:W-:Y:S01]  /*0a50*/  IMAD.MOV.U32 R6, RZ, RZ, R2 ;  /* 0x000000ffff067224 */ /* 0x022fe200078e0002 */
[----:B------:R1:W2:Y:S01]  /*0a60*/  SHFL.DOWN PT, R9, R4, 0x1, 0x1f ;  /* 0x08201f0004097f89 */ /* 0x0002a200000e0000 */
[----:B------:R-:W-:Y:S02]  /*0a70*/  IMAD.MOV.U32 R7, RZ, RZ, R3 ;  /* 0x000000ffff077224 */ /* 0x000fe400078e0003 */
[----:B------:R-:W-:Y:S01]  /*0a80*/  IMAD.MOV.U32 R5, RZ, RZ, R4 ;  /* 0x000000ffff057224 */ /* 0x000fe200078e0004 */
[----:B------:R1:W3:Y:S04]  /*0a90*/  SHFL.DOWN PT, R11, R2, 0x1, 0x1f ;  /* 0x08201f00020b7f89 */ /* 0x0002e800000e0000 */
[----:B------:R1:W4:Y:S01]  /*0aa0*/  SHFL.DOWN PT, R13, R3, 0x1, 0x1f ;  /* 0x08201f00030d7f89 */ /* 0x00032200000e0000 */
[----:B0-----:R-:W-:-:S02]  /*0ab0*/  ISETP.GT.AND P0, PT, R8, 0x1e, PT ;  /* 0x0000001e0800780c */ /* 0x001fc40003f04270 */
[C---:B------:R-:W-:Y:S02]  /*0ac0*/  ISETP.GT.AND P1, PT, R8.reuse, 0x1d, PT ;  /* 0x0000001d0800780c */ /* 0x040fe40003f24270 */
[----:B------:R-:W-:-:S09]  /*0ad0*/  ISETP.GT.AND P3, PT, R8, 0x1b, PT ;  /* 0x0000001b0800780c */ /* 0x000fd20003f64270 */
[----:B-1234-:R-:W-:Y:S05]  /*0ae0*/  @P0 BRA `(.L_x_258) ;  /* 0x0000000000400947 */ /* 0x01efea0003800000 */
[----:B------:R-:W-:Y:S01]  /*0af0*/  ISETP.GE.AND P0, PT, R4, R9, PT ;  /* 0x000000090400720c */ /* 0x000fe20003f06270 */
[----:B------:R-:W-:Y:S02]  /*0b00*/  IMAD.MOV.U32 R6, RZ, RZ, R11 ;  /* 0x000000ffff067224 */ /* 0x000fe400078e000b */
[----:B------:R-:W-:Y:S02]  /*0b10*/  IMAD.MOV.U32 R7, RZ, RZ, R13 ;  /* 0x000000ffff077224 */ /* 0x000fe400078e000d */
[----:B------:R-:W-:-:S08]  /*0b20*/  IMAD.MOV.U32 R5, RZ, RZ, R9 ;  /* 0x000000ffff057224 */ /* 0x000fd000078e0009 */
        /* <DEDUP_REMOVED lines=12> */
.L_x_258:
[----:B------:R-:W-:Y:S05]  /*0bf0*/  BSYNC.RECONVERGENT B1 ;  /* 0x0000000000017941 */ /* 0x000fea0003800200 */
.L_x_257:
[----:B------:R0:W1:Y:S01]  /*0c00*/  SHFL.DOWN PT, R10, R5, 0x2, 0x1f ;  /* 0x08401f00050a7f89 */ /* 0x00006200000e0000 */
[----:B------:R-:W-:Y:S01]  /*0c10*/  BSSY.RECONVERGENT B1, `(.L_x_259) ;  /* 0x000001a000017945 */ /* 0x000fe20003800200 */
[C---:B------:R-:W-:Y:S01]  /*0c20*/  ISETP.GT.AND P5, PT, R8.reuse, 0x17, PT ;  /* 0x000000170800780c */ /* 0x040fe20003fa4270 */
[----:B------:R-:W-:Y:S01]  /*0c30*/  IMAD.MOV.U32 R4, RZ, RZ, R6 ;  /* 0x000000ffff047224 */ /* 0x000fe200078e0006 */
[----:B------:R0:W2:Y:S01]  /*0c40*/  SHFL.DOWN PT, R3, R6, 0x2, 0x1f ;  /* 0x08401f0006037f89 */ /* 0x0000a200000e0000 */
[C---:B------:R-:W-:Y:S01]  /*0c50*/  ISETP.GT.AND P4, PT, R8.reuse, 0xf, PT ;  /* 0x0000000f0800780c */ /* 0x040fe20003f84270 */
[----:B------:R-:W-:Y:S01]  /*0c60*/  IMAD.MOV.U32 R2, RZ, RZ, R5 ;  /* 0x000000ffff027224 */ /* 0x000fe200078e0005 */
[----:B------:R-:W-:Y:S01]  /*0c70*/  ISETP.NE.AND P2, PT, R8, RZ, PT ;  /* 0x000000ff0800720c */ /* 0x000fe20003f45270 */
[----:B------:R0:W3:Y:S01]  /*0c80*/  SHFL.DOWN PT, R12, R7, 0x2, 0x1f ;  /* 0x08401f00070c7f89 */ /* 0x0000e200000e0000 */
[----:B------:R-:W-:Y:S01]  /*0c90*/  IMAD.MOV.U32 R8, RZ, RZ, R7 ;  /* 0x000000ffff087224 */ /* 0x000fe200078e0007 */
[----:B------:R-:W-:Y:S10]  /*0ca0*/  @P1 BRA `(.L_x_260) ;  /* 0x0000000000401947 */ /* 0x000ff40003800000 */
[----:B-1----:R-:W-:Y:S01]  /*0cb0*/  ISETP.GE.AND P0, PT, R5, R10, PT ;  /* 0x0000000a0500720c */ /* 0x002fe20003f06270 */
[----:B--2---:R-:W-:Y:S02]  /*0cc0*/  IMAD.MOV.U32 R4, RZ, RZ, R3 ;  /* 0x000000ffff047224 */ /* 0x004fe400078e0003 */
[----:B---3--:R-:W-:Y:S02]  /*0cd0*/  IMAD.MOV.U32 R8, RZ, RZ, R12 ;  /* 0x000000ffff087224 */ /* 0x008fe400078e000c */
[----:B------:R-:W-:-:S08]  /*0ce0*/  IMAD.MOV.U32 R2, RZ, RZ, R10 ;  /* 0x000000ffff027224 */ /* 0x000fd000078e000a */
[----:B------:R-:W-:Y:S05]  /*0cf0*/  @!P0 BRA `(.L_x_260) ;  /* 0x00000000002c8947 */ /* 0x000fea0003800000 */
[----:B------:R-:W-:Y:S01]  /*0d00*/  ISETP.GE.AND P6, PT, R10, R5, PT ;  /* 0x000000050a00720c */ /* 0x000fe20003fc6270 */
[----:B------:R-:W-:Y:S02]  /*0d10*/  IMAD.MOV.U32 R4, RZ, RZ, R6 ;  /* 0x000000ffff047224 */ /* 0x000fe400078e0006 */
[----:B------:R-:W-:Y:S02]  /*0d20*/  IMAD.MOV.U32 R8, RZ, RZ, R7 ;  /* 0x000000ffff087224 */ /* 0x000fe400078e0007 */
[----:B------:R-:W-:-:S08]  /*0d30*/  IMAD.MOV.U32 R2, RZ, RZ, R5 ;  /* 0x000000ffff027224 */ /* 0x000fd000078e0005 */
[CC--:B------:R-:W-:Y:S02]  /*0d40*/  @P6 ISETP.GE.U32.AND P1, PT, R6.reuse, R3.reuse, PT ;  /* 0x000000030600620c */ /* 0x0c0fe40003f26070 */
[CC--:B------:R-:W-:Y:S02]  /*0d50*/  @P6 ISETP.LT.U32.AND P0, PT, R6.reuse, R3.reuse, PT ;  /* 0x000000030600620c */ /* 0x0c0fe40003f01070 */
[CC--:B------:R-:W-:Y:S02]  /*0d60*/  @P6 ISETP.GE.AND.EX P1, PT, R7.reuse, R12.reuse, PT, P1 ;  /* 0x0000000c0700620c */ /* 0x0c0fe40003f26310 */
[----:B------:R-:W-:Y:S02]  /*0d70*/  @P6 ISETP.LT.AND.EX P0, PT, R7, R12, PT, P0 ;  /* 0x0000000c0700620c */ /* 0x000fe40003f01300 */
[----:B------:R-:W-:Y:S02]  /*0d80*/  @P6 SEL R2, R5, R10, !P1 ;  /* 0x0000000a05026207 */ /* 0x000fe40004800000 */
[----:B------:R-:W-:-:S02]  /*0d90*/  @P6 SEL R4, R6, R3, P0 ;  /* 0x0000000306046207 */ /* 0x000fc40000000000 */
[----:B------:R-:W-:-:S07]  /*0da0*/  @P6 SEL R8, R7, R12, P0 ;  /* 0x0000000c07086207 */ /* 0x000fce0000000000 */
.L_x_260:
[----:B------:R-:W-:Y:S05]  /*0db0*/  BSYNC.RECONVERGENT B1 ;  /* 0x0000000000017941 */ /* 0x000fea0003800200 */
.L_x_259:
[----:B0-----:R0:W4:Y:S01]  /*0dc0*/  SHFL.DOWN PT, R5, R2, 0x4, 0x1f ;  /* 0x08801f0002057f89 */ /* 0x00112200000e0000 */
[----:B------:R-:W-:Y:S01]  /*0dd0*/  BSSY.RECONVERGENT B1, `(.L_x_261) ;  /* 0x0000017000017945 */ /* 0x000fe20003800200 */
[----:B------:R-:W-:Y:S02]  /*0de0*/  IMAD.MOV.U32 R6, RZ, RZ, R4 ;  /* 0x000000ffff067224 */ /* 0x000fe400078e0004 */
[----:B------:R0:W0:Y:S01]  /*0df0*/  SHFL.DOWN PT, R9, R4, 0x4, 0x1f ;  /* 0x08801f0004097f89 */ /* 0x00002200000e0000 */
[----:B------:R-:W-:Y:S02]  /*0e00*/  IMAD.MOV.U32 R7, RZ, RZ, R8 ;  /* 0x000000ffff077224 */ /* 0x000fe400078e0008 */
[----:B--2---:R-:W-:Y:S01]  /*0e10*/  IMAD.MOV.U32 R3, RZ, RZ, R2 ;  /* 0x000000ffff037224 */ /* 0x004fe200078e0002 */
[----:B------:R2:W0:Y:S01]  /*0e20*/  SHFL.DOWN PT, R11, R8, 0x4, 0x1f ;  /* 0x08801f00080b7f89 */ /* 0x00042200000e0000 */
[----:B------:R-:W-:Y:S05]  /*0e30*/  @P3 BRA `(.L_x_262) ;  /* 0x0000000000403947 */ /* 0x000fea0003800000 */
[----:B----4-:R-:W-:Y:S01]  /*0e40*/  ISETP.GE.AND P0, PT, R2, R5, PT ;  /* 0x000000050200720c */ /* 0x010fe20003f06270 */
[----:B0-----:R-:W-:Y:S02]  /*0e50*/  IMAD.MOV.U32 R6, RZ, RZ, R9 ;  /* 0x000000ffff067224 */ /* 0x001fe400078e0009 */
        /* <DEDUP_REMOVED lines=14> */
.L_x_262:
[----:B------:R-:W-:Y:S05]  /*0f40*/  BSYNC.RECONVERGENT B1 ;  /* 0x0000000000017941 */ /* 0x000fea0003800200 */
.L_x_261:
[----:B--2---:R2:W2:Y:S01]  /*0f50*/  SHFL.DOWN PT, R8, R3, 0x8, 0x1f ;  /* 0x09001f0003087f89 */ /* 0x0044a200000e0000 */
[----:B------:R-:W-:Y:S01]  /*0f60*/  BSSY.RECONVERGENT B1, `(.L_x_263) ;  /* 0x0000017000017945 */ /* 0x000fe20003800200 */
[----:B0-----:R-:W-:Y:S02]  /*0f70*/  IMAD.MOV.U32 R4, RZ, RZ, R6 ;  /* 0x000000ffff047224 */ /* 0x001fe400078e0006 */
[----:B------:R0:W0:Y:S01]  /*0f80*/  SHFL.DOWN PT, R9, R6, 0x8, 0x1f ;  /* 0x09001f0006097f89 */ /* 0x00002200000e0000 */
[----:B----4-:R-:W-:Y:S02]  /*0f90*/  IMAD.MOV.U32 R5, RZ, RZ, R7 ;  /* 0x000000ffff057224 */ /* 0x010fe400078e0007 */
[----:B------:R-:W-:Y:S01]  /*0fa0*/  IMAD.MOV.U32 R2, RZ, RZ, R3 ;  /* 0x000000ffff027224 */ /* 0x000fe200078e0003 */
[----:B-1----:R1:W4:Y:S01]  /*0fb0*/  SHFL.DOWN PT, R10, R7, 0x8, 0x1f ;  /* 0x09001f00070a7f89 */ /* 0x00232200000e0000 */
[----:B------:R-:W-:Y:S05]  /*0fc0*/  @P5 BRA `(.L_x_264) ;  /* 0x0000000000405947 */ /* 0x000fea0003800000 */
[----:B--2---:R-:W-:Y:S01]  /*0fd0*/  ISETP.GE.AND P0, PT, R3, R8, PT ;  /* 0x000000080300720c */ /* 0x004fe20003f06270 */
[----:B0-----:R-:W-:Y:S02]  /*0fe0*/  IMAD.MOV.U32 R4, RZ, RZ, R9 ;  /* 0x000000ffff047224 */ /* 0x001fe400078e0009 */
[----:B----4-:R-:W-:Y:S02]  /*0ff0*/  IMAD.MOV.U32 R5, RZ, RZ, R10 ;  /* 0x000000ffff057224 */ /* 0x010fe400078e000a */
        /* <DEDUP_REMOVED lines=13> */
.L_x_264:
[----:B------:R-:W-:Y:S05]  /*10d0*/  BSYNC.RECONVERGENT B1 ;  /* 0x0000000000017941 */ /* 0x000fea0003800200 */
.L_x_263:
[----:B--2---:R2:W2:Y:S01]  /*10e0*/  SHFL.DOWN PT, R3, R2, 0x10, 0x1f ;  /* 0x0a001f0002037f89 */ /* 0x0044a200000e0000 */
[----:B------:R-:W-:Y:S01]  /*10f0*/  BSSY.RECONVERGENT B1, `(.L_x_265) ;  /* 0x0000017000017945 */ /* 0x000fe20003800200 */
[----:B-1----:R-:W-:Y:S02]  /*1100*/  IMAD.MOV.U32 R7, RZ, RZ, R4 ;  /* 0x000000ffff077224 */ /* 0x002fe400078e0004 */
[----:B0-----:R0:W1:Y:S01]  /*1110*/  SHFL.DOWN PT, R9, R4, 0x10, 0x1f ;  /* 0x0a001f0004097f89 */ /* 0x00106200000e0000 */
[----:B------:R-:W-:Y:S02]  /*1120*/  IMAD.MOV.U32 R6, RZ, RZ, R5 ;  /* 0x000000ffff067224 */ /* 0x000fe400078e0005 */
[----:B------:R-:W-:Y:S01]  /*1130*/  IMAD.MOV.U32 R8, RZ, RZ, R2 ;  /* 0x000000ffff087224 */ /* 0x000fe200078e0002 */
[----:B----4-:R0:W4:Y:S01]  /*1140*/  SHFL.DOWN PT, R10, R5, 0x10, 0x1f ;  /* 0x0a001f00050a7f89 */ /* 0x01012200000e0000 */
[----:B------:R-:W-:Y:S05]  /*1150*/  @P4 BRA `(.L_x_266) ;  /* 0x0000000000404947 */ /* 0x000fea0003800000 */
[----:B--2---:R-:W-:Y:S01]  /*1160*/  ISETP.GE.AND P0, PT, R2, R3, PT ;  /* 0x000000030200720c */ /* 0x004fe20003f06270 */
[----:B-1----:R-:W-:Y:S02]  /*1170*/  IMAD.MOV.U32 R7, RZ, RZ, R9 ;  /* 0x000000ffff077224 */ /* 0x002fe400078e0009 */
        /* <DEDUP_REMOVED lines=14> */
.L_x_266:
[----:B------:R-:W-:Y:S05]  /*1260*/  BSYNC.RECONVERGENT B1 ;  /* 0x0000000000017941 */ /* 0x000fea0003800200 */
.L_x_265:
[----:B------:R-:W-:Y:S04]  /*1270*/  BSSY.RECONVERGENT B1, `(.L_x_267) ;  /* 0x000000c000017945 */ /* 0x000fe80003800200 */
[----:B------:R-:W-:Y:S05]  /*1280*/  @P2 BRA `(.L_x_268) ;  /* 0x0000000000282947 */ /* 0x000fea0003800000 */
[----:B0-----:R-:W0:Y:S01]  /*1290*/  S2R R4, SR_CgaCtaId ;  /* 0x0000000000047919 */ /* 0x001e220000008800 */
[----:B--2---:R-:W-:Y:S02]  /*12a0*/  MOV R3, 0x400 ;  /* 0x0000040000037802 */ /* 0x004fe40000000f00 */
[----:B------:R-:W-:-:S04]  /*12b0*/  SHF.R.U32.HI R2, RZ, 0x1, R0 ;  /* 0x00000001ff027819 */ /* 0x000fc80000011600 */
[----:B------:R-:W-:Y:S02]  /*12c0*/  LOP3.LUT R2, R2, 0x1f0, RZ, 0xc0, !PT ;  /* 0x000001f002027812 */ /* 0x000fe400078ec0ff */
[----:B0-----:R-:W-:-:S05]  /*12d0*/  LEA R3, R4, R3, 0x18 ;  /* 0x0000000304037211 */ /* 0x001fca00078ec0ff */
[----:B------:R-:W-:Y:S02]  /*12e0*/  IMAD.IADD R5, R2, 0x1, R3 ;  /* 0x0000000102057824 */ /* 0x000fe400078e0203 */
[----:B------:R-:W-:Y:S02]  /*12f0*/  IMAD.MOV.U32 R2, RZ, RZ, R7 ;  /* 0x000000ffff027224 */ /* 0x000fe400078e0007 */
[----:B------:R-:W-:Y:S01]  /*1300*/  IMAD.MOV.U32 R3, RZ, RZ, R6 ;  /* 0x000000ffff037224 */ /* 0x000fe200078e0006 */
[----:B------:R0:W-:Y:S04]  /*1310*/  STS [R5+0x8], R8 ;  /* 0x0000080805007388 */ /* 0x0001e80000000800 */
[----:B------:R0:W-:Y:S02]  /*1320*/  STS.64 [R5+0x10], R2 ;  /* 0x0000100205007388 */ /* 0x0001e40000000a00 */
.L_x_268:
[----:B------:R-:W-:Y:S05]  /*1330*/  BSYNC.RECONVERGENT B1 ;  /* 0x0000000000017941 */ /* 0x000fea0003800200 */
.L_x_267:
[----:B------:R-:W-:Y:S01]  /*1340*/  BAR.SYNC.DEFER_BLOCKING 0x0 ;  /* 0x0000000000007b1d */ /* 0x000fe20000010000 */
[----:B------:R-:W-:-:S13]  /*1350*/  ISETP.NE.AND P1, PT, R0, RZ, PT ;  /* 0x000000ff0000720c */ /* 0x000fda0003f25270 */
[----:B------:R-:W-:Y:S05]  /*1360*/  @P1 BRA `(.L_x_269) ;  /* 0x0000004800341947 */ /* 0x000fea0003800000 */
[----:B0-2---:R-:W0:Y:S01]  /*1370*/  S2R R3, SR_CgaCtaId ;  /* 0x0000000000037919 */ /* 0x005e220000008800 */
[----:B------:R-:W-:Y:S01]  /*1380*/  MOV R0, 0x400 ;  /* 0x0000040000007802 */ /* 0x000fe20000000f00 */
[----:B------:R-:W-:Y:S03]  /*1390*/  BSSY.RECONVERGENT B1, `(.L_x_270) ;  /* 0x0000016000017945 */ /* 0x000fe60003800200 */
[----:B0-----:R-:W-:-:S05]  /*13a0*/  LEA R24, R3, R0, 0x18 ;  /* 0x0000000003187211 */ /* 0x001fca00078ec0ff */
[----:B------:R-:W0:Y:S04]  /*13b0*/  LDS R5, [R24+0x18] ;  /* 0x0000180018057984 */ /* 0x000e280000000800 */
[----:B------:R2:W1:Y:S04]  /*13c0*/  LDS.64 R2, [R24+0x20] ;  /* 0x0000200018027984 */ /* 0x0004680000000a00 */
[----:B------:R2:W1:Y:S04]  /*13d0*/  LDS R21, [R24+0x28] ;  /* 0x0000280018157984 */ /* 0x0004680000000800 */
[----:B------:R2:W1:Y:S01]  /*13e0*/  LDS R18, [R24+0x38] ;  /* 0x0000380018127984 */ /* 0x0004620000000800 */
[----:B0-----:R-:W-:Y:S01]  /*13f0*/  ISETP.GE.AND P0, PT, R8, R5, PT ;  /* 0x000000050800720c */ /* 0x001fe20003f06270 */
[----:B------:R-:W-:-:S12]  /*1400*/  IMAD.MOV.U32 R20, RZ, RZ, R5 ;  /* 0x000000ffff147224 */ /* 0x000fd800078e0005 */
[----:B-12---:R-:W-:Y:S05]  /*1410*/  @!P0 BRA `(.L_x_271) ;  /* 0x0000000000348947 */ /* 0x006fea0003800000 */
[----:B------:R-:W-:Y:S01]  /*1420*/  ISETP.GE.AND P3, PT, R5, R8, PT ;  /* 0x000000080500720c */ /* 0x000fe20003f66270 */
[----:B------:R-:W-:-:S12]  /*1430*/  IMAD.MOV.U32 R20, RZ, RZ, R8 ;  /* 0x000000ffff147224 */ /* 0x000fd800078e0008 */
[CC--:B------:R-:W-:Y:S02]  /*1440*/  @P3 ISETP.GE.U32.AND P0, PT, R7.reuse, R2.reuse, PT ;  /* 0x000000020700320c */ /* 0x0c0fe40003f06070 */
[CC--:B------:R-:W-:Y:S02]  /*1450*/  @P3 ISETP.LT.U32.AND P2, PT, R7.reuse, R2.reuse, PT ;  /* 0x000000020700320c */ /* 0x0c0fe40003f41070 */
[CC--:B------:R-:W-:Y:S02]  /*1460*/  @P3 ISETP.GE.AND.EX P0, PT, R6.reuse, R3.reuse, PT, P0 ;  /* 0x000000030600320c */ /* 0x0c0fe40003f06300 */
[----:B------:R-:W-:Y:S02]  /*1470*/  @P3 ISETP.LT.AND.EX P2, PT, R6, R3, PT, P2 ;  /* 0x000000030600320c */ /* 0x000fe40003f41320 */
[----:B------:R-:W-:Y:S02]  /*1480*/  @P3 SEL R20, R8, R5, !P0 ;  /* 0x0000000508143207 */ /* 0x000fe40004000000 */
[----:B------:R-:W-:Y:S01]  /*1490*/  @P3 SEL R0, R7, R2, P2 ;  /* 0x0000000207003207 */ /* 0x000fe20001000000 */
[----:B------:R-:W-:Y:S01]  /*14a0*/  IMAD.MOV.U32 R2, RZ, RZ, R7 ;  /* 0x000000ffff027224 */ /* 0x000fe200078e0007 */
[----:B------:R-:W-:Y:S01]  /*14b0*/  @P3 SEL R5, R6, R3, P2 ;  /* 0x0000000306053207 */ /* 0x000fe20001000000 */
[----:B------:R-:W-:-:S02]  /*14c0*/  IMAD.MOV.U32 R3, RZ, RZ, R6 ;  /* 0x000000ffff037224 */ /* 0x000fc400078e0006 */
[----:B------:R-:W-:Y:S02]  /*14d0*/  @P3 IMAD.MOV.U32 R2, RZ, RZ, R0 ;  /* 0x000000ffff023224 */ /* 0x000fe400078e0000 */
[----:B------:R-:W-:-:S07]  /*14e0*/  @P3 IMAD.MOV.U32 R3, RZ, RZ, R5 ;  /* 0x000000ffff033224 */ /* 0x000fce00078e0005 */
.L_x_271:
[----:B------:R-:W-:Y:S05]  /*14f0*/  BSYNC.RECONVERGENT B1 ;  /* 0x0000000000017941 */ /* 0x000fea0003800200 */
.L_x_270:
[----:B------:R-:W0:Y:S01]  /*1500*/  LDS.64 R14, [R24+0x30] ;  /* 0x00003000180e7984 */ /* 0x000e220000000a00 */
[----:B------:R-:W-:Y:S01]  /*1510*/  ISETP.GE.AND P0, PT, R20, R21, PT ;  /* 0x000000151400720c */ /* 0x000fe20003f06270 */
[----:B------:R-:W-:Y:S01]  /*1520*/  BSSY.RECONVERGENT B1, `(.L_x_272) ;  /* 0x0000019000017945 */ /* 0x000fe20003800200 */
[----:B------:R-:W-:Y:S01]  /*1530*/  IMAD.MOV.U32 R23, RZ, RZ, R21 ;  /* 0x000000ffff177224 */ /* 0x000fe200078e0015 */
[----:B------:R1:W2:Y:S04]  /*1540*/  LDS R19, [R24+0x48] ;  /* 0x0000480018137984 */ /* 0x0002a80000000800 */
[----:B------:R1:W1:Y:S04]  /*1550*/  LDS R17, [R24+0x58] ;  /* 0x0000580018117984 */ /* 0x0002680000000800 */
[----:B------:R0:W1:Y:S04]  /*1560*/  LDS R16, [R24+0x68] ;  /* 0x0000680018107984 */ /* 0x0000680000000800 */
[----:B------:R0:W1:Y:S04]  /*1570*/  LDS R0, [R24+0x78] ;  /* 0x0000780018007984 */ /* 0x0000680000000800 */
[----:B---3--:R3:W1:Y:S04]  /*1580*/  LDS.64 R12, [R24+0x40] ;  /* 0x00004000180c7984 */ /* 0x0086680000000a00 */
[----:B----4-:R3:W4:Y:S04]  /*1590*/  LDS.64 R10, [R24+0x50] ;  /* 0x00005000180a7984 */ /* 0x0107280000000a00 */
[----:B------:R3:W1:Y:S04]  /*15a0*/  LDS.64 R8, [R24+0x60] ;  /* 0x0000600018087984 */ /* 0x0006680000000a00 */
[----:B------:R3:W1:Y:S04]  /*15b0*/  LDS.64 R6, [R24+0x70] ;  /* 0x0000700018067984 */ /* 0x0006680000000a00 */
[----:B------:R3:W1:Y:S01]  /*15c0*/  LDS.64 R4, [R24+0x80] ;  /* 0x0000800018047984 */ /* 0x0006620000000a00 */
[----:B0-----:R-:W-:-:S02]  /*15d0*/  IMAD.MOV.U32 R25, RZ, RZ, R14 ;  /* 0x000000ffff197224 */ /* 0x001fc400078e000e */
[----:B------:R-:W-:Y:S01]  /*15e0*/  IMAD.MOV.U32 R22, RZ, RZ, R15 ;  /* 0x000000ffff167224 */ /* 0x000fe200078e000f */
[----:B------:R-:W-:Y:S06]  /*15f0*/  @!P0 BRA `(.L_x_273) ;  /* 0x00000000002c8947 */ /* 0x000fec0003800000 */
        /* <DEDUP_REMOVED lines=11> */
.L_x_273:
[----:B------:R-:W-:Y:S05]  /*16b0*/  BSYNC.RECONVERGENT B1 ;  /* 0x0000000000017941 */ /* 0x000fea0003800200 */
.L_x_272:
[----:B------:R-:W-:Y:S01]  /*16c0*/  ISETP.GE.AND P0, PT, R23, R18, PT ;  /* 0x000000121700720c */ /* 0x000fe20003f06270 */
[----:B------:R-:W-:Y:S01]  /*16d0*/  BSSY.RECONVERGENT B1, `(.L_x_274) ;  /* 0x0000010000017945 */ /* 0x000fe20003800200 */
[----:B------:R-:W-:Y:S02]  /*16e0*/  IMAD.MOV.U32 R2, RZ, RZ, R18 ;  /* 0x000000ffff027224 */ /* 0x000fe400078e0012 */
[----:B-1----:R-:W-:Y:S02]  /*16f0*/  IMAD.MOV.U32 R3, RZ, RZ, R12 ;  /* 0x000000ffff037224 */ /* 0x002fe400078e000c */
        /* <DEDUP_REMOVED lines=13> */
.L_x_275:
[----:B------:R-:W-:Y:S05]  /*17d0*/  BSYNC.RECONVERGENT B1 ;  /* 0x0000000000017941 */ /* 0x000fea0003800200 */
.L_x_274:
[----:B--2---:R-:W-:Y:S01]  /*17e0*/  ISETP.GE.AND P0, PT, R2, R19, PT ;  /* 0x000000130200720c */ /* 0x004fe20003f06270 */
[----:B------:R-:W-:Y:S01]  /*17f0*/  BSSY.RECONVERGENT B1, `(.L_x_276) ;  /* 0x0000010000017945 */ /* 0x000fe20003800200 */
[----:B------:R-:W-:Y:S02]  /*1800*/  IMAD.MOV.U32 R12, RZ, RZ, R19 ;  /* 0x000000ffff0c7224 */ /* 0x000fe400078e0013 */
[----:B----4-:R-:W-:Y:S02]  /*1810*/  IMAD.MOV.U32 R15, RZ, RZ, R10 ;  /* 0x000000ffff0f7224 */ /* 0x010fe400078e000a */
[----:B------:R-:W-:-:S07]  /*1820*/  IMAD.MOV.U32 R14, RZ, RZ, R11 ;  /* 0x000000ffff0e7224 */ /* 0x000fce00078e000b */
        /* <DEDUP_REMOVED lines=12> */
.L_x_277:
[----:B------:R-:W-:Y:S05]  /*18f0*/  BSYNC.RECONVERGENT B1 ;  /* 0x0000000000017941 */ /* 0x000fea0003800200 */
.L_x_276:
        /* <DEDUP_REMOVED lines=17> */
.L_x_279:
[----:B------:R-:W-:Y:S05]  /*1a10*/  BSYNC.RECONVERGENT B1 ;  /* 0x0000000000017941 */ /* 0x000fea0003800200 */
.L_x_278:
        /* <DEDUP_REMOVED lines=17> */
.L_x_281:
[----:B------:R-:W-:Y:S05]  /*1b30*/  BSYNC.RECONVERGENT B1 ;  /* 0x0000000000017941 */ /* 0x000fea0003800200 */
.L_x_280:
        /* <DEDUP_REMOVED lines=9> */
[----:B------:R-:W-:Y:S05]  /*1bd0*/  @!P0 BRA `(.L_x_269) ;  /* 0x0000004000188947 */ /* 0x000fea0003800000 */
[CC--:B------:R-:W-:Y:S02]  /*1be0*/  ISETP.GE.U32.AND P0, PT, R11.reuse, R4.reuse, PT ;  /* 0x000000040b00720c */ /* 0x0c0fe40003f06070 */
[----:B------:R-:W-:Y:S02]  /*1bf0*/  ISETP.LT.U32.AND P2, PT, R11, R4, PT ;  /* 0x000000040b00720c */ /* 0x000fe40003f41070 */
[CC--:B------:R-:W-:Y:S02]  /*1c00*/  ISETP.GE.AND.EX P0, PT, R2.reuse, R5.reuse, PT, P0 ;  /* 0x000000050200720c */ /* 0x0c0fe40003f06300 */
[----:B------:R-:W-:Y:S02]  /*1c10*/  ISETP.LT.AND.EX P2, PT, R2, R5, PT, P2 ;  /* 0x000000050200720c */ /* 0x000fe40003f41320 */
[----:B------:R-:W-:Y:S02]  /*1c20*/  SEL R8, R9, R0, !P0 ;  /* 0x0000000009087207 */ /* 0x000fe40004000000 */
[----:B------:R-:W-:-:S02]  /*1c30*/  SEL R7, R11, R4, P2 ;  /* 0x000000040b077207 */ /* 0x000fc40001000000 */
[----:B------:R-:W-:Y:S01]  /*1c40*/  SEL R6, R2, R5, P2 ;  /* 0x0000000502067207 */ /* 0x000fe20001000000 */
[----:B------:R-:W-:Y:S06]  /*1c50*/  BRA `(.L_x_269) ;  /* 0x0000003c00f87947 */ /* 0x000fec0003800000 */
.L_x_256:
[----:B------:R-:W2:Y:S01]  /*1c60*/  S2R R12, SR_LANEID ;  /* 0x00000000000c7919 */ /* 0x000ea20000000000 */
[----:B------:R-:W-:Y:S01]  /*1c70*/  LOP3.LUT R5, R0, 0x3e0, RZ, 0xc0, !PT ;  /* 0x000003e000057812 */ /* 0x000fe200078ec0ff */
[----:B------:R-:W-:Y:S01]  /*1c80*/  BSSY.RECONVERGENT B1, `(.L_x_282) ;  /* 0x0000026000017945 */ /* 0x000fe20003800200 */
[----:B-----5:R-:W-:Y:S02]  /*1c90*/  IMAD.MOV.U32 R14, RZ, RZ, R2 ;  /* 0x000000ffff0e7224 */ /* 0x020fe400078e0002 */
[----:B------:R-:W-:Y:S02]  /*1ca0*/  IMAD.MOV.U32 R16, RZ, RZ, R3 ;  /* 0x000000ffff107224 */ /* 0x000fe400078e0003 */
[----:B-1----:R-:W-:Y:S01]  /*1cb0*/  VIADD R6, R5, 0x20 ;  /* 0x0000002005067836 */ /* 0x002fe20000000000 */
[----:B------:R-:W-:-:S04]  /*1cc0*/  LOP3.LUT R5, RZ, R5, RZ, 0x33, !PT ;  /* 0x00000005ff057212 */ /* 0x000fc800078e33ff */
[----:B------:R-:W-:Y:S01]  /*1cd0*/  ISETP.GT.AND P0, PT, R6, UR6, PT ;  /* 0x0000000606007c0c */ /* 0x000fe2000bf04270 */
[----:B------:R-:W-:-:S05]  /*1ce0*/  VIADD R5, R5, UR6 ;  /* 0x0000000605057c36 */ /* 0x000fca0008000000 */
[----:B------:R-:W-:-:S05]  /*1cf0*/  SEL R5, R5, 0x1f, P0 ;  /* 0x0000001f05057807 */ /* 0x000fca0000000000 */
[----:B------:R1:W3:Y:S04]  /*1d00*/  SHFL.DOWN PT, R7, R4, 0x1, R5 ;  /* 0x0820000004077989 */ /* 0x0002e800000e0005 */
[----:B0-----:R1:W0:Y:S04]  /*1d10*/  SHFL.DOWN PT, R9, R2, 0x1, R5 ;  /* 0x0820000002097989 */ /* 0x00122800000e0005 */
[----:B------:R1:W4:Y:S01]  /*1d20*/  SHFL.DOWN PT, R11, R3, 0x1, R5 ;  /* 0x08200000030b7989 */ /* 0x00032200000e0005 */
[C---:B--2---:R-:W-:Y:S01]  /*1d30*/  ISETP.GE.AND P0, PT, R12.reuse, R5, PT ;  /* 0x000000050c00720c */ /* 0x044fe20003f06270 */
[C---:B------:R-:W-:Y:S01]  /*1d40*/  VIADD R6, R12.reuse, 0x2 ;  /* 0x000000020c067836 */ /* 0x040fe20000000000 */
[C---:B------:R-:W-:Y:S01]  /*1d50*/  ISETP.NE.AND P3, PT, R12.reuse, RZ, PT ;  /* 0x000000ff0c00720c */ /* 0x040fe20003f65270 */
[----:B------:R-:W-:-:S02]  /*1d60*/  VIADD R8, R12, 0x4 ;  /* 0x000000040c087836 */ /* 0x000fc40000000000 */
[----:B------:R-:W-:Y:S01]  /*1d70*/  VIADD R10, R12, 0x8 ;  /* 0x000000080c0a7836 */ /* 0x000fe20000000000 */
[-C--:B------:R-:W-:Y:S01]  /*1d80*/  ISETP.GT.AND P6, PT, R6, R5.reuse, PT ;  /* 0x000000050600720c */ /* 0x080fe20003fc4270 */
[----:B------:R-:W-:Y:S01]  /*1d90*/  IMAD.MOV.U32 R6, RZ, RZ, R4 ;  /* 0x000000ffff067224 */ /* 0x000fe200078e0004 */
[-C--:B------:R-:W-:Y:S01]  /*1da0*/  ISETP.GT.AND P4, PT, R8, R5.reuse, PT ;  /* 0x000000050800720c */ /* 0x080fe20003f84270 */
[----:B------:R-:W-:Y:S01]  /*1db0*/  VIADD R8, R12, 0x10 ;  /* 0x000000100c087836 */ /* 0x000fe20000000000 */
[----:B------:R-:W-:-:S03]  /*1dc0*/  ISETP.GT.AND P2, PT, R10, R5, PT ;  /* 0x000000050a00720c */ /* 0x000fc60003f44270 */
[----:B-1----:R-:W-:Y:S10]  /*1dd0*/  @P0 BRA `(.L_x_283) ;  /* 0x0000000000400947 */ /* 0x002ff40003800000 */
[----:B---3--:R-:W-:Y:S01]  /*1de0*/  ISETP.GE.AND P0, PT, R4, R7, PT ;  /* 0x000000070400720c */ /* 0x008fe20003f06270 */
        /* <DEDUP_REMOVED lines=15> */
.L_x_283:
[----:B------:R-:W-:Y:S05]  /*1ee0*/  BSYNC.RECONVERGENT B1 ;  /* 0x0000000000017941 */ /* 0x000fea0003800200 */
.L_x_282:
[----:B------:R1:W2:Y:S01]  /*1ef0*/  SHFL.DOWN PT, R3, R6, 0x2, R5 ;  /* 0x0840000006037989 */ /* 0x0002a200000e0005 */
[----:B------:R-:W-:Y:S01]  /*1f00*/  BSSY.RECONVERGENT B1, `(.L_x_284) ;  /* 0x0000018000017945 */ /* 0x000fe20003800200 */
[----:B------:R-:W-:Y:S01]  /*1f10*/  ISETP.GT.AND P5, PT, R8, R5, PT ;  /* 0x000000050800720c */ /* 0x000fe20003fa4270 */
[----:B------:R-:W-:Y:S01]  /*1f20*/  IMAD.MOV.U32 R10, RZ, RZ, R14 ;  /* 0x000000ffff0a7224 */ /* 0x000fe200078e000e */
[----:B---3--:R1:W3:Y:S01]  /*1f30*/  SHFL.DOWN PT, R7, R14, 0x2, R5 ;  /* 0x084000000e077989 */ /* 0x0082e200000e0005 */
[----:B------:R-:W-:Y:S02]  /*1f40*/  IMAD.MOV.U32 R12, RZ, RZ, R16 ;  /* 0x000000ffff0c7224 */ /* 0x000fe400078e0010 */
[----:B------:R-:W-:Y:S01]  /*1f50*/  IMAD.MOV.U32 R2, RZ, RZ, R6 ;  /* 0x000000ffff027224 */ /* 0x000fe200078e0006 */
[----:B0-----:R1:W0:Y:S01]  /*1f60*/  SHFL.DOWN PT, R9, R16, 0x2, R5 ;  /* 0x0840000010097989 */ /* 0x00122200000e0005 */
[----:B------:R-:W-:Y:S06]  /*1f70*/  @P6 BRA `(.L_x_285) ;  /* 0x0000000000406947 */ /* 0x000fec0003800000 */
[----:B--2---:R-:W-:Y:S01]  /*1f80*/  ISETP.GE.AND P0, PT, R6, R3, PT ;  /* 0x000000030600720c */ /* 0x004fe20003f06270 */
[----:B---3--:R-:W-:Y:S02]  /*1f90*/  IMAD.MOV.U32 R10, RZ, RZ, R7 ;  /* 0x000000ffff0a7224 */ /* 0x008fe400078e0007 */
[----:B0-----:R-:W-:Y:S02]  /*1fa0*/  IMAD.MOV.U32 R12, RZ, RZ, R9 ;  /* 0x000000ffff0c7224 */ /* 0x001fe400078e0009 */
        /* <DEDUP_REMOVED lines=13> */
.L_x_285:
[----:B------:R-:W-:Y:S05]  /*2080*/  BSYNC.RECONVERGENT B1 ;  /* 0x0000000000017941 */ /* 0x000fea0003800200 */
.L_x_284:
[----:B--2---:R2:W2:Y:S01]  /*2090*/  SHFL.DOWN PT, R3, R2, 0x4, R5 ;  /* 0x0880000002037989 */ /* 0x0044a200000e0005 */
[----:B------:R-:W-:Y:S01]  /*20a0*/  BSSY.RECONVERGENT B1, `(.L_x_286) ;  /* 0x0000017000017945 */ /* 0x000fe20003800200 */
[----:B------:R-:W-:Y:S02]  /*20b0*/  IMAD.MOV.U32 R4, RZ, RZ, R2 ;  /* 0x000000ffff047224 */ /* 0x000fe400078e0002 */
[----:B---3--:R3:W2:Y:S01]  /*20c0*/  SHFL.DOWN PT, R7, R10, 0x4, R5 ;  /* 0x088000000a077989 */ /* 0x0086a200000e0005 */
[----:B-1----:R-:W-:Y:S02]  /*20d0*/  IMAD.MOV.U32 R6, RZ, RZ, R10 ;  /* 0x000000ffff067224 */ /* 0x002fe400078e000a */
[----:B------:R-:W-:Y:S01]  /*20e0*/  IMAD.MOV.U32 R8, RZ, RZ, R12 ;  /* 0x000000ffff087224 */ /* 0x000fe200078e000c */
[----:B0-----:R3:W0:Y:S01]  /*20f0*/  SHFL.DOWN PT, R9, R12, 0x4, R5 ;  /* 0x088000000c097989 */ /* 0x00162200000e0005 */
[----:B------:R-:W-:Y:S05]  /*2100*/  @P4 BRA `(.L_x_287) ;  /* 0x0000000000404947 */ /* 0x000fea0003800000 */
[----:B--2---:R-:W-:Y:S01]  /*2110*/  ISETP.GE.AND P0, PT, R2, R3, PT ;  /* 0x000000030200720c */ /* 0x004fe20003f06270 */
[----:B------:R-:W-:Y:S02]  /*2120*/  IMAD.MOV.U32 R4, RZ, RZ, R3 ;  /* 0x000000ffff047224 */ /* 0x000fe400078e0003 */
[----:B------:R-:W-:Y:S02]  /*2130*/  IMAD.MOV.U32 R6, RZ, RZ, R7 ;  /* 0x000000ffff067224 */ /* 0x000fe400078e0007 */
[----:B0-----:R-:W-:-:S08]  /*2140*/  IMAD.MOV.U32 R8, RZ, RZ, R9 ;  /* 0x000000ffff087224 */ /* 0x001fd000078e0009 */
        /* <DEDUP_REMOVED lines=12> */
.L_x_287:
[----:B------:R-:W-:Y:S05]  /*2210*/  BSYNC.RECONVERGENT B1 ;  /* 0x0000000000017941 */ /* 0x000fea0003800200 */
.L_x_286:
[----:B--2---:R1:W2:Y:S01]  /*2220*/  SHFL.DOWN PT, R3, R4, 0x8, R5 ;  /* 0x0900000004037989 */ /* 0x0042a200000e0005 */
[----:B------:R-:W-:Y:S01]  /*2230*/  BSSY.RECONVERGENT B1, `(.L_x_288) ;  /* 0x0000017000017945 */ /* 0x000fe20003800200 */
[----:B------:R-:W-:Y:S02]  /*2240*/  IMAD.MOV.U32 R2, RZ, RZ, R4 ;  /* 0x000000ffff027224 */ /* 0x000fe400078e0004 */
[----:B------:R1:W1:Y:S01]  /*2250*/  SHFL.DOWN PT, R7, R6, 0x8, R5 ;  /* 0x0900000006077989 */ /* 0x00026200000e0005 */
[----:B---3--:R-:W-:Y:S02]  /*2260*/  IMAD.MOV.U32 R10, RZ, RZ, R6 ;  /* 0x000000ffff0a7224 */ /* 0x008fe400078e0006 */
[----:B------:R-:W-:Y:S01]  /*2270*/  IMAD.MOV.U32 R12, RZ, RZ, R8 ;  /* 0x000000ffff0c7224 */ /* 0x000fe200078e0008 */
[----:B0-----:R0:W3:Y:S01]  /*2280*/  SHFL.DOWN PT, R9, R8, 0x8, R5 ;  /* 0x0900000008097989 */ /* 0x0010e200000e0005 */
[----:B------:R-:W-:Y:S05]  /*2290*/  @P2 BRA `(.L_x_289) ;  /* 0x0000000000402947 */ /* 0x000fea0003800000 */
[----:B--2---:R-:W-:Y:S01]  /*22a0*/  ISETP.GE.AND P0, PT, R4, R3, PT ;  /* 0x000000030400720c */ /* 0x004fe20003f06270 */
[----:B------:R-:W-:Y:S02]  /*22b0*/  IMAD.MOV.U32 R2, RZ, RZ, R3 ;  /* 0x000000ffff027224 */ /* 0x000fe400078e0003 */
[----:B-1----:R-:W-:Y:S02]  /*22c0*/  IMAD.MOV.U32 R10, RZ, RZ, R7 ;  /* 0x000000ffff0a7224 */ /* 0x002fe400078e0007 */
[----:B---3--:R-:W-:-:S08]  /*22d0*/  IMAD.MOV.U32 R12, RZ, RZ, R9 ;  /* 0x000000ffff0c7224 */ /* 0x008fd000078e0009 */
        /* <DEDUP_REMOVED lines=12> */
.L_x_289:
[----:B------:R-:W-:Y:S05]  /*23a0*/  BSYNC.RECONVERGENT B1 ;  /* 0x0000000000017941 */ /* 0x000fea0003800200 */
.L_x_288:
[----:B--2---:R2:W2:Y:S01]  /*23b0*/  SHFL.DOWN PT, R3, R2, 0x10, R5 ;  /* 0x0a00000002037989 */ /* 0x0044a200000e0005 */
[----:B------:R-:W-:Y:S01]  /*23c0*/  BSSY.RECONVERGENT B1, `(.L_x_290) ;  /* 0x0000017000017945 */ /* 0x000fe20003800200 */
[----:B0-----:R-:W-:Y:S02]  /*23d0*/  IMAD.MOV.U32 R8, RZ, RZ, R2 ;  /* 0x000000ffff087224 */ /* 0x001fe400078e0002 */
[----:B---3--:R0:W3:Y:S01]  /*23e0*/  SHFL.DOWN PT, R9, R10, 0x10, R5 ;  /* 0x0a0000000a097989 */ /* 0x0080e200000e0005 */
[----:B-1----:R-:W-:Y:S02]  /*23f0*/  IMAD.MOV.U32 R7, RZ, RZ, R10 ;  /* 0x000000ffff077224 */ /* 0x002fe400078e000a */
[----:B------:R-:W-:Y:S01]  /*2400*/  IMAD.MOV.U32 R6, RZ, RZ, R12 ;  /* 0x000000ffff067224 */ /* 0x000fe200078e000c */
[----:B----4-:R0:W1:Y:S01]  /*2410*/  SHFL.DOWN PT, R11, R12, 0x10, R5 ;  /* 0x0a0000000c0b7989 */ /* 0x01006200000e0005 */
[----:B------:R-:W-:Y:S05]  /*2420*/  @P5 BRA `(.L_x_291) ;  /* 0x0000000000405947 */ /* 0x000fea0003800000 */
[----:B--2---:R-:W-:Y:S01]  /*2430*/  ISETP.GE.AND P0, PT, R2, R3, PT ;  /* 0x000000030200720c */ /* 0x004fe20003f06270 */
[----:B------:R-:W-:Y:S02]  /*2440*/  IMAD.MOV.U32 R8, RZ, RZ, R3 ;  /* 0x000000ffff087224 */ /* 0x000fe400078e0003 */
[----:B---3--:R-:W-:Y:S02]  /*2450*/  IMAD.MOV.U32 R7, RZ, RZ, R9 ;  /* 0x000000ffff077224 */ /* 0x008fe400078e0009 */
[----:B-1----:R-:W-:-:S08]  /*2460*/  IMAD.MOV.U32 R6, RZ, RZ, R11 ;  /* 0x000000ffff067224 */ /* 0x002fd000078e000b */
        /* <DEDUP_REMOVED lines=12> */
.L_x_291:
[----:B------:R-:W-:Y:S05]  /*2530*/  BSYNC.RECONVERGENT B1 ;  /* 0x0000000000017941 */ /* 0x000fea0003800200 */
.L_x_290:
[----:B------:R-:W-:Y:S04]  /*2540*/  BSSY.RECONVERGENT B1, `(.L_x_292) ;  /* 0x000000c000017945 */ /* 0x000fe80003800200 */
[----:B------:R-:W-:Y:S05]  /*2550*/  @P3 BRA `(.L_x_293) ;  /* 0x0000000000283947 */ /* 0x000fea0003800000 */
[----:B------:R-:W4:Y:S01]  /*2560*/  S2R R4, SR_CgaCtaId ;  /* 0x0000000000047919 */ /* 0x000f220000008800 */
[----:B--2---:R-:W-:Y:S02]  /*2570*/  MOV R3, 0x400 ;  /* 0x0000040000037802 */ /* 0x004fe40000000f00 */
[----:B------:R-:W-:-:S04]  /*2580*/  SHF.R.U32.HI R2, RZ, 0x1, R0 ;  /* 0x00000001ff027819 */ /* 0x000fc80000011600 */
[----:B------:R-:W-:Y:S02]  /*2590*/  LOP3.LUT R2, R2, 0x1f0, RZ, 0xc0, !PT ;  /* 0x000001f002027812 */ /* 0x000fe400078ec0ff */
[----:B----4-:R-:W-:-:S05]  /*25a0*/  LEA R3, R4, R3, 0x18 ;  /* 0x0000000304037211 */ /* 0x010fca00078ec0ff */
[----:B0-----:R-:W-:Y:S02]  /*25b0*/  IMAD.IADD R5, R2, 0x1, R3 ;  /* 0x0000000102057824 */ /* 0x001fe400078e0203 */
[----:B------:R-:W-:Y:S02]  /*25c0*/  IMAD.MOV.U32 R2, RZ, RZ, R7 ;  /* 0x000000ffff027224 */ /* 0x000fe400078e0007 */
[----:B------:R-:W-:Y:S01]  /*25d0*/  IMAD.MOV.U32 R3, RZ, RZ, R6 ;  /* 0x000000ffff037224 */ /* 0x000fe200078e0006 */
[----:B------:R4:W-:Y:S04]  /*25e0*/  STS [R5+0x8], R8 ;  /* 0x0000080805007388 */ /* 0x0009e80000000800 */
[----:B------:R4:W-:Y:S02]  /*25f0*/  STS.64 [R5+0x10], R2 ;  /* 0x0000100205007388 */ /* 0x0009e40000000a00 */
.L_x_293:
[----:B------:R-:W-:Y:S05]  /*2600*/  BSYNC.RECONVERGENT B1 ;  /* 0x0000000000017941 */ /* 0x000fea0003800200 */
.L_x_292:
[----:B------:R-:W-:Y:S01]  /*2610*/  BAR.SYNC.DEFER_BLOCKING 0x0 ;  /* 0x0000000000007b1d */ /* 0x000fe20000010000 */
[----:B------:R-:W-:-:S13]  /*2620*/  ISETP.NE.AND P1, PT, R0, RZ, PT ;  /* 0x000000ff0000720c */ /* 0x000fda0003f25270 */
[----:B------:R-:W-:Y:S05]  /*2630*/  @P1 BRA `(.L_x_269) ;  /* 0x0000003400801947 */ /* 0x000fea0003800000 */
[----:B------:R-:W-:Y:S01]  /*2640*/  UISETP.GE.AND UP0, UPT, UR6, 0x21, UPT ;  /* 0x000000210600788c */ /* 0x000fe2000bf06270 */
[----:B------:R-:W-:Y:S02]  /*2650*/  IMAD.MOV.U32 R0, RZ, RZ, R8 ;  /* 0x000000ffff007224 */ /* 0x000fe400078e0008 */
[----:B---3--:R-:W-:Y:S02]  /*2660*/  IMAD.MOV.U32 R9, RZ, RZ, R7 ;  /* 0x000000ffff097224 */ /* 0x008fe400078e0007 */
[----:B0-----:R-:W-:-:S04]  /*2670*/  IMAD.MOV.U32 R10, RZ, RZ, R6 ;  /* 0x000000ffff0a7224 */ /* 0x001fc800078e0006 */
[----:B------:R-:W-:Y:S05]  /*2680*/  BRA.U !UP0, `(.L_x_294) ;  /* 0x00000001085c7547 */ /* 0x000fea000b800000 */
[----:B------:R-:W0:Y:S01]  /*2690*/  S2UR UR5, SR_CgaCtaId ;  /* 0x00000000000579c3 */ /* 0x000e220000008800 */
[----:B------:R-:W-:Y:S01]  /*26a0*/  UMOV UR4, 0x400 ;  /* 0x0000040000047882 */ /* 0x000fe20000000000 */
[----:B------:R-:W-:Y:S01]  /*26b0*/  BSSY.RECONVERGENT B1, `(.L_x_294) ;  /* 0x0000014000017945 */ /* 0x000fe20003800200 */
[----:B0-----:R-:W-:-:S09]  /*26c0*/  ULEA UR4, UR5, UR4, 0x18 ;  /* 0x0000000405047291 */ /* 0x001fd2000f8ec0ff */
[----:B--2-4-:R-:W0:Y:S04]  /*26d0*/  LDS R3, [UR4+0x18] ;  /* 0x00001804ff037984 */ /* 0x014e280008000800 */
[----:B------:R-:W2:Y:S01]  /*26e0*/  LDS.64 R4, [UR4+0x20] ;  /* 0x00002004ff047984 */ /* 0x000ea20008000a00 */
[----:B0-----:R-:W-:Y:S01]  /*26f0*/  ISETP.GE.AND P0, PT, R8, R3, PT ;  /* 0x000000030800720c */ /* 0x001fe20003f06270 */
[----:B------:R-:W-:Y:S02]  /*2700*/  IMAD.MOV.U32 R0, RZ, RZ, R3 ;  /* 0x000000ffff007224 */ /* 0x000fe400078e0003 */
[----:B--2---:R-:W-:Y:S02]  /*2710*/  IMAD.MOV.U32 R9, RZ, RZ, R4 ;  /* 0x000000ffff097224 */ /* 0x004fe400078e0004 */
        /* <DEDUP_REMOVED lines=13> */
.L_x_295:
[----:B------:R-:W-:Y:S05]  /*27f0*/  BSYNC.RECONVERGENT B1 ;  /* 0x0000000000017941 */ /* 0x000fea0003800200 */
.L_x_294:
[----:B------:R-:W-:Y:S01]  /*2800*/  UISETP.GE.AND UP0, UPT, UR6, 0x41, UPT ;  /* 0x000000410600788c */ /* 0x000fe2000bf06270 */
[----:B--2-4-:R-:W-:Y:S02]  /*2810*/  IMAD.MOV.U32 R2, RZ, RZ, R0 ;  /* 0x000000ffff027224 */ /* 0x014fe400078e0000 */
[----:B------:R-:W-:Y:S02]  /*2820*/  IMAD.MOV.U32 R5, RZ, RZ, R9 ;  /* 0x000000ffff057224 */ /* 0x000fe400078e0009 */
[----:B------:R-:W-:-:S04]  /*2830*/  IMAD.MOV.U32 R4, RZ, RZ, R10 ;  /* 0x000000ffff047224 */ /* 0x000fc800078e000a */
[----:B------:R-:W-:Y:S05]  /*2840*/  BRA.U !UP0, `(.L_x_296) ;  /* 0x00000001085c7547 */ /* 0x000fea000b800000 */
[----:B------:R-:W0:Y:S01]  /*2850*/  S2UR UR5, SR_CgaCtaId ;  /* 0x00000000000579c3 */ /* 0x000e220000008800 */
[----:B------:R-:W-:Y:S01]  /*2860*/  UMOV UR4, 0x400 ;  /* 0x0000040000047882 */ /* 0x000fe20000000000 */
[----:B------:R-:W-:Y:S01]  /*2870*/  BSSY.RECONVERGENT B1, `(.L_x_296) ;  /* 0x0000014000017945 */ /* 0x000fe20003800200 */
[----:B0-----:R-:W-:-:S09]  /*2880*/  ULEA UR4, UR5, UR4, 0x18 ;  /* 0x0000000405047291 */ /* 0x001fd2000f8ec0ff */
[----:B------:R-:W0:Y:S04]  /*2890*/  LDS R3, [UR4+0x28] ;  /* 0x00002804ff037984 */ /* 0x000e280008000800 */
        /* <DEDUP_REMOVED lines=17> */
.L_x_297:
[----:B------:R-:W-:Y:S05]  /*29b0*/  BSYNC.RECONVERGENT B1 ;  /* 0x0000000000017941 */ /* 0x000fea0003800200 */
.L_x_296:
[----:B------:R-:W-:Y:S01]  /*29c0*/  UISETP.GE.AND UP0, UPT, UR6, 0x61, UPT ;  /* 0x000000610600788c */ /* 0x000fe2000bf06270 */
[----:B------:R-:W-:Y:S02]  /*29d0*/  IMAD.MOV.U32 R0, RZ, RZ, R2 ;  /* 0x000000ffff007224 */ /* 0x000fe400078e0002 */
        /* <DEDUP_REMOVED lines=25> */
.L_x_299:
[----:B------:R-:W-:Y:S05]  /*2b70*/  BSYNC.RECONVERGENT B1 ;  /* 0x0000000000017941 */ /* 0x000fea0003800200 */
.L_x_298:
        /* <DEDUP_REMOVED lines=27> */
.L_x_301:
[----:B------:R-:W-:Y:S05]  /*2d30*/  BSYNC.RECONVERGENT B1 ;  /* 0x0000000000017941 */ /* 0x000fea0003800200 */
.L_x_300:
        /* <DEDUP_REMOVED lines=27> */
.L_x_303:
[----:B------:R-:W-:Y:S05]  /*2ef0*/  BSYNC.RECONVERGENT B1 ;  /* 0x0000000000017941 */ /* 0x000fea0003800200 */
.L_x_302:
        /* <DEDUP_REMOVED lines=27> */
.L_x_305:
[----:B------:R-:W-:Y:S05]  /*30b0*/  BSYNC.RECONVERGENT B1 ;  /* 0x0000000000017941 */ /* 0x000fea0003800200 */
.L_x_304:
[----:B------:R-:W-:Y:S01]  /*30c0*/  UISETP.GE.AND UP0, UPT, UR6, 0xe1, UPT ;  /* 0x000000e10600788c */ /* 0x000fe2000bf06270 */
[----:B------:R-:W-:Y:S02]  /*30d0*/  IMAD.MOV.U32 R8, RZ, RZ, R2 ;  /* 0x000000ffff087224 */ /* 0x000fe400078e0002 */
[----:B------:R-:W-:Y:S02]  /*30e0*/  IMAD.MOV.U32 R7, RZ, RZ, R5 ;  /* 0x000000ffff077224 */ /* 0x000fe400078e0005 */
[----:B------:R-:W-:-:S04]  /*30f0*/  IMAD.MOV.U32 R6, RZ, RZ, R4 ;  /* 0x000000ffff067224 */ /* 0x000fc800078e0004 */
[----:B------:R-:W-:Y:S05]  /*3100*/  BRA.U !UP0, `(.L_x_269) ;  /* 0x0000002908cc7547 */ /* 0x000fea000b800000 */
[----:B------:R-:W0:Y:S01]  /*3110*/  S2UR UR5, SR_CgaCtaId ;  /* 0x00000000000579c3 */ /* 0x000e220000008800 */
[----:B------:R-:W-:Y:S02]  /*3120*/  UMOV UR4, 0x400 ;  /* 0x0000040000047882 */ /* 0x000fe40000000000 */
[----:B0-----:R-:W-:-:S09]  /*3130*/  ULEA UR4, UR5, UR4, 0x18 ;  /* 0x0000000405047291 */ /* 0x001fd2000f8ec0ff */
[----:B------:R-:W0:Y:S04]  /*3140*/  LDS R3, [UR4+0x78] ;  /* 0x00007804ff037984 */ /* 0x000e280008000800 */
[----:B-1----:R-:W1:Y:S01]  /*3150*/  LDS.64 R10, [UR4+0x80] ;  /* 0x00008004ff0a7984 */ /* 0x002e620008000a00 */
[----:B0-----:R-:W-:Y:S01]  /*3160*/  ISETP.GE.AND P0, PT, R2, R3, PT ;  /* 0x000000030200720c */ /* 0x001fe20003f06270 */
[----:B------:R-:W-:Y:S02]  /*3170*/  IMAD.MOV.U32 R8, RZ, RZ, R3 ;  /* 0x000000ffff087224 */ /* 0x000fe400078e0003 */
[----:B-1----:R-:W-:Y:S02]  /*3180*/  IMAD.MOV.U32 R7, RZ, RZ, R10 ;  /* 0x000000ffff077224 */ /* 0x002fe400078e000a */
        /* <DEDUP_REMOVED lines=8> */
[CC--:B------:R-:W-:Y:S02]  /*3210*/  ISETP.LT.U32.AND P2, PT, R5.reuse, R10.reuse, PT ;  /* 0x0000000a0500720c */ /* 0x0c0fe40003f41070 */
[CC--:B------:R-:W-:Y:S02]  /*3220*/  ISETP.GE.AND.EX P0, PT, R4.reuse, R11.reuse, PT, P0 ;  /* 0x0000000b0400720c */ /* 0x0c0fe40003f06300 */
[----:B------:R-:W-:Y:S02]  /*3230*/  ISETP.LT.AND.EX P2, PT, R4, R11, PT, P2 ;  /* 0x0000000b0400720c */ /* 0x000fe40003f41320 */
[----:B------:R-:W-:Y:S02]  /*3240*/  SEL R8, R2, R3, !P0 ;  /* 0x0000000302087207 */ /* 0x000fe40004000000 */
[----:B------:R-:W-:-:S02]  /*3250*/  SEL R7, R5, R10, P2 ;  /* 0x0000000a05077207 */ /* 0x000fc40001000000 */
[----:B------:R-:W-:Y:S01]  /*3260*/  SEL R6, R4, R11, P2 ;  /* 0x0000000b04067207 */ /* 0x000fe20001000000 */
[----:B------:R-:W-:Y:S06]  /*3270*/  BRA `(.L_x_269) ;  /* 0x0000002800707947 */ /* 0x000fec0003800000 */
.L_x_237:
[----:B------:R-:W1:Y:S01]  /*3280*/  S2R R0, SR_TID.X ;  /* 0x0000000000007919 */ /* 0x000e620000002100 */
[----:B------:R-:W1:Y:S02]  /*3290*/  LDC.64 R2, c[0x0][0x380] ;  /* 0x0000e000ff027b82 */ /* 0x000e640000000a00 */
[----:B-1----:R-:W-:-:S05]  /*32a0*/  IMAD.WIDE.U32 R2, R0, 0x10, R2 ;  /* 0x0000001000027825 */ /* 0x002fca00078e0002 */
[----:B0-----:R-:W2:Y:S04]  /*32b0*/  LDG.E.CONSTANT R11, desc[UR10][R2.64] ;  /* 0x0000000a020b7981 */ /* 0x001ea8000c1e9900 */
[----:B------:R-:W2:Y:S04]  /*32c0*/  LDG.E.CONSTANT R6, desc[UR10][R2.64+0x1000] ;  /* 0x0010000a02067981 */ /* 0x000ea8000c1e9900 */
[----:B------:R-:W3:Y:S04]  /*32d0*/  LDG.E.64.CONSTANT R4, desc[UR10][R2.64+0x8] ;  /* 0x0000080a02047981 */ /* 0x000ee8000c1e9b00 */
[----:B------:R-:W3:Y:S04]  /*32e0*/  LDG.E.64.CONSTANT R16, desc[UR10][R2.64+0x1008] ;  /* 0x0010080a02107981 */ /* 0x000ee8000c1e9b00 */
[----:B------:R-:W4:Y:S04]  /*32f0*/  LDG.E.CONSTANT R7, desc[UR10][R2.64+0x2000] ;  /* 0x0020000a02077981 */ /* 0x000f28000c1e9900 */
[----:B------:R-:W5:Y:S04]  /*3300*/  LDG.E.64.CONSTANT R14, desc[UR10][R2.64+0x2008] ;  /* 0x0020080a020e7981 */ /* 0x000f68000c1e9b00 */
[----:B------:R-:W5:Y:S04]  /*3310*/  LDG.E.CONSTANT R10, desc[UR10][R2.64+0x3000] ;  /* 0x0030000a020a7981 */ /* 0x000f68000c1e9900 */
[----:B------:R-:W5:Y:S04]  /*3320*/  LDG.E.64.CONSTANT R12, desc[UR10][R2.64+0x3008] ;  /* 0x0030080a020c7981 */ /* 0x000f68000c1e9b00 */
[----:B------:R-:W5:Y:S04]  /*3330*/  LDG.E.CONSTANT R26, desc[UR10][R2.64+0x4000] ;  /* 0x0040000a021a7981 */ /* 0x000f68000c1e9900 */
[----:B------:R0:W5:Y:S01]  /*3340*/  LDG.E.64.CONSTANT R8, desc[UR10][R2.64+0x4008] ;  /* 0x0040080a02087981 */ /* 0x000162000c1e9b00 */
[----:B------:R-:W-:Y:S01]  /*3350*/  UISETP.GE.U32.AND UP0, UPT, UR8, 0xa00, UPT ;  /* 0x00000a000800788c */ /* 0x000fe2000bf06070 */
[----:B0-----:R-:W-:-:S02]  /*3360*/  IMAD.MOV.U32 R3, RZ, RZ, 0x500 ;  /* 0x00000500ff037424 */ /* 0x001fc400078e00ff */
[----:B------:R-:W-:Y:S01]  /*3370*/  IMAD.MOV.U32 R2, RZ, RZ, RZ ;  /* 0x000000ffff027224 */ /* 0x000fe200078e00ff */
[----:B--2---:R-:W-:-:S13]  /*3380*/  ISETP.GE.AND P1, PT, R11, R6, PT ;  /* 0x000000060b00720c */ /* 0x004fda0003f26270 */
[----:B---3--:R-:W-:-:S04]  /*3390*/  @P1 ISETP.GE.U32.AND P0, PT, R4, R16, PT ;  /* 0x000000100400120c */ /* 0x008fc80003f06070 */
[----:B------:R-:W-:-:S04]  /*33a0*/  @P1 ISETP.GE.AND.EX P0, PT, R5, R17, PT, P0 ;  /* 0x000000110500120c */ /* 0x000fc80003f06300 */
[----:B------:R-:W-:-:S04]  /*33b0*/  @P1 ISETP.LT.OR P0, PT, R6, R11, !P0 ;  /* 0x0000000b0600120c */ /* 0x000fc80004701670 */
[----:B------:R-:W-:Y:S02]  /*33c0*/  @P1 SEL R6, R11, R6, P0 ;  /* 0x000000060b061207 */ /* 0x000fe40000000000 */
[----:B------:R-:W-:Y:S02]  /*33d0*/  @P1 SEL R16, R4, R16, P0 ;  /* 0x0000001004101207 */ /* 0x000fe40000000000 */
[----:B----4-:R-:W-:Y:S02]  /*33e0*/  ISETP.GE.AND P2, PT, R6, R7, PT ;  /* 0x000000070600720c */ /* 0x010fe40003f46270 */
[----:B------:R-:W-:-:S11]  /*33f0*/  @P1 SEL R17, R5, R17, P0 ;  /* 0x0000001105111207 */ /* 0x000fd60000000000 */
[----:B-----5:R-:W-:-:S04]  /*3400*/  @P2 ISETP.GE.U32.AND P0, PT, R16, R14, PT ;  /* 0x0000000e1000220c */ /* 0x020fc80003f06070 */
[----:B------:R-:W-:-:S04]  /*3410*/  @P2 ISETP.GE.AND.EX P0, PT, R17, R15, PT, P0 ;  /* 0x0000000f1100220c */ /* 0x000fc80003f06300 */
[----:B------:R-:W-:-:S04]  /*3420*/  @P2 ISETP.LT.OR P0, PT, R7, R6, !P0 ;  /* 0x000000060700220c */ /* 0x000fc80004701670 */
[----:B------:R-:W-:Y:S02]  /*3430*/  @P2 SEL R7, R6, R7, P0 ;  /* 0x0000000706072207 */ /* 0x000fe40000000000 */
[----:B------:R-:W-:Y:S02]  /*3440*/  @P2 SEL R14, R16, R14, P0 ;  /* 0x0000000e100e2207 */ /* 0x000fe40000000000 */
[----:B------:R-:W-:Y:S02]  /*3450*/  ISETP.GE.AND P1, PT, R7, R10, PT ;  /* 0x0000000a0700720c */ /* 0x000fe40003f26270 */
[----:B------:R-:W-:-:S11]  /*3460*/  @P2 SEL R15, R17, R15, P0 ;  /* 0x0000000f110f2207 */ /* 0x000fd60000000000 */
[----:B------:R-:W-:-:S04]  /*3470*/  @P1 ISETP.GE.U32.AND P0, PT, R14, R12, PT ;  /* 0x0000000c0e00120c */ /* 0x000fc80003f06070 */
        /* <DEDUP_REMOVED lines=11> */
[----:B------:R-:W-:Y:S01]  /*3530*/  @P2 SEL R9, R13, R9, P0 ;  /* 0x000000090d092207 */ /* 0x000fe20000000000 */
[----:B------:R-:W-:Y:S06]  /*3540*/  BRA.U !UP0, `(.L_x_306) ;  /* 0x0000000908dc7547 */ /* 0x000fec000b800000 */
[----:B------:R-:W-:Y:S01]  /*3550*/  UIADD3 UR9, UP0, UPT, UR8, -0xa00, URZ ;  /* 0xfffff60008097890 */ /* 0x000fe2000ff1e0ff */
[----:B------:R-:W-:Y:S02]  /*3560*/  IMAD.MOV.U32 R3, RZ, RZ, 0x500 ;  /* 0x00000500ff037424 */ /* 0x000fe400078e00ff */
[----:B------:R-:W-:Y:S01]  /*3570*/  IMAD.MOV.U32 R2, RZ, RZ, RZ ;  /* 0x000000ffff027224 */ /* 0x000fe200078e00ff */
[----:B------:R-:W-:Y:S02]  /*3580*/  ULEA.HI.X.SX32 UR8, UR8, 0xffffffff, 0x1, UP0 ;  /* 0xffffffff08087891 */ /* 0x000fe400080f0eff */
[----:B------:R-:W-:Y:S02]  /*3590*/  UIMAD.WIDE.U32 UR12, UR9, -0x33333333, URZ ;  /* 0xcccccccd090c78a5 */ /* 0x000fe4000f8e00ff */
[----:B------:R-:W-:Y:S02]  /*35a0*/  UIMAD.WIDE.U32 UR4, UR8, -0x33333333, URZ ;  /* 0xcccccccd080478a5 */ /* 0x000fe4000f8e00ff */
[----:B------:R-:W-:-:S02]  /*35b0*/  UISETP.GE.U32.AND UP1, UPT, UR9, 0x500, UPT ;  /* 0x000005000900788c */ /* 0x000fc4000bf26070 */
[----:B------:R-:W-:Y:S02]  /*35c0*/  UIMAD.WIDE.U32 UR4, UP0, UR9, -0x33333334, UR4 ;  /* 0xcccccccc090478a5 */ /* 0x000fe4000f800004 */
[----:B------:R-:W-:Y:S02]  /*35d0*/  UISETP.GE.U32.AND.EX UP1, UPT, UR8, URZ, UPT, UP1 ;  /* 0x000000ff0800728c */ /* 0x000fe4000bf26110 */
[----:B------:R-:W-:Y:S02]  /*35e0*/  UIADD3.X UR7, UPT, UPT, URZ, URZ, URZ, UP0, !UPT ;  /* 0x000000ffff077290 */ /* 0x000fe400087fe4ff */
[----:B------:R-:W-:Y:S01]  /*35f0*/  UIADD3 URZ, UP0, UPT, UR13, UR4, URZ ;  /* 0x000000040dff7290 */ /* 0x000fe2000ff1e0ff */
[----:B------:R-:W-:-:S03]  /*3600*/  UMOV UR6, UR5 ;  /* 0x0000000500067c82 */ /* 0x000fc60008000000 */
[----:B------:R-:W-:-:S04]  /*3610*/  UIMAD.WIDE.U32.X UR4, UR8, -0x33333334, UR6, UP0 ;  /* 0xcccccccc080478a5 */ /* 0x000fc800080e0406 */
[----:B------:R-:W-:-:S04]  /*3620*/  USHF.R.U64 UR6, UR4, 0xa, UR5 ;  /* 0x0000000a04067899 */ /* 0x000fc80008001205 */
[----:B------:R-:W-:-:S04]  /*3630*/  ULOP3.LUT UR7, UR6, 0x1, URZ, 0xc0, !UPT ;  /* 0x0000000106077892 */ /* 0x000fc8000f8ec0ff */
[----:B------:R-:W-:-:S04]  /*3640*/  UISETP.NE.U32.AND UP0, UPT, UR7, 0x1, UPT ;  /* 0x000000010700788c */ /* 0x000fc8000bf05070 */
[----:B------:R-:W-:Y:S01]  /*3650*/  UISETP.NE.U32.AND.EX UP0, UPT, URZ, URZ, UPT, UP0 ;  /* 0x000000ffff00728c */ /* 0x000fe2000bf05100 */
[----:B------:R-:W-:Y:S10]  /*3660*/  BRA.U !UP1, `(.L_x_307) ;  /* 0x0000000509b87547 */ /* 0x000ff4000b800000 */
[----:B------:R-:W0:Y:S01]  /*3670*/  LDCU.64 UR8, c[0x0][0x380] ;  /* 0x00007000ff0877ac */ /* 0x000e220008000a00 */
[----:B------:R-:W-:Y:S02]  /*3680*/  IMAD.MOV.U32 R3, RZ, RZ, 0x500 ;  /* 0x00000500ff037424 */ /* 0x000fe400078e00ff */
[----:B------:R-:W-:Y:S01]  /*3690*/  IMAD.MOV.U32 R2, RZ, RZ, RZ ;  /* 0x000000ffff027224 */ /* 0x000fe200078e00ff */
[----:B------:R-:W-:-:S04]  /*36a0*/  UIADD3 UR4, UP1, UPT, UR6, 0x1, URZ ;  /* 0x0000000106047890 */ /* 0x000fc8000ff3e0ff */
[----:B------:R-:W-:Y:S02]  /*36b0*/  ULEA.HI.X UR5, UR5, URZ, URZ, 0x16, UP1 ;  /* 0x000000ff05057291 */ /* 0x000fe400088fb4ff */
[----:B------:R-:W-:Y:S02]  /*36c0*/  ULOP3.LUT UR4, UR4, 0xfffffffe, URZ, 0xc0, !UPT ;  /* 0xfffffffe04047892 */ /* 0x000fe4000f8ec0ff */
[----:B------:R-:W-:Y:S01]  /*36d0*/  ULOP3.LUT UR5, UR5, 0x7fffff, URZ, 0xc0, !UPT ;  /* 0x007fffff05057892 */ /* 0x000fe2000f8ec0ff */
[----:B0-----:R-:W-:-:S04]  /*36e0*/  LEA R28, P0, R0, UR8, 0x4 ;  /* 0x00000008001c7c11 */ /* 0x001fc8000f8020ff */
[----:B------:R-:W-:Y:S02]  /*36f0*/  IADD3 R28, P1, PT, R28, 0xe008, RZ ;  /* 0x0000e0081c1c7810 */ /* 0x000fe40007f3e0ff */
[----:B------:R-:W-:-:S05]  /*3700*/  LEA.HI.X R29, R0, UR9, RZ, 0x4, P0 ;  /* 0x00000009001d7c11 */ /* 0x000fca00080f24ff */
[----:B------:R-:W-:-:S07]  /*3710*/  IMAD.X R29, RZ, RZ, R29, P1 ;  /* 0x000000ffff1d7224 */ /* 0x000fce00008e061d */
.L_x_308:
[----:B------:R-:W2:Y:S04]  /*3720*/  LDG.E.CONSTANT R25, desc[UR10][R28.64+-0x9008] ;  /* 0xff6ff80a1c197981 */ /* 0x000ea8000c1e9900 */
[----:B------:R-:W3:Y:S04]  /*3730*/  LDG.E.64.CONSTANT R22, desc[UR10][R28.64+-0x9000] ;  /* 0xff70000a1c167981 */ /* 0x000ee8000c1e9b00 */
[----:B------:R-:W4:Y:S04]  /*3740*/  LDG.E.CONSTANT R27, desc[UR10][R28.64+-0x8008] ;  /* 0xff7ff80a1c1b7981 */ /* 0x000f28000c1e9900 */
[----:B------:R-:W5:Y:S04]  /*3750*/  LDG.E.64.CONSTANT R10, desc[UR10][R28.64+-0x8000] ;  /* 0xff80000a1c0a7981 */ /* 0x000f68000c1e9b00 */
[----:B------:R-:W5:Y:S04]  /*3760*/  LDG.E.CONSTANT R4, desc[UR10][R28.64+-0x7008] ;  /* 0xff8ff80a1c047981 */ /* 0x000f68000c1e9900 */
        /* <DEDUP_REMOVED lines=8> */
[----:B------:R-:W5:Y:S01]  /*37f0*/  LDG.E.64.CONSTANT R20, desc[UR10][R28.64+-0x3000] ;  /* 0xffd0000a1c147981 */ /* 0x000f62000c1e9b00 */
[----:B--2---:R-:W-:-:S13]  /*3800*/  ISETP.GE.AND P1, PT, R26, R25, PT ;  /* 0x000000191a00720c */ /* 0x004fda0003f26270 */
[----:B---3--:R-:W-:-:S04]  /*3810*/  @P1 ISETP.GE.U32.AND P0, PT, R8, R22, PT ;  /* 0x000000160800120c */ /* 0x008fc80003f06070 */
[----:B------:R-:W-:-:S04]  /*3820*/  @P1 ISETP.GE.AND.EX P0, PT, R9, R23, PT, P0 ;  /* 0x000000170900120c */ /* 0x000fc80003f06300 */
[----:B------:R-:W-:-:S04]  /*3830*/  @P1 ISETP.LT.OR P0, PT, R25, R26, !P0 ;  /* 0x0000001a1900120c */ /* 0x000fc80004701670 */
[----:B------:R-:W-:Y:S02]  /*3840*/  @P1 SEL R25, R26, R25, P0 ;  /* 0x000000191a191207 */ /* 0x000fe40000000000 */
[----:B------:R-:W-:Y:S01]  /*3850*/  @P1 SEL R22, R8, R22, P0 ;  /* 0x0000001608161207 */ /* 0x000fe20000000000 */
[----:B------:R-:W2:Y:S01]  /*3860*/  LDG.E.CONSTANT R26, desc[UR10][R28.64+-0x8] ;  /* 0xfffff80a1c1a7981 */ /* 0x000ea2000c1e9900 */
[----:B----4-:R-:W-:Y:S02]  /*3870*/  ISETP.GE.AND P2, PT, R25, R27, PT ;  /* 0x0000001b1900720c */ /* 0x010fe40003f46270 */
[----:B------:R-:W-:Y:S02]  /*3880*/  @P1 SEL R23, R9, R23, P0 ;  /* 0x0000001709171207 */ /* 0x000fe40000000000 */
[----:B------:R0:W3:Y:S09]  /*3890*/  LDG.E.64.CONSTANT R8, desc[UR10][R28.64] ;  /* 0x0000000a1c087981 */ /* 0x0000f2000c1e9b00 */
[----:B-----5:R-:W-:-:S04]  /*38a0*/  @P2 ISETP.GE.U32.AND P0, PT, R22, R10, PT ;  /* 0x0000000a1600220c */ /* 0x020fc80003f06070 */
[----:B------:R-:W-:-:S04]  /*38b0*/  @P2 ISETP.GE.AND.EX P0, PT, R23, R11, PT, P0 ;  /* 0x0000000b1700220c */ /* 0x000fc80003f06300 */
[----:B------:R-:W-:-:S04]  /*38c0*/  @P2 ISETP.LT.OR P0, PT, R27, R25, !P0 ;  /* 0x000000191b00220c */ /* 0x000fc80004701670 */
[----:B------:R-:W-:Y:S02]  /*38d0*/  @P2 SEL R27, R25, R27, P0 ;  /* 0x0000001b191b2207 */ /* 0x000fe40000000000 */
[----:B------:R-:W4:Y:S02]  /*38e0*/  LDG.E.CONSTANT R25, desc[UR10][R28.64+-0x2008] ;  /* 0xffdff80a1c197981 */ /* 0x000f24000c1e9900 */
[----:B------:R-:W-:Y:S02]  /*38f0*/  ISETP.GE.AND P1, PT, R27, R4, PT ;  /* 0x000000041b00720c */ /* 0x000fe40003f26270 */
[----:B------:R-:W-:Y:S02]  /*3900*/  @P2 SEL R10, R22, R10, P0 ;  /* 0x0000000a160a2207 */ /* 0x000fe40000000000 */
[----:B------:R-:W-:Y:S02]  /*3910*/  @P2 SEL R11, R23, R11, P0 ;  /* 0x0000000b170b2207 */ /* 0x000fe40000000000 */
[----:B------:R-:W5:Y:S07]  /*3920*/  LDG.E.64.CONSTANT R22, desc[UR10][R28.64+-0x2000] ;  /* 0xffe0000a1c167981 */ /* 0x000f6e000c1e9b00 */
[----:B------:R-:W-:-:S04]  /*3930*/  @P1 ISETP.GE.U32.AND P0, PT, R10, R12, PT ;  /* 0x0000000c0a00120c */ /* 0x000fc80003f06070 */
[----:B------:R-:W-:-:S04]  /*3940*/  @P1 ISETP.GE.AND.EX P0, PT, R11, R13, PT, P0 ;  /* 0x0000000d0b00120c */ /* 0x000fc80003f06300 */
[----:B------:R-:W-:-:S04]  /*3950*/  @P1 ISETP.LT.OR P0, PT, R4, R27, !P0 ;  /* 0x0000001b0400120c */ /* 0x000fc80004701670 */
[----:B------:R-:W-:Y:S02]  /*3960*/  @P1 SEL R4, R27, R4, P0 ;  /* 0x000000041b041207 */ /* 0x000fe40000000000 */
[----:B------:R-:W2:Y:S01]  /*3970*/  LDG.E.CONSTANT R27, desc[UR10][R28.64+-0x1008] ;  /* 0xffeff80a1c1b7981 */ /* 0x000ea2000c1e9900 */
[----:B------:R-:W-:Y:S02]  /*3980*/  @P1 SEL R12, R10, R12, P0 ;  /* 0x0000000c0a0c1207 */ /* 0x000fe40000000000 */
[----:B------:R-:W-:Y:S02]  /*3990*/  @P1 SEL R13, R11, R13, P0 ;  /* 0x0000000d0b0d1207 */ /* 0x000fe40000000000 */
[----:B------:R-:W3:Y:S01]  /*39a0*/  LDG.E.64.CONSTANT R10, desc[UR10][R28.64+-0x1000] ;  /* 0xfff0000a1c0a7981 */ /* 0x000ee2000c1e9b00 */
[----:B------:R-:W-:-:S13]  /*39b0*/  ISETP.GE.AND P2, PT, R4, R5, PT ;  /* 0x000000050400720c */ /* 0x000fda0003f46270 */
[----:B------:R-:W-:-:S04]  /*39c0*/  @P2 ISETP.GE.U32.AND P0, PT, R12, R14, PT ;  /* 0x0000000e0c00220c */ /* 0x000fc80003f06070 */
[----:B------:R-:W-:-:S04]  /*39d0*/  @P2 ISETP.GE.AND.EX P0, PT, R13, R15, PT, P0 ;  /* 0x0000000f0d00220c */ /* 0x000fc80003f06300 */
[----:B------:R-:W-:-:S04]  /*39e0*/  @P2 ISETP.LT.OR P0, PT, R5, R4, !P0 ;  /* 0x000000040500220c */ /* 0x000fc80004701670 */
[----:B------:R-:W-:-:S04]  /*39f0*/  @P2 SEL R5, R4, R5, P0 ;  /* 0x0000000504052207 */ /* 0x000fc80000000000 */
[----:B------:R-:W-:Y:S02]  /*3a00*/  ISETP.GE.AND P1, PT, R5, R6, PT ;  /* 0x000000060500720c */ /* 0x000fe40003f26270 */
[----:B------:R-:W-:Y:S02]  /*3a10*/  @P2 SEL R14, R12, R14, P0 ;  /* 0x0000000e0c0e2207 */ /* 0x000fe40000000000 */
[----:B------:R-:W-:-:S09]  /*3a20*/  @P2 SEL R15, R13, R15, P0 ;  /* 0x0000000f0d0f2207 */ /* 0x000fd20000000000 */
        /* <DEDUP_REMOVED lines=17> */
[----:B------:R-:W-:Y:S02]  /*3b40*/  @P1 SEL R24, R7, R24, P0 ;  /* 0x0000001807181207 */ /* 0x000fe40000000000 */
[----:B------:R-:W-:Y:S02]  /*3b50*/  @P1 SEL R20, R18, R20, P0 ;  /* 0x0000001412141207 */ /* 0x000fe40000000000 */
[----:B------:R-:W-:Y:S01]  /*3b60*/  @P1 SEL R21, R19, R21, P0 ;  /* 0x0000001513151207 */ /* 0x000fe20000000000 */
[----:B------:R-:W-:-:S04]  /*3b70*/  UIADD3 UR4, UP1, UPT, UR4, -0x2, URZ ;  /* 0xfffffffe04047890 */ /* 0x000fc8000ff3e0ff */
[----:B------:R-:W-:Y:S02]  /*3b80*/  UIADD3.X UR5, UPT, UPT, UR5, -0x1, URZ, UP1, !UPT ;  /* 0xffffffff05057890 */ /* 0x000fe40008ffe4ff */
[----:B------:R-:W-:-:S04]  /*3b90*/  UISETP.NE.U32.AND UP1, UPT, UR4, URZ, UPT ;  /* 0x000000ff0400728c */ /* 0x000fc8000bf25070 */
[----:B------:R-:W-:Y:S01]  /*3ba0*/  UISETP.NE.AND.EX UP1, UPT, UR5, URZ, UPT, UP1 ;  /* 0x000000ff0500728c */ /* 0x000fe2000bf25310 */
[----:B----4-:R-:W-:-:S13]  /*3bb0*/  ISETP.GE.AND P2, PT, R24, R25, PT ;  /* 0x000000191800720c */ /* 0x010fda0003f46270 */
[----:B-----5:R-:W-:-:S04]  /*3bc0*/  @P2 ISETP.GE.U32.AND P0, PT, R20, R22, PT ;  /* 0x000000161400220c */ /* 0x020fc80003f06070 */
[----:B------:R-:W-:-:S04]  /*3bd0*/  @P2 ISETP.GE.AND.EX P0, PT, R21, R23, PT, P0 ;  /* 0x000000171500220c */ /* 0x000fc80003f06300 */
[----:B------:R-:W-:-:S04]  /*3be0*/  @P2 ISETP.LT.OR P0, PT, R25, R24, !P0 ;  /* 0x000000181900220c */ /* 0x000fc80004701670 */
[----:B------:R-:W-:-:S04]  /*3bf0*/  @P2 SEL R25, R24, R25, P0 ;  /* 0x0000001918192207 */ /* 0x000fc80000000000 */
[----:B--2---:R-:W-:Y:S02]  /*3c00*/  ISETP.GE.AND P3, PT, R25, R27, PT ;  /* 0x0000001b1900720c */ /* 0x004fe40003f66270 */
[----:B------:R-:W-:Y:S02]  /*3c10*/  @P2 SEL R22, R20, R22, P0 ;  /* 0x0000001614162207 */ /* 0x000fe40000000000 */
[----:B------:R-:W-:-:S09]  /*3c20*/  @P2 SEL R23, R21, R23, P0 ;  /* 0x0000001715172207 */ /* 0x000fd20000000000 */
[----:B---3--:R-:W-:-:S04]  /*3c30*/  @P3 ISETP.GE.U32.AND P0, PT, R22, R10, PT ;  /* 0x0000000a1600320c */ /* 0x008fc80003f06070 */
[----:B------:R-:W-:-:S04]  /*3c40*/  @P3 ISETP.GE.AND.EX P0, PT, R23, R11, PT, P0 ;  /* 0x0000000b1700320c */ /* 0x000fc80003f06300 */
[----:B------:R-:W-:-:S04]  /*3c50*/  @P3 ISETP.LT.OR P0, PT, R27, R25, !P0 ;  /* 0x000000191b00320c */ /* 0x000fc80004701670 */
[----:B------:R-:W-:-:S04]  /*3c60*/  @P3 SEL R27, R25, R27, P0 ;  /* 0x0000001b191b3207 */ /* 0x000fc80000000000 */
[----:B------:R-:W-:Y:S02]  /*3c70*/  ISETP.GE.AND P1, PT, R27, R26, PT ;  /* 0x0000001a1b00720c */ /* 0x000fe40003f26270 */
[----:B------:R-:W-:Y:S02]  /*3c80*/  @P3 SEL R10, R22, R10, P0 ;  /* 0x0000000a160a3207 */ /* 0x000fe40000000000 */
[----:B------:R-:W-:Y:S02]  /*3c90*/  @P3 SEL R11, R23, R11, P0 ;  /* 0x0000000b170b3207 */ /* 0x000fe40000000000 */
[----:B0-----:R-:W-:-:S07]  /*3ca0*/  IADD3 R28, P3, PT, R28, 0xa000, RZ ;  /* 0x0000a0001c1c7810 */ /* 0x001fce0007f7e0ff */
[----:B------:R-:W-:-:S04]  /*3cb0*/  @P1 ISETP.GE.U32.AND P0, PT, R10, R8, PT ;  /* 0x000000080a00120c */ /* 0x000fc80003f06070 */
[----:B------:R-:W-:Y:S02]  /*3cc0*/  @P1 ISETP.GE.AND.EX P0, PT, R11, R9, PT, P0 ;  /* 0x000000090b00120c */ /* 0x000fe40003f06300 */
[----:B------:R-:W-:Y:S02]  /*3cd0*/  IADD3 R3, P2, PT, R3, 0xa00, RZ ;  /* 0x00000a0003037810 */ /* 0x000fe40007f5e0ff */
[----:B------:R-:W-:Y:S01]  /*3ce0*/  @P1 ISETP.LT.OR P0, PT, R26, R27, !P0 ;  /* 0x0000001b1a00120c */ /* 0x000fe20004701670 */
[----:B------:R-:W-:Y:S02]  /*3cf0*/  IMAD.X R29, RZ, RZ, R29, P3 ;  /* 0x000000ffff1d7224 */ /* 0x000fe400018e061d */
[----:B------:R-:W-:Y:S01]  /*3d00*/  IMAD.X R2, RZ, RZ, R2, P2 ;  /* 0x000000ffff027224 */ /* 0x000fe200010e0602 */
[----:B------:R-:W-:Y:S02]  /*3d10*/  @P1 SEL R26, R27, R26, P0 ;  /* 0x0000001a1b1a1207 */ /* 0x000fe40000000000 */
[----:B------:R-:W-:-:S02]  /*3d20*/  @P1 SEL R8, R10, R8, P0 ;  /* 0x000000080a081207 */ /* 0x000fc40000000000 */
[----:B------:R-:W-:Y:S01]  /*3d30*/  @P1 SEL R9, R11, R9, P0 ;  /* 0x000000090b091207 */ /* 0x000fe20000000000 */
[----:B------:R-:W-:Y:S06]  /*3d40*/  BRA.U UP1, `(.L_x_308) ;  /* 0xfffffff901747547 */ /* 0x000fec000b83ffff */
.L_x_307:
[----:B------:R-:W-:Y:S05]  /*3d50*/  BRA.U !UP0, `(.L_x_306) ;  /* 0x0000000108d87547 */ /* 0x000fea000b800000 */
[----:B------:R-:W0:Y:S02]  /*3d60*/  LDC.64 R4, c[0x0][0x380] ;  /* 0x0000e000ff047b82 */ /* 0x000e240000000a00 */
[----:B0-----:R-:W-:-:S03]  /*3d70*/  IMAD.WIDE.U32 R4, R0, 0x10, R4 ;  /* 0x0000001000047825 */ /* 0x001fc600078e0004 */
[----:B------:R-:W-:-:S04]  /*3d80*/  LEA R14, P0, R3, R4, 0x4 ;  /* 0x00000004030e7211 */ /* 0x000fc800078020ff */
[----:B------:R-:W-:-:S05]  /*3d90*/  LEA.HI.X R15, R3, R5, R2, 0x4, P0 ;  /* 0x00000005030f7211 */ /* 0x000fca00000f2402 */
        /* <DEDUP_REMOVED lines=38> */
[----:B------:R-:W-:Y:S02]  /*4000*/  @P2 SEL R13, R5, R13, P0 ;  /* 0x0000000d050d2207 */ /* 0x000fe40000000000 */
[----:B------:R-:W-:-:S05]  /*4010*/  IADD3 R3, P2, PT, R3, 0x500, RZ ;  /* 0x0000050003037810 */ /* 0x000fca0007f5e0ff */
[----:B------:R-:W-:-:S04]  /*4020*/  IMAD.X R2, RZ, RZ, R2, P2 ;  /* 0x000000ffff027224 */ /* 0x000fc800010e0602 */
[----:B------:R-:W-:-:S04]  /*4030*/  @P1 ISETP.GE.U32.AND P0, PT, R12, R16, PT ;  /* 0x000000100c00120c */ /* 0x000fc80003f06070 */
[----:B------:R-:W-:-:S04]  /*4040*/  @P1 ISETP.GE.AND.EX P0, PT, R13, R17, PT, P0 ;  /* 0x000000110d00120c */ /* 0x000fc80003f06300 */
[----:B------:R-:W-:-:S04]  /*4050*/  @P1 ISETP.LT.OR P0, PT, R23, R20, !P0 ;  /* 0x000000141700120c */ /* 0x000fc80004701670 */
[----:B------:R-:W-:Y:S02]  /*4060*/  @P1 SEL R16, R12, R16, P0 ;  /* 0x000000100c101207 */ /* 0x000fe40000000000 */
[----:B------:R-:W-:Y:S02]  /*4070*/  @P1 SEL R17, R13, R17, P0 ;  /* 0x000000110d111207 */ /* 0x000fe40000000000 */
[----:B------:R-:W-:Y:S01]  /*4080*/  @P1 SEL R23, R20, R23, P0 ;  /* 0x0000001714171207 */ /* 0x000fe20000000000 */
[----:B------:R-:W-:Y:S02]  /*4090*/  IMAD.MOV.U32 R8, RZ, RZ, R16 ;  /* 0x000000ffff087224 */ /* 0x000fe400078e0010 */
[----:B------:R-:W-:Y:S02]  /*40a0*/  IMAD.MOV.U32 R9, RZ, RZ, R17 ;  /* 0x000000ffff097224 */ /* 0x000fe400078e0011 */
[----:B------:R-:W-:-:S07]  /*40b0*/  IMAD.MOV.U32 R26, RZ, RZ, R23 ;  /* 0x000000ffff1a7224 */ /* 0x000fce00078e0017 */
.L_x_306:
[----:B------:R-:W0:Y:S02]  /*40c0*/  LDCU UR4, c[0x0][0x390] ;  /* 0x00007200ff0477ac */ /* 0x000e240008000800 */
[----:B0-----:R-:W-:Y:S02]  /*40d0*/  USHF.R.S32.HI UR5, URZ, 0x1f, UR4 ;  /* 0x0000001fff057899 */ /* 0x001fe40008011404 */
[----:B------:R-:W-:-:S04]  /*40e0*/  ISETP.GE.U32.AND P0, PT, R3, UR4, PT ;  /* 0x0000000403007c0c */ /* 0x000fc8000bf06070 */
[----:B------:R-:W-:-:S13]  /*40f0*/  ISETP.GE.AND.EX P0, PT, R2, UR5, PT, P0 ;  /* 0x0000000502007c0c */ /* 0x000fda000bf06300 */
[----:B------:R-:W-:Y:S05]  /*4100*/  @P0 BRA `(.L_x_309) ;  /* 0x0000000800480947 */ /* 0x000fea0003800000 */
[----:B------:R-:W-:Y:S01]  /*4110*/  IADD3 R5, PT, PT, -R3, UR4, RZ ;  /* 0x0000000403057c10 */ /* 0x000fe2000fffe1ff */
[----:B------:R-:W-:Y:S03]  /*4120*/  BSSY.RECONVERGENT B1, `(.L_x_309) ;  /* 0x0000090000017945 */ /* 0x000fe60003800200 */
[----:B------:R-:W-:-:S13]  /*4130*/  ISETP.GE.AND P0, PT, R0, R5, PT ;  /* 0x000000050000720c */ /* 0x000fda0003f06270 */
[----:B------:R-:W-:Y:S05]  /*4140*/  @P0 BRA `(.L_x_310) ;  /* 0x0000000800340947 */ /* 0x000fea0003800000 */
[----:B------:R-:W-:Y:S01]  /*4150*/  LOP3.LUT R4, RZ, R0, RZ, 0x33, !PT ;  /* 0x00000000ff047212 */ /* 0x000fe200078e33ff */
[----:B------:R-:W-:Y:S03]  /*4160*/  BSSY.RECONVERGENT B2, `(.L_x_311) ;  /* 0x000002d000027945 */ /* 0x000fe60003800200 */
[----:B------:R-:W-:-:S04]  /*4170*/  IADD3 R14, PT, PT, -R3, UR4, R4 ;  /* 0x00000004030e7c10 */ /* 0x000fc8000fffe104 */
[----:B------:R-:W-:-:S04]  /*4180*/  LOP3.LUT R4, R14, 0x300, RZ, 0xc0, !PT ;  /* 0x000003000e047812 */ /* 0x000fc800078ec0ff */
[----:B------:R-:W-:Y:S01]  /*4190*/  ISETP.NE.AND P0, PT, R4, 0x300, PT ;  /* 0x000003000400780c */ /* 0x000fe20003f05270 */
[----:B------:R-:W-:-:S12]  /*41a0*/  IMAD.MOV.U32 R4, RZ, RZ, R0 ;  /* 0x000000ffff047224 */ /* 0x000fd800078e0000 */
[----:B------:R-:W-:Y:S05]  /*41b0*/  @!P0 BRA `(.L_x_312) ;  /* 0x00000000009c8947 */ /* 0x000fea0003800000 */
[----:B------:R-:W0:Y:S01]  /*41c0*/  LDCU.64 UR6, c[0x0][0x380] ;  /* 0x00007000ff0677ac */ /* 0x000e220008000a00 */
[----:B------:R-:W-:Y:S02]  /*41d0*/  IADD3 R11, P0, PT, R0, R3, RZ ;  /* 0x00000003000b7210 */ /* 0x000fe40007f1e0ff */
[----:B------:R-:W-:-:S03]  /*41e0*/  LEA.HI R4, R14, 0x1, RZ, 0x18 ;  /* 0x000000010e047811 */ /* 0x000fc600078fc0ff */
[----:B------:R-:W-:Y:S01]  /*41f0*/  IMAD.X R10, RZ, RZ, R2, P0 ;  /* 0x000000ffff0a7224 */ /* 0x000fe200000e0602 */
[----:B------:R-:W-:Y:S01]  /*4200*/  LOP3.LUT R6, R4, 0x3, RZ, 0xc0, !PT ;  /* 0x0000000304067812 */ /* 0x000fe200078ec0ff */
[----:B------:R-:W-:-:S04]  /*4210*/  IMAD.MOV.U32 R4, RZ, RZ, R0 ;  /* 0x000000ffff047224 */ /* 0x000fc800078e0000 */
[----:B------:R-:W-:Y:S01]  /*4220*/  IMAD.MOV R12, RZ, RZ, -R6 ;  /* 0x000000ffff0c7224 */ /* 0x000fe200078e0a06 */
[----:B0-----:R-:W-:-:S04]  /*4230*/  LEA R13, P1, R11, UR6, 0x4 ;  /* 0x000000060b0d7c11 */ /* 0x001fc8000f8220ff */
[----:B------:R-:W-:-:S09]  /*4240*/  LEA.HI.X R11, R11, UR7, R10, 0x4, P1 ;  /* 0x000000070b0b7c11 */ /* 0x000fd200088f240a */
.L_x_315:
[----:B------:R-:W-:-:S05]  /*4250*/  IMAD.MOV.U32 R10, RZ, RZ, R13 ;  /* 0x000000ffff0a7224 */ /* 0x000fca00078e000d */
[----:B------:R-:W2:Y:S04]  /*4260*/  LDG.E.CONSTANT R19, desc[UR10][R10.64] ;  /* 0x0000000a0a137981 */ /* 0x000ea8000c1e9900 */
[----:B------:R-:W3:Y:S01]  /*4270*/  LDG.E.64.CONSTANT R6, desc[UR10][R10.64+0x8] ;  /* 0x0000080a0a067981 */ /* 0x000ee2000c1e9b00 */
[----:B------:R-:W-:Y:S01]  /*4280*/  VIADD R12, R12, 0x1 ;  /* 0x000000010c0c7836 */ /* 0x000fe20000000000 */
[----:B------:R-:W-:Y:S01]  /*4290*/  BSSY.RECONVERGENT B3, `(.L_x_313) ;  /* 0x0000016000037945 */ /* 0x000fe20003800200 */
[----:B------:R-:W-:Y:S01]  /*42a0*/  IMAD.MOV.U32 R15, RZ, RZ, R8 ;  /* 0x000000ffff0f7224 */ /* 0x000fe200078e0008 */
        /* <DEDUP_REMOVED lines=20> */
.L_x_314:
[----:B------:R-:W-:Y:S05]  /*43f0*/  BSYNC.RECONVERGENT B3 ;  /* 0x0000000000037941 */ /* 0x000fea0003800200 */
.L_x_313:
[----:B------:R-:W-:Y:S02]  /*4400*/  IMAD.X R11, RZ, RZ, R11, P3 ;  /* 0x000000ffff0b7224 */ /* 0x000fe400018e060b */
[----:B------:R-:W-:Y:S01]  /*4410*/  VIADD R4, R4, 0x100 ;  /* 0x0000010004047836 */ /* 0x000fe20000000000 */
[----:B------:R-:W-:Y:S06]  /*4420*/  @P2 BRA `(.L_x_315) ;  /* 0xfffffffc00882947 */ /* 0x000fec000383ffff */
.L_x_312:
[----:B------:R-:W-:Y:S05]  /*4430*/  BSYNC.RECONVERGENT B2 ;  /* 0x0000000000027941 */ /* 0x000fea0003800200 */
.L_x_311:
[----:B------:R-:W-:-:S13]  /*4440*/  ISETP.GE.U32.AND P0, PT, R14, 0x300, PT ;  /* 0x000003000e00780c */ /* 0x000fda0003f06070 */
[----:B------:R-:W-:Y:S05]  /*4450*/  @!P0 BRA `(.L_x_310) ;  /* 0x0000000400708947 */ /* 0x000fea0003800000 */
[----:B------:R-:W0:Y:S01]  /*4460*/  LDCU.64 UR6, c[0x0][0x380] ;  /* 0x00007000ff0677ac */ /* 0x000e220008000a00 */
[----:B------:R-:W-:-:S05]  /*4470*/  IADD3 R3, P0, PT, R4, R3, RZ ;  /* 0x0000000304037210 */ /* 0x000fca0007f1e0ff */
[----:B------:R-:W-:Y:S01]  /*4480*/  IMAD.X R2, RZ, RZ, R2, P0 ;  /* 0x000000ffff027224 */ /* 0x000fe200000e0602 */
[----:B0-----:R-:W-:-:S04]  /*4490*/  LEA R10, P1, R3, UR6, 0x4 ;  /* 0x00000006030a7c11 */ /* 0x001fc8000f8220ff */
[----:B------:R-:W-:Y:S02]  /*44a0*/  IADD3 R10, P0, PT, R10, 0x3008, RZ ;  /* 0x000030080a0a7810 */ /* 0x000fe40007f1e0ff */
[----:B------:R-:W-:-:S05]  /*44b0*/  LEA.HI.X R11, R3, UR7, R2, 0x4, P1 ;  /* 0x00000007030b7c11 */ /* 0x000fca00088f2402 */
[----:B------:R-:W-:-:S07]  /*44c0*/  IMAD.X R11, RZ, RZ, R11, P0 ;  /* 0x000000ffff0b7224 */ /* 0x000fce00000e060b */
.L_x_324:
[----:B------:R-:W2:Y:S04]  /*44d0*/  LDG.E.CONSTANT R17, desc[UR10][R10.64+-0x3008] ;  /* 0xffcff80a0a117981 */ /* 0x000ea8000c1e9900 */
[----:B------:R-:W3:Y:S04]  /*44e0*/  LDG.E.64.CONSTANT R14, desc[UR10][R10.64+-0x3000] ;  /* 0xffd0000a0a0e7981 */ /* 0x000ee8000c1e9b00 */
[----:B------:R0:W5:Y:S04]  /*44f0*/  LDG.E.CONSTANT R23, desc[UR10][R10.64+-0x2008] ;  /* 0xffdff80a0a177981 */ /* 0x000168000c1e9900 */
        /* <DEDUP_REMOVED lines=22> */
.L_x_317:
[----:B------:R-:W-:Y:S05]  /*4660*/  BSYNC.RECONVERGENT B2 ;  /* 0x0000000000027941 */ /* 0x000fea0003800200 */
.L_x_316:
        /* <DEDUP_REMOVED lines=17> */
.L_x_319:
[----:B------:R-:W-:Y:S05]  /*4780*/  BSYNC.RECONVERGENT B2 ;  /* 0x0000000000027941 */ /* 0x000fea0003800200 */
.L_x_318:
        /* <DEDUP_REMOVED lines=17> */
.L_x_321:
[----:B------:R-:W-:Y:S05]  /*48a0*/  BSYNC.RECONVERGENT B2 ;  /* 0x0000000000027941 */ /* 0x000fea0003800200 */
.L_x_320:
        /* <DEDUP_REMOVED lines=17> */
.L_x_323:
[----:B------:R-:W-:Y:S05]  /*49c0*/  BSYNC.RECONVERGENT B2 ;  /* 0x0000000000027941 */ /* 0x000fea0003800200 */
.L_x_322:
[----:B------:R-:W-:Y:S01]  /*49d0*/  VIADD R4, R4, 0x400 ;  /* 0x0000040004047836 */ /* 0x000fe20000000000 */
[----:B------:R-:W-:-:S04]  /*49e0*/  IADD3 R10, P1, PT, R10, 0x4000, RZ ;  /* 0x000040000a0a7810 */ /* 0x000fc80007f3e0ff */
[----:B------:R-:W-:Y:S01]  /*49f0*/  ISETP.GE.AND P0, PT, R4, R5, PT ;  /* 0x000000050400720c */ /* 0x000fe20003f06270 */
[----:B------:R-:W-:-:S12]  /*4a00*/  IMAD.X R11, RZ, RZ, R11, P1 ;  /* 0x000000ffff0b7224 */ /* 0x000fd800008e060b */
[----:B------:R-:W-:Y:S05]  /*4a10*/  @!P0 BRA `(.L_x_324) ;  /* 0xfffffff800ac8947 */ /* 0x000fea000383ffff */
.L_x_310:
[----:B------:R-:W-:Y:S05]  /*4a20*/  BSYNC.RECONVERGENT B1 ;  /* 0x0000000000017941 */ /* 0x000fea0003800200 */
.L_x_309:
[----:B------:R-:W0:Y:S01]  /*4a30*/  S2R R2, SR_LANEID ;  /* 0x0000000000027919 */ /* 0x000e220000000000 */
[----:B------:R-:W-:Y:S01]  /*4a40*/  BSSY.RECONVERGENT B1, `(.L_x_325) ;  /* 0x000001e000017945 */ /* 0x000fe20003800200 */
[----:B------:R-:W-:Y:S01]  /*4a50*/  IMAD.MOV.U32 R6, RZ, RZ, R8 ;  /* 0x000000ffff067224 */ /* 0x000fe200078e0008 */
[----:B------:R1:W2:Y:S01]  /*4a60*/  SHFL.DOWN PT, R3, R26, 0x1, 0x1f ;  /* 0x08201f001a037f89 */ /* 0x0002a200000e0000 */
[----:B------:R-:W-:-:S03]  /*4a70*/  IMAD.MOV.U32 R7, RZ, RZ, R9 ;  /* 0x000000ffff077224 */ /* 0x000fc600078e0009 */
[----:B------:R1:W3:Y:S04]  /*4a80*/  SHFL.DOWN PT, R5, R8, 0x1, 0x1f ;  /* 0x08201f0008057f89 */ /* 0x0002e800000e0000 */
[----:B------:R1:W4:Y:S01]  /*4a90*/  SHFL.DOWN PT, R4, R9, 0x1, 0x1f ;  /* 0x08201f0009047f89 */ /* 0x00032200000e0000 */
[C---:B0-----:R-:W-:Y:S02]  /*4aa0*/  ISETP.GT.AND P0, PT, R2.reuse, 0x1e, PT ;  /* 0x0000001e0200780c */ /* 0x041fe40003f04270 */
[C---:B------:R-:W-:Y:S02]  /*4ab0*/  ISETP.GT.AND P1, PT, R2.reuse, 0x1d, PT ;  /* 0x0000001d0200780c */ /* 0x040fe40003f24270 */
[C---:B------:R-:W-:Y:S02]  /*4ac0*/  ISETP.GT.AND P5, PT, R2.reuse, 0x1b, PT ;  /* 0x0000001b0200780c */ /* 0x040fe40003fa4270 */
[----:B------:R-:W-:-:S02]  /*4ad0*/  ISETP.GT.AND P4, PT, R2, 0x17, PT ;  /* 0x000000170200780c */ /* 0x000fc40003f84270 */
[C---:B------:R-:W-:Y:S02]  /*4ae0*/  ISETP.GT.AND P3, PT, R2.reuse, 0xf, PT ;  /* 0x0000000f0200780c */ /* 0x040fe40003f64270 */
[----:B------:R-:W-:Y:S01]  /*4af0*/  ISETP.NE.AND P2, PT, R2, RZ, PT ;  /* 0x000000ff0200720c */ /* 0x000fe20003f45270 */
[----:B------:R-:W-:Y:S02]  /*4b00*/  IMAD.MOV.U32 R2, RZ, RZ, R26 ;  /* 0x000000ffff027224 */ /* 0x000fe400078e001a */
[----:B-1234-:R-:W-:Y:S10]  /*4b10*/  @P0 BRA `(.L_x_326) ;  /* 0x0000000000400947 */ /* 0x01eff40003800000 */
        /* <DEDUP_REMOVED lines=9> */
[----:B------:R-:W-:-:S04]  /*4bb0*/  @P6 ISETP.GE.U32.AND P0, PT, R8, R5, PT ;  /* 0x000000050800620c */ /* 0x000fc80003f06070 */
[----:B------:R-:W-:-:S04]  /*4bc0*/  @P6 ISETP.GE.AND.EX P0, PT, R9, R4, PT, P0 ;  /* 0x000000040900620c */ /* 0x000fc80003f06300 */
[----:B------:R-:W-:Y:S02]  /*4bd0*/  @P6 SEL R2, R26, R3, !P0 ;  /* 0x000000031a026207 */ /* 0x000fe40004000000 */
[----:B------:R-:W-:-:S04]  /*4be0*/  @P6 ISETP.LT.U32.AND P0, PT, R8, R5, PT ;  /* 0x000000050800620c */ /* 0x000fc80003f01070 */
[----:B------:R-:W-:-:S04]  /*4bf0*/  @P6 ISETP.LT.AND.EX P0, PT, R9, R4, PT, P0 ;  /* 0x000000040900620c */ /* 0x000fc80003f01300 */
[----:B------:R-:W-:Y:S02]  /*4c00*/  @P6 SEL R6, R8, R5, P0 ;  /* 0x0000000508066207 */ /* 0x000fe40000000000 */
[----:B------:R-:W-:-:S07]  /*4c10*/  @P6 SEL R7, R9, R4, P0 ;  /* 0x0000000409076207 */ /* 0x000fce0000000000 */
.L_x_326:
[----:B------:R-:W-:Y:S05]  /*4c20*/  BSYNC.RECONVERGENT B1 ;  /* 0x0000000000017941 */ /* 0x000fea0003800200 */
.L_x_325:
[----:B------:R0:W1:Y:S01]  /*4c30*/  SHFL.DOWN PT, R9, R2, 0x2, 0x1f ;  /* 0x08401f0002097f89 */ /* 0x00006200000e0000 */
[----:B------:R-:W-:Y:S01]  /*4c40*/  BSSY.RECONVERGENT B1, `(.L_x_327) ;  /* 0x0000017000017945 */ /* 0x000fe20003800200 */
[----:B------:R-:W-:Y:S02]  /*4c50*/  IMAD.MOV.U32 R3, RZ, RZ, R2 ;  /* 0x000000ffff037224 */ /* 0x000fe400078e0002 */
[----:B------:R0:W2:Y:S01]  /*4c60*/  SHFL.DOWN PT, R11, R6, 0x2, 0x1f ;  /* 0x08401f00060b7f89 */ /* 0x0000a200000e0000 */
[----:B------:R-:W-:Y:S02]  /*4c70*/  IMAD.MOV.U32 R4, RZ, RZ, R6 ;  /* 0x000000ffff047224 */ /* 0x000fe400078e0006 */
[----:B------:R-:W-:Y:S01]  /*4c80*/  IMAD.MOV.U32 R5, RZ, RZ, R7 ;  /* 0x000000ffff057224 */ /* 0x000fe200078e0007 */
[----:B------:R0:W3:Y:S01]  /*4c90*/  SHFL.DOWN PT, R8, R7, 0x2, 0x1f ;  /* 0x08401f0007087f89 */ /* 0x0000e200000e0000 */
[----:B------:R-:W-:Y:S05]  /*4ca0*/  @P1 BRA `(.L_x_328) ;  /* 0x0000000000401947 */ /* 0x000fea0003800000 */
[----:B-1----:R-:W-:Y:S01]  /*4cb0*/  ISETP.GE.AND P0, PT, R2, R9, PT ;  /* 0x000000090200720c */ /* 0x002fe20003f06270 */
[----:B------:R-:W-:Y:S02]  /*4cc0*/  IMAD.MOV.U32 R3, RZ, RZ, R9 ;  /* 0x000000ffff037224 */ /* 0x000fe400078e0009 */
[----:B--2---:R-:W-:Y:S02]  /*4cd0*/  IMAD.MOV.U32 R4, RZ, RZ, R11 ;  /* 0x000000ffff047224 */ /* 0x004fe400078e000b */
        /* <DEDUP_REMOVED lines=13> */
.L_x_328:
[----:B------:R-:W-:Y:S05]  /*4db0*/  BSYNC.RECONVERGENT B1 ;  /* 0x0000000000017941 */ /* 0x000fea0003800200 */
.L_x_327:
[----:B---3--:R3:W4:Y:S01]  /*4dc0*/  SHFL.DOWN PT, R8, R3, 0x4, 0x1f ;  /* 0x08801f0003087f89 */ /* 0x00872200000e0000 */
[----:B------:R-:W-:Y:S01]  /*4dd0*/  BSSY.RECONVERGENT B1, `(.L_x_329) ;  /* 0x0000017000017945 */ /* 0x000fe20003800200 */
[----:B0-----:R-:W-:Y:S02]  /*4de0*/  IMAD.MOV.U32 R2, RZ, RZ, R3 ;  /* 0x000000ffff027224 */ /* 0x001fe400078e0003 */
[----:B-1----:R3:W0:Y:S01]  /*4df0*/  SHFL.DOWN PT, R9, R4, 0x4, 0x1f ;  /* 0x08801f0004097f89 */ /* 0x00262200000e0000 */
[----:B------:R-:W-:Y:S02]  /*4e00*/  IMAD.MOV.U32 R6, RZ, RZ, R4 ;  /* 0x000000ffff067224 */ /* 0x000fe400078e0004 */
[----:B------:R-:W-:Y:S01]  /*4e10*/  IMAD.MOV.U32 R7, RZ, RZ, R5 ;  /* 0x000000ffff077224 */ /* 0x000fe200078e0005 */
[----:B------:R3:W1:Y:S01]  /*4e20*/  SHFL.DOWN PT, R10, R5, 0x4, 0x1f ;  /* 0x08801f00050a7f89 */ /* 0x00066200000e0000 */
[----:B------:R-:W-:Y:S05]  /*4e30*/  @P5 BRA `(.L_x_330) ;  /* 0x0000000000405947 */ /* 0x000fea0003800000 */
[----:B----4-:R-:W-:Y:S01]  /*4e40*/  ISETP.GE.AND P0, PT, R3, R8, PT ;  /* 0x000000080300720c */ /* 0x010fe20003f06270 */
[----:B------:R-:W-:Y:S02]  /*4e50*/  IMAD.MOV.U32 R2, RZ, RZ, R8 ;  /* 0x000000ffff027224 */ /* 0x000fe400078e0008 */
[----:B0-----:R-:W-:Y:S02]  /*4e60*/  IMAD.MOV.U32 R6, RZ, RZ, R9 ;  /* 0x000000ffff067224 */ /* 0x001fe400078e0009 */
[----:B-1----:R-:W-:-:S08]  /*4e70*/  IMAD.MOV.U32 R7, RZ, RZ, R10 ;  /* 0x000000ffff077224 */ /* 0x002fd000078e000a */
        /* <DEDUP_REMOVED lines=12> */
.L_x_330:
[----:B------:R-:W-:Y:S05]  /*4f40*/  BSYNC.RECONVERGENT B1 ;  /* 0x0000000000017941 */ /* 0x000fea0003800200 */
.L_x_329:
[----:B0-----:R0:W0:Y:S01]  /*4f50*/  SHFL.DOWN PT, R9, R2, 0x8, 0x1f ;  /* 0x09001f0002097f89 */ /* 0x00102200000e0000 */
[----:B------:R-:W-:Y:S01]  /*4f60*/  BSSY.RECONVERGENT B1, `(.L_x_331) ;  /* 0x0000017000017945 */ /* 0x000fe20003800200 */
[----:B---3--:R-:W-:Y:S02]  /*4f70*/  IMAD.MOV.U32 R3, RZ, RZ, R2 ;  /* 0x000000ffff037224 */ /* 0x008fe400078e0002 */
[----:B--2---:R2:W3:Y:S01]  /*4f80*/  SHFL.DOWN PT, R11, R6, 0x8, 0x1f ;  /* 0x09001f00060b7f89 */ /* 0x0044e200000e0000 */
[----:B------:R-:W-:Y:S02]  /*4f90*/  IMAD.MOV.U32 R4, RZ, RZ, R6 ;  /* 0x000000ffff047224 */ /* 0x000fe400078e0006 */
[----:B------:R-:W-:Y:S01]  /*4fa0*/  IMAD.MOV.U32 R5, RZ, RZ, R7 ;  /* 0x000000ffff057224 */ /* 0x000fe200078e0007 */
[----:B----4-:R2:W4:Y:S01]  /*4fb0*/  SHFL.DOWN PT, R8, R7, 0x8, 0x1f ;  /* 0x09001f0007087f89 */ /* 0x01052200000e0000 */
[----:B------:R-:W-:Y:S05]  /*4fc0*/  @P4 BRA `(.L_x_332) ;  /* 0x0000000000404947 */ /* 0x000fea0003800000 */
[----:B0-----:R-:W-:Y:S01]  /*4fd0*/  ISETP.GE.AND P0, PT, R2, R9, PT ;  /* 0x000000090200720c */ /* 0x001fe20003f06270 */
[----:B------:R-:W-:Y:S02]  /*4fe0*/  IMAD.MOV.U32 R3, RZ, RZ, R9 ;  /* 0x000000ffff037224 */ /* 0x000fe400078e0009 */
[----:B---3--:R-:W-:Y:S02]  /*4ff0*/  IMAD.MOV.U32 R4, RZ, RZ, R11 ;  /* 0x000000ffff047224 */ /* 0x008fe400078e000b */
[----:B----4-:R-:W-:-:S08]  /*5000*/  IMAD.MOV.U32 R5, RZ, RZ, R8 ;  /* 0x000000ffff057224 */ /* 0x010fd000078e0008 */
        /* <DEDUP_REMOVED lines=12> */
.L_x_332:
[----:B------:R-:W-:Y:S05]  /*50d0*/  BSYNC.RECONVERGENT B1 ;  /* 0x0000000000017941 */ /* 0x000fea0003800200 */
.L_x_331:
[----:B0-----:R0:W0:Y:S01]  /*50e0*/  SHFL.DOWN PT, R2, R3, 0x10, 0x1f ;  /* 0x0a001f0003027f89 */ /* 0x00102200000e0000 */
[----:B------:R-:W-:Y:S01]  /*50f0*/  BSSY.RECONVERGENT B1, `(.L_x_333) ;  /* 0x0000017000017945 */ /* 0x000fe20003800200 */
[----:B----4-:R-:W-:Y:S02]  /*5100*/  IMAD.MOV.U32 R8, RZ, RZ, R3 ;  /* 0x000000ffff087224 */ /* 0x010fe400078e0003 */
[----:B------:R4:W0:Y:S01]  /*5110*/  SHFL.DOWN PT, R9, R4, 0x10, 0x1f ;  /* 0x0a001f0004097f89 */ /* 0x00082200000e0000 */
[----:B--2---:R-:W-:Y:S02]  /*5120*/  IMAD.MOV.U32 R7, RZ, RZ, R4 ;  /* 0x000000ffff077224 */ /* 0x004fe400078e0004 */
[----:B------:R-:W-:Y:S01]  /*5130*/  IMAD.MOV.U32 R6, RZ, RZ, R5 ;  /* 0x000000ffff067224 */ /* 0x000fe200078e0005 */
[----:B-1----:R4:W1:Y:S01]  /*5140*/  SHFL.DOWN PT, R10, R5, 0x10, 0x1f ;  /* 0x0a001f00050a7f89 */ /* 0x00286200000e0000 */
[----:B------:R-:W-:Y:S05]  /*5150*/  @P3 BRA `(.L_x_334) ;  /* 0x0000000000403947 */ /* 0x000fea0003800000 */
[----:B0-----:R-:W-:Y:S01]  /*5160*/  ISETP.GE.AND P0, PT, R3, R2, PT ;  /* 0x000000020300720c */ /* 0x001fe20003f06270 */
[----:B------:R-:W-:Y:S02]  /*5170*/  IMAD.MOV.U32 R8, RZ, RZ, R2 ;  /* 0x000000ffff087224 */ /* 0x000fe400078e0002 */
[----:B------:R-:W-:Y:S02]  /*5180*/  IMAD.MOV.U32 R7, RZ, RZ, R9 ;  /* 0x000000ffff077224 */ /* 0x000fe400078e0009 */
        /* <DEDUP_REMOVED lines=13> */
.L_x_334:
[----:B------:R-:W-:Y:S05]  /*5260*/  BSYNC.RECONVERGENT B1 ;  /* 0x0000000000017941 */ /* 0x000fea0003800200 */
.L_x_333:
[----:B------:R-:W-:Y:S04]  /*5270*/  BSSY.RECONVERGENT B1, `(.L_x_335) ;  /* 0x000000c000017945 */ /* 0x000fe80003800200 */
[----:B------:R-:W-:Y:S05]  /*5280*/  @P2 BRA `(.L_x_336) ;  /* 0x0000000000282947 */ /* 0x000fea0003800000 */
[----:B----4-:R-:W2:Y:S01]  /*5290*/  S2R R4, SR_CgaCtaId ;  /* 0x0000000000047919 */ /* 0x010ea20000008800 */
[----:B0-----:R-:W-:Y:S02]  /*52a0*/  MOV R3, 0x400 ;  /* 0x0000040000037802 */ /* 0x001fe40000000f00 */
[----:B------:R-:W-:-:S04]  /*52b0*/  SHF.R.U32.HI R2, RZ, 0x1, R0 ;  /* 0x00000001ff027819 */ /* 0x000fc80000011600 */
[----:B------:R-:W-:Y:S02]  /*52c0*/  LOP3.LUT R2, R2, 0x1f0, RZ, 0xc0, !PT ;  /* 0x000001f002027812 */ /* 0x000fe400078ec0ff */
[----:B--2---:R-:W-:-:S05]  /*52d0*/  LEA R3, R4, R3, 0x18 ;  /* 0x0000000304037211 */ /* 0x004fca00078ec0ff */
[----:B------:R-:W-:Y:S02]  /*52e0*/  IMAD.IADD R5, R2, 0x1, R3 ;  /* 0x0000000102057824 */ /* 0x000fe400078e0203 */
[----:B------:R-:W-:Y:S02]  /*52f0*/  IMAD.MOV.U32 R2, RZ, RZ, R7 ;  /* 0x000000ffff027224 */ /* 0x000fe400078e0007 */
[----:B------:R-:W-:Y:S01]  /*5300*/  IMAD.MOV.U32 R3, RZ, RZ, R6 ;  /* 0x000000ffff037224 */ /* 0x000fe200078e0006 */
[----:B------:R2:W-:Y:S04]  /*5310*/  STS [R5+0x8], R8 ;  /* 0x0000080805007388 */ /* 0x0005e80000000800 */
[----:B------:R2:W-:Y:S02]  /*5320*/  STS.64 [R5+0x10], R2 ;  /* 0x0000100205007388 */ /* 0x0005e40000000a00 */
.L_x_336:
[----:B------:R-:W-:Y:S05]  /*5330*/  BSYNC.RECONVERGENT B1 ;  /* 0x0000000000017941 */ /* 0x000fea0003800200 */
.L_x_335:
        /* <DEDUP_REMOVED lines=8> */
[----:B----4-:R-:W2:Y:S04]  /*53c0*/  LDS.64 R4, [R24+0x20] ;  /* 0x0000200018047984 */ /* 0x010ea80000000a00 */
[----:B------:R4:W1:Y:S04]  /*53d0*/  LDS R18, [R24+0x28] ;  /* 0x0000280018127984 */ /* 0x0008680000000800 */
[----:B------:R4:W1:Y:S01]  /*53e0*/  LDS R16, [R24+0x38] ;  /* 0x0000380018107984 */ /* 0x0008620000000800 */
[----:B0-----:R-:W-:Y:S01]  /*53f0*/  ISETP.GE.AND P0, PT, R8, R3, PT ;  /* 0x000000030800720c */ /* 0x001fe20003f06270 */
[----:B------:R-:W-:-:S02]  /*5400*/  IMAD.MOV.U32 R19, RZ, RZ, R3 ;  /* 0x000000ffff137224 */ /* 0x000fc400078e0003 */
[----:B--2---:R-:W-:Y:S02]  /*5410*/  IMAD.MOV.U32 R21, RZ, RZ, R4 ;  /* 0x000000ffff157224 */ /* 0x004fe400078e0004 */
[----:B------:R-:W-:-:S08]  /*5420*/  IMAD.MOV.U32 R20, RZ, RZ, R5 ;  /* 0x000000ffff147224 */ /* 0x000fd000078e0005 */
[----:B-1--4-:R-:W-:Y:S05]  /*5430*/  @!P0 BRA `(.L_x_338) ;  /* 0x00000000002c8947 */ /* 0x012fea0003800000 */
        /* <DEDUP_REMOVED lines=11> */
.L_x_338:
[----:B------:R-:W-:Y:S05]  /*54f0*/  BSYNC.RECONVERGENT B1 ;  /* 0x0000000000017941 */ /* 0x000fea0003800200 */
.L_x_337:
[----:B------:R-:W0:Y:S01]  /*5500*/  LDS.64 R4, [R24+0x30] ;  /* 0x0000300018047984 */ /* 0x000e220000000a00 */
[----:B------:R-:W-:Y:S01]  /*5510*/  ISETP.GE.AND P0, PT, R19, R18, PT ;  /* 0x000000121300720c */ /* 0x000fe20003f06270 */
[----:B------:R-:W-:Y:S01]  /*5520*/  BSSY.RECONVERGENT B1, `(.L_x_339) ;  /* 0x0000019000017945 */ /* 0x000fe20003800200 */
[----:B------:R-:W-:Y:S01]  /*5530*/  IMAD.MOV.U32 R23, RZ, RZ, R18 ;  /* 0x000000ffff177224 */ /* 0x000fe200078e0012 */
[----:B------:R1:W2:Y:S04]  /*5540*/  LDS R17, [R24+0x48] ;  /* 0x0000480018117984 */ /* 0x0002a80000000800 */
[----:B------:R1:W4:Y:S04]  /*5550*/  LDS R15, [R24+0x58] ;  /* 0x00005800180f7984 */ /* 0x0003280000000800 */
[----:B------:R1:W1:Y:S04]  /*5560*/  LDS R14, [R24+0x68] ;  /* 0x00006800180e7984 */ /* 0x0002680000000800 */
[----:B------:R0:W1:Y:S04]  /*5570*/  LDS R0, [R24+0x78] ;  /* 0x0000780018007984 */ /* 0x0000680000000800 */
[----:B------:R0:W1:Y:S04]  /*5580*/  LDS.64 R6, [R24+0x40] ;  /* 0x0000400018067984 */ /* 0x0000680000000a00 */
[----:B------:R0:W1:Y:S04]  /*5590*/  LDS.64 R8, [R24+0x50] ;  /* 0x0000500018087984 */ /* 0x0000680000000a00 */
[----:B---3--:R3:W1:Y:S04]  /*55a0*/  LDS.64 R10, [R24+0x60] ;  /* 0x00006000180a7984 */ /* 0x0086680000000a00 */
        /* <DEDUP_REMOVED lines=16> */
.L_x_340:
[----:B------:R-:W-:Y:S05]  /*56b0*/  BSYNC.RECONVERGENT B1 ;  /* 0x0000000000017941 */ /* 0x000fea0003800200 */
.L_x_339:
        /* <DEDUP_REMOVED lines=17> */
.L_x_342:
[----:B------:R-:W-:Y:S05]  /*57d0*/  BSYNC.RECONVERGENT B1 ;  /* 0x0000000000017941 */ /* 0x000fea0003800200 */
.L_x_341:
[----:B--2---:R-:W-:Y:S01]  /*57e0*/  ISETP.GE.AND P0, PT, R4, R17, PT ;  /* 0x000000110400720c */ /* 0x004fe20003f06270 */
        /* <DEDUP_REMOVED lines=16> */
.L_x_344:
[----:B------:R-:W-:Y:S05]  /*58f0*/  BSYNC.RECONVERGENT B1 ;  /* 0x0000000000017941 */ /* 0x000fea0003800200 */
.L_x_343:
[----:B----4-:R-:W-:Y:S01]  /*5900*/  ISETP.GE.AND P0, PT, R6, R15, PT ;  /* 0x0000000f0600720c */ /* 0x010fe20003f06270 */
        /* <DEDUP_REMOVED lines=16> */
.L_x_346:
[----:B------:R-:W-:Y:S05]  /*5a10*/  BSYNC.RECONVERGENT B1 ;  /* 0x0000000000017941 */ /* 0x000fea0003800200 */
.L_x_345:
        /* <DEDUP_REMOVED lines=17> */
.L_x_348:
[----:B------:R-:W-:Y:S05]  /*5b30*/  BSYNC.RECONVERGENT B1 ;  /* 0x0000000000017941 */ /* 0x000fea0003800200 */
.L_x_347:
        /* <DEDUP_REMOVED lines=16> */
.L_x_269:
[----:B------:R-:W-:Y:S05]  /*5c40*/  BSYNC.RECONVERGENT B0 ;  /* 0x0000000000007941 */ /* 0x000fea0003800200 */
.L_x_236:
[----:B------:R-:W-:Y:S05]  /*5c50*/  @P1 EXIT ;  /* 0x000000000000194d */ /* 0x000fea0003800000 */
[----:B0-2-4-:R-:W0:Y:S01]  /*5c60*/  LDC.64 R2, c[0x0][0x388] ;  /* 0x0000e200ff027b82 */ /* 0x015e220000000a00 */
[----:B------:R-:W-:-:S04]  /*5c70*/  LOP3.LUT R7, R7, R6, RZ, 0x3c, !PT ;  /* 0x0000000607077212 */ /* 0x000fc800078e3cff */
[----:B------:R-:W-:-:S04]  /*5c80*/  LOP3.LUT R6, R7, R6, RZ, 0x3c, !PT ;  /* 0x0000000607067212 */ /* 0x000fc800078e3cff */
[----:B------:R-:W-:-:S05]  /*5c90*/  LOP3.LUT R7, R7, R6, RZ, 0x3c, !PT ;  /* 0x0000000607077212 */ /* 0x000fca00078e3cff */
[----:B0-----:R-:W-:Y:S04]  /*5ca0*/  STG.E.64 desc[UR10][R2.64+0x8], R6 ;  /* 0x0000080602007986 */ /* 0x001fe8000c101b0a */
[----:B------:R-:W-:Y:S01]  /*5cb0*/  STG.E desc[UR10][R2.64], R8 ;  /* 0x0000000802007986 */ /* 0x000fe2000c10190a */
[----:B------:R-:W-:Y:S05]  /*5cc0*/  EXIT ;  /* 0x000000000000794d */ /* 0x000fea0003800000 */
.L_x_349:
        /* <DEDUP_REMOVED lines=11> */
.L_x_963:


//--------------------- .text._ZN6thrust24THRUST_300001_SM_1000_NS8cuda_cub4core6detail13_kernel_agentINS1_8__reduce10DrainAgentIlEEJN3cub18CUB_300001_SM_10009GridQueueIyEElEEEvDpT0_ --------------------------
	.section	.text._ZN6thrust24THRUST_300001_SM_1000_NS8cuda_cub4core6detail13_kernel_agentINS1_8__reduce10DrainAgentIlEEJN3cub18CUB_300001_SM_10009GridQueueIyEElEEEvDpT0_,"ax",@progbits
	.align	128
        .global         _ZN6thrust24THRUST_300001_SM_1000_NS8cuda_cub4core6detail13_kernel_agentINS1_8__reduce10DrainAgentIlEEJN3cub18CUB_300001_SM_10009GridQueueIyEElEEEvDpT0_
        .type           _ZN6thrust24THRUST_300001_SM_1000_NS8cuda_cub4core6detail13_kernel_agentINS1_8__reduce10DrainAgentIlEEJN3cub18CUB_300001_SM_10009GridQueueIyEElEEEvDpT0_,@function
        .size           _ZN6thrust24THRUST_300001_SM_1000_NS8cuda_cub4core6detail13_kernel_agentINS1_8__reduce10DrainAgentIlEEJN3cub18CUB_300001_SM_10009GridQueueIyEElEEEvDpT0_,(.L_x_964 - _ZN6thrust24THRUST_300001_SM_1000_NS8cuda_cub4core6detail13_kernel_agentINS1_8__reduce10DrainAgentIlEEJN3cub18CUB_300001_SM_10009GridQueueIyEElEEEvDpT0_)
        .other          _ZN6thrust24THRUST_300001_SM_1000_NS8cuda_cub4core6detail13_kernel_agentINS1_8__reduce10DrainAgentIlEEJN3cub18CUB_300001_SM_10009GridQueueIyEElEEEvDpT0_,@"STO_CUDA_ENTRY STV_DEFAULT"
_ZN6thrust24THRUST_300001_SM_1000_NS8cuda_cub4core6detail13_kernel_agentINS1_8__reduce10DrainAgentIlEEJN3cub18CUB_300001_SM_10009GridQueueIyEElEEEvDpT0_:
.text._ZN6thrust24THRUST_300001_SM_1000_NS8cuda_cub4core6detail13_kernel_agentINS1_8__reduce10DrainAgentIlEEJN3cub18CUB_300001_SM_10009GridQueueIyEElEEEvDpT0_:
[----:B------:R-:W-:Y:S08]  /*0000*/  LDC R1, c[0x0][0x37c] ;  /* 0x0000df00ff017b82 */ /* 0x000ff00000000800 */
[----:B------:R-:W0:Y:S01]  /*0010*/  LDC.64 R2, c[0x0][0x380] ;  /* 0x0000e000ff027b82 */ /* 0x000e220000000a00 */
[----:B------:R-:W0:Y:S07]  /*0020*/  LDCU.64 UR4, c[0x0][0x358] ;  /* 0x00006b00ff0477ac */ /* 0x000e2e0008000a00 */
[----:B------:R-:W1:Y:S01]  /*0030*/  LDC.64 R4, c[0x0][0x388] ;  /* 0x0000e200ff047b82 */ /* 0x000e620000000a00 */
[----:B0-----:R-:W-:Y:S04]  /*0040*/  STG.E.64 desc[UR4][R2.64+0x8], RZ ;  /* 0x000008ff02007986 */ /* 0x001fe8000c101b04 */
[----:B-1----:R-:W-:Y:S01]  /*0050*/  STG.E.64 desc[UR4][R2.64], R4 ;  /* 0x0000000402007986 */ /* 0x002fe2000c101b04 */
[----:B------:R-:W-:Y:S05]  /*0060*/  EXIT ;  /* 0x000000000000794d */ /* 0x000fea0003800000 */
.L_x_350:
        /* <DEDUP_REMOVED lines=9> */
.L_x_964:


//--------------------- .text._ZN6thrust24THRUST_300001_SM_1000_NS8cuda_cub4core6detail13_kernel_agentINS1_8__reduce11ReduceAgentINS0_12zip_iteratorIN4cuda3std3__45tupleIJNS0_10device_ptrIiEENS0_17counting_iteratorIlNS0_11use_defaultESF_SF_EEEEEEEPNSB_IJilEEESJ_lNS1_9__extrema9arg_max_fIilNSA_4lessIiEEEEEEJSI_SK_lN3cub18CUB_300001_SM_100013GridEvenShareIlEENSS_9GridQueueIyEESP_EEEvDpT0_ --------------------------
	.section	.text._ZN6thrust24THRUST_300001_SM_1000_NS8cuda_cub4core6detail13_kernel_agentINS1_8__reduce11ReduceAgentINS0_12zip_iteratorIN4cuda3std3__45tupleIJNS0_10device_ptrIiEENS0_17counting_iteratorIlNS0_11use_defaultESF_SF_EEEEEEEPNSB_IJilEEESJ_lNS1_9__extrema9arg_max_fIilNSA_4lessIiEEEEEEJSI_SK_lN3cub18CUB_300001_SM_100013GridEvenShareIlEENSS_9GridQueueIyEESP_EEEvDpT0_,"ax",@progbits
	.align	128
        .global         _ZN6thrust24THRUST_300001_SM_1000_NS8cuda_cub4core6detail13_kernel_agentINS1_8__reduce11ReduceAgentINS0_12zip_iteratorIN4cuda3std3__45tupleIJNS0_10device_ptrIiEENS0_17counting_iteratorIlNS0_11use_defaultESF_SF_EEEEEEEPNSB_IJilEEESJ_lNS1_9__extrema9arg_max_fIilNSA_4lessIiEEEEEEJSI_SK_lN3cub18CUB_300001_SM_100013GridEvenShareIlEENSS_9GridQueueIyEESP_EEEvDpT0_
        .type           _ZN6thrust24THRUST_300001_SM_1000_NS8cuda_cub4core6detail13_kernel_agentINS1_8__reduce11ReduceAgentINS0_12zip_iteratorIN4cuda3std3__45tupleIJNS0_10device_ptrIiEENS0_17counting_iteratorIlNS0_11use_defaultESF_SF_EEEEEEEPNSB_IJilEEESJ_lNS1_9__extrema9arg_max_fIilNSA_4lessIiEEEEEEJSI_SK_lN3cub18CUB_300001_SM_100013GridEvenShareIlEENSS_9GridQueueIyEESP_EEEvDpT0_,@function
        .size           _ZN6thrust24THRUST_300001_SM_1000_NS8cuda_cub4core6detail13_kernel_agentINS1_8__reduce11ReduceAgentINS0_12zip_iteratorIN4cuda3std3__45tupleIJNS0_10device_ptrIiEENS0_17counting_iteratorIlNS0_11use_defaultESF_SF_EEEEEEEPNSB_IJilEEESJ_lNS1_9__extrema9arg_max_fIilNSA_4lessIiEEEEEEJSI_SK_lN3cub18CUB_300001_SM_100013GridEvenShareIlEENSS_9GridQueueIyEESP_EEEvDpT0_,(.L_x_965 - _ZN6thrust24THRUST_300001_SM_1000_NS8cuda_cub4core6detail13_kernel_agentINS1_8__reduce11ReduceAgentINS0_12zip_iteratorIN4cuda3std3__45tupleIJNS0_10device_ptrIiEENS0_17counting_iteratorIlNS0_11use_defaultESF_SF_EEEEEEEPNSB_IJilEEESJ_lNS1_9__extrema9arg_max_fIilNSA_4lessIiEEEEEEJSI_SK_lN3cub18CUB_300001_SM_100013GridEvenShareIlEENSS_9GridQueueIyEESP_EEEvDpT0_)
        .other          _ZN6thrust24THRUST_300001_SM_1000_NS8cuda_cub4core6detail13_kernel_agentINS1_8__reduce11ReduceAgentINS0_12zip_iteratorIN4cuda3std3__45tupleIJNS0_10device_ptrIiEENS0_17counting_iteratorIlNS0_11use_defaultESF_SF_EEEEEEEPNSB_IJilEEESJ_lNS1_9__extrema9arg_max_fIilNSA_4lessIiEEEEEEJSI_SK_lN3cub18CUB_300001_SM_100013GridEvenShareIlEENSS_9GridQueueIyEESP_EEEvDpT0_,@"STO_CUDA_ENTRY STV_DEFAULT"
_ZN6thrust24THRUST_300001_SM_1000_NS8cuda_cub4core6detail13_kernel_agentINS1_8__reduce11ReduceAgentINS0_12zip_iteratorIN4cuda3std3__45tupleIJNS0_10device_ptrIiEENS0_17counting_iteratorIlNS0_11use_defaultESF_SF_EEEEEEEPNSB_IJilEEESJ_lNS1_9__extrema9arg_max_fIilNSA_4lessIiEEEEEEJSI_SK_lN3cub18CUB_300001_SM_100013GridEvenShareIlEENSS_9GridQueueIyEESP_EEEvDpT0_:
.text._ZN6thrust24THRUST_300001_SM_1000_NS8cuda_cub4core6detail13_kernel_agentINS1_8__reduce11ReduceAgentINS0_12zip_iteratorIN4cuda3std3__45tupleIJNS0_10device_ptrIiEENS0_17counting_iteratorIlNS0_11use_defaultESF_SF_EEEEEEEPNSB_IJilEEESJ_lNS1_9__extrema9arg_max_fIilNSA_4lessIiEEEEEEJSI_SK_lN3cub18CUB_300001_SM_100013GridEvenShareIlEENSS_9GridQueueIyEESP_EEEvDpT0_:
[----:B------:R-:W-:Y:S01]  /*0000*/  LDC R1, c[0x0][0x37c] ;  /* 0x0000df00ff017b82 */ /* 0x000fe20000000800 */
[----:B------:R-:W0:Y:S01]  /*0010*/  S2R R0, SR_CTAID.X ;  /* 0x0000000000007919 */ /* 0x000e220000002500 */
[----:B------:R-:W1:Y:S01]  /*0020*/  LDCU.64 UR4, c[0x0][0x398] ;  /* 0x00007300ff0477ac */ /* 0x000e620008000a00 */
[----:B------:R-:W-:Y:S01]  /*0030*/  BSSY.RECONVERGENT B0, `(.L_x_351) ;  /* 0x00005a5000007945 */ /* 0x000fe20003800200 */
[----:B------:R-:W2:Y:S01]  /*0040*/  LDCU UR6, c[0x0][0x370] ;  /* 0x00006e00ff0677ac */ /* 0x000ea20008000800 */
[----:B------:R-:W3:Y:S01]  /*0050*/  LDCU.64 UR10, c[0x0][0x358] ;  /* 0x00006b00ff0a77ac */ /* 0x000ee20008000a00 */
[----:B-1----:R-:W-:Y:S02]  /*0060*/  IMAD.U32 R7, RZ, RZ, UR4 ;  /* 0x00000004ff077e24 */ /* 0x002fe4000f8e00ff */
[----:B------:R-:W-:Y:S01]  /*0070*/  IMAD.U32 R18, RZ, RZ, UR5 ;  /* 0x00000005ff127e24 */ /* 0x000fe2000f8e00ff */
[----:B--2---:R-:W-:Y:S01]  /*0080*/  UIMAD UR6, UR6, 0x500, URZ ;  /* 0x00000500060678a4 */ /* 0x004fe2000f8e02ff */
[----:B0-----:R-:W-:-:S05]  /*0090*/  IMAD R6, R0, 0x500, RZ ;  /* 0x0000050000067824 */ /* 0x001fca00078e02ff */
[----:B------:R-:W-:-:S04]  /*00a0*/  IADD3 R2, P1, PT, R6, 0x500, RZ ;  /* 0x0000050006027810 */ /* 0x000fc80007f3e0ff */
[----:B------:R-:W-:Y:S01]  /*00b0*/  ISETP.GT.U32.AND P0, PT, R2, R7, PT ;  /* 0x000000070200720c */ /* 0x000fe20003f04070 */
[----:B------:R-:W-:-:S05]  /*00c0*/  IMAD.X R3, RZ, RZ, RZ, P1 ;  /* 0x000000ffff037224 */ /* 0x000fca00008e06ff */
[----:B------:R-:W-:-:S13]  /*00d0*/  ISETP.GT.AND.EX P0, PT, R3, R18, PT, P0 ;  /* 0x000000120300720c */ /* 0x000fda0003f04300 */
[----:B---3--:R-:W-:Y:S05]  /*00e0*/  @!P0 BRA `(.L_x_352) ;  /* 0x0000003000d48947 */ /* 0x008fea0003800000 */
[----:B------:R-:W0:Y:S01]  /*00f0*/  S2R R9, SR_TID.X ;  /* 0x0000000000097919 */ /* 0x000e220000002100 */
[----:B------:R-:W-:Y:S01]  /*0100*/  IMAD.IADD R10, R7, 0x1, -R6 ;  /* 0x00000001070a7824 */ /* 0x000fe200078e0a06 */
[----:B------:R-:W-:Y:S01]  /*0110*/  BSSY.RECONVERGENT B1, `(.L_x_353) ;  /* 0x0000010000017945 */ /* 0x000fe20003800200 */
[----:B------:R-:W-:Y:S02]  /*0120*/  IMAD.MOV.U32 R12, RZ, RZ, RZ ;  /* 0x000000ffff0c7224 */ /* 0x000fe400078e00ff */
[----:B------:R-:W-:Y:S02]  /*0130*/  IMAD.MOV.U32 R11, RZ, RZ, RZ ;  /* 0x000000ffff0b7224 */ /* 0x000fe400078e00ff */
[----:B------:R-:W-:Y:S01]  /*0140*/  IMAD.MOV.U32 R8, RZ, RZ, RZ ;  /* 0x000000ffff087224 */ /* 0x000fe200078e00ff */
[----:B0-----:R-:W-:Y:S01]  /*0150*/  ISETP.GE.AND P0, PT, R9, R10, PT ;  /* 0x0000000a0900720c */ /* 0x001fe20003f06270 */
[----:B------:R-:W-:-:S12]  /*0160*/  IMAD.MOV.U32 R13, RZ, RZ, R9 ;  /* 0x000000ffff0d7224 */ /* 0x000fd800078e0009 */
[----:B------:R-:W-:Y:S05]  /*0170*/  @P0 BRA `(.L_x_354) ;  /* 0x0000000000240947 */ /* 0x000fea0003800000 */
[----:B------:R-:W0:Y:S01]  /*0180*/  LDCU.128 UR4, c[0x0][0x380] ;  /* 0x00007000ff0477ac */ /* 0x000e220008000c00 */
[----:B------:R-:W-:-:S05]  /*0190*/  IADD3 R11, P0, PT, R6, R9, RZ ;  /* 0x00000009060b7210 */ /* 0x000fca0007f1e0ff */
[----:B------:R-:W-:Y:S01]  /*01a0*/  IMAD.X R8, RZ, RZ, RZ, P0 ;  /* 0x000000ffff087224 */ /* 0x000fe200000e06ff */
[----:B0-----:R-:W-:-:S04]  /*01b0*/  LEA R2, P1, R11, UR4, 0x2 ;  /* 0x000000040b027c11 */ /* 0x001fc8000f8210ff */
[----:B------:R-:W-:-:S05]  /*01c0*/  LEA.HI.X R3, R11, UR5, R8, 0x2, P1 ;  /* 0x000000050b037c11 */ /* 0x000fca00088f1408 */
[----:B------:R0:W5:Y:S01]  /*01d0*/  LDG.E R12, desc[UR10][R2.64] ;  /* 0x0000000a020c7981 */ /* 0x000162000c1e1900 */
[----:B------:R-:W-:Y:S01]  /*01e0*/  IADD3 R11, P0, PT, R11, UR6, RZ ;  /* 0x000000060b0b7c10 */ /* 0x000fe2000ff1e0ff */
[----:B------:R-:W-:-:S03]  /*01f0*/  VIADD R13, R9, 0x100 ;  /* 0x00000100090d7836 */ /* 0x000fc60000000000 */
[----:B------:R-:W-:-:S09]  /*0200*/  IADD3.X R8, PT, PT, R8, UR7, RZ, P0, !PT ;  /* 0x0000000708087c10 */ /* 0x000fd200087fe4ff */
.L_x_354:
[----:B------:R-:W-:Y:S05]  /*0210*/  BSYNC.RECONVERGENT B1 ;  /* 0x0000000000017941 */ /* 0x000fea0003800200 */
.L_x_353:
[----:B------:R-:W-:Y:S01]  /*0220*/  ISETP.GE.AND P0, PT, R13, R10, PT ;  /* 0x0000000a0d00720c */ /* 0x000fe20003f06270 */
[----:B------:R-:W-:-:S12]  /*0230*/  BSSY.RECONVERGENT B1, `(.L_x_355) ;  /* 0x0000099000017945 */ /* 0x000fd80003800200 */
[----:B------:R-:W-:Y:S05]  /*0240*/  @P0 BRA `(.L_x_356) ;  /* 0x00000008005c0947 */ /* 0x000fea0003800000 */
[----:B0-----:R-:W-:Y:S01]  /*0250*/  LOP3.LUT R2, RZ, R13, RZ, 0x33, !PT ;  /* 0x0000000dff027212 */ /* 0x001fe200078e33ff */
[----:B------:R-:W-:Y:S03]  /*0260*/  BSSY.RECONVERGENT B2, `(.L_x_357) ;  /* 0x000002e000027945 */ /* 0x000fe60003800200 */
[----:B------:R-:W-:-:S04]  /*0270*/  IADD3 R15, PT, PT, -R6, R7, R2 ;  /* 0x00000007060f7210 */ /* 0x000fc80007ffe102 */
[----:B------:R-:W-:-:S04]  /*0280*/  LOP3.LUT R2, R15, 0x300, RZ, 0xc0, !PT ;  /* 0x000003000f027812 */ /* 0x000fc800078ec0ff */
[----:B------:R-:W-:-:S13]  /*0290*/  ISETP.NE.AND P0, PT, R2, 0x300, PT ;  /* 0x000003000200780c */ /* 0x000fda0003f05270 */
[----:B------:R-:W-:Y:S05]  /*02a0*/  @!P0 BRA `(.L_x_358) ;  /* 0x0000000000a48947 */ /* 0x000fea0003800000 */
[----:B------:R-:W0:Y:S01]  /*02b0*/  LDCU.128 UR4, c[0x0][0x380] ;  /* 0x00007000ff0477ac */ /* 0x000e220008000c00 */
[----:B------:R-:W-:Y:S02]  /*02c0*/  IADD3 R3, P0, PT, R6, R13, RZ ;  /* 0x0000000d06037210 */ /* 0x000fe40007f1e0ff */
[----:B------:R-:W-:-:S03]  /*02d0*/  LEA.HI R2, R15, 0x1, RZ, 0x18 ;  /* 0x000000010f027811 */ /* 0x000fc600078fc0ff */
[----:B------:R-:W-:Y:S01]  /*02e0*/  IMAD.X R14, RZ, RZ, RZ, P0 ;  /* 0x000000ffff0e7224 */ /* 0x000fe200000e06ff */
[----:B------:R-:W-:-:S05]  /*02f0*/  LOP3.LUT R2, R2, 0x3, RZ, 0xc0, !PT ;  /* 0x0000000302027812 */ /* 0x000fca00078ec0ff */
[----:B------:R-:W-:Y:S01]  /*0300*/  IMAD.MOV R4, RZ, RZ, -R2 ;  /* 0x000000ffff047224 */ /* 0x000fe200078e0a02 */
[C---:B0-----:R-:W-:Y:S02]  /*0310*/  LEA R5, P2, R3.reuse, UR4, 0x2 ;  /* 0x0000000403057c11 */ /* 0x041fe4000f8410ff */
[C---:B------:R-:W-:Y:S02]  /*0320*/  IADD3 R7, P1, PT, R3.reuse, UR6, RZ ;  /* 0x0000000603077c10 */ /* 0x040fe4000ff3e0ff */
[----:B------:R-:W-:Y:S02]  /*0330*/  LEA.HI.X R3, R3, UR5, R14, 0x2, P2 ;  /* 0x0000000503037c11 */ /* 0x000fe400090f140e */
[----:B------:R-:W-:-:S09]  /*0340*/  IADD3.X R14, PT, PT, R14, UR7, RZ, P1, !PT ;  /* 0x000000070e0e7c10 */ /* 0x000fd20008ffe4ff */
.L_x_361:
[----:B------:R-:W-:-:S05]  /*0350*/  IMAD.MOV.U32 R2, RZ, RZ, R5 ;  /* 0x000000ffff027224 */ /* 0x000fca00078e0005 */
[----:B------:R-:W2:Y:S01]  /*0360*/  LDG.E R19, desc[UR10][R2.64] ;  /* 0x0000000a02137981 */ /* 0x000ea2000c1e1900 */
[----:B------:R-:W-:Y:S01]  /*0370*/  VIADD R4, R4, 0x1 ;  /* 0x0000000104047836 */ /* 0x000fe20000000000 */
[----:B------:R-:W-:Y:S01]  /*0380*/  BSSY.RECONVERGENT B3, `(.L_x_359) ;  /* 0x0000016000037945 */ /* 0x000fe20003800200 */
[----:B------:R-:W-:Y:S01]  /*0390*/  IMAD.MOV.U32 R18, RZ, RZ, R11 ;  /* 0x000000ffff127224 */ /* 0x000fe200078e000b */
[----:B------:R-:W-:Y:S01]  /*03a0*/  IADD3 R5, P3, PT, R5, 0x400, RZ ;  /* 0x0000040005057810 */ /* 0x000fe20007f7e0ff */
[----:B------:R-:W-:Y:S01]  /*03b0*/  IMAD.MOV.U32 R17, RZ, RZ, R8 ;  /* 0x000000ffff117224 */ /* 0x000fe200078e0008 */
[----:B------:R-:W-:Y:S01]  /*03c0*/  ISETP.NE.AND P2, PT, R4, RZ, PT ;  /* 0x000000ff0400720c */ /* 0x000fe20003f45270 */
[----:B-----5:R-:W-:Y:S02]  /*03d0*/  IMAD.MOV.U32 R16, RZ, RZ, R12 ;  /* 0x000000ffff107224 */ /* 0x020fe400078e000c */
[----:B------:R-:W-:Y:S02]  /*03e0*/  IMAD.MOV.U32 R11, RZ, RZ, R7 ;  /* 0x000000ffff0b7224 */ /* 0x000fe400078e0007 */
[----:B------:R-:W-:Y:S01]  /*03f0*/  IMAD.MOV.U32 R8, RZ, RZ, R14 ;  /* 0x000000ffff087224 */ /* 0x000fe200078e000e */
[----:B--2---:R-:W-:Y:S01]  /*0400*/  ISETP.GE.AND P0, PT, R12, R19, PT ;  /* 0x000000130c00720c */ /* 0x004fe20003f06270 */
[----:B------:R-:W-:-:S12]  /*0410*/  IMAD.MOV.U32 R12, RZ, RZ, R19 ;  /* 0x000000ffff0c7224 */ /* 0x000fd800078e0013 */
        /* <DEDUP_REMOVED lines=12> */
.L_x_360:
[----:B------:R-:W-:Y:S05]  /*04e0*/  BSYNC.RECONVERGENT B3 ;  /* 0x0000000000037941 */ /* 0x000fea0003800200 */
.L_x_359:
[----:B------:R-:W-:Y:S01]  /*04f0*/  IADD3 R7, P0, PT, R7, 0x100, RZ ;  /* 0x0000010007077810 */ /* 0x000fe20007f1e0ff */
[----:B------:R-:W-:Y:S02]  /*0500*/  VIADD R13, R13, 0x100 ;  /* 0x000001000d0d7836 */ /* 0x000fe40000000000 */
[----:B------:R-:W-:Y:S02]  /*0510*/  IMAD.X R3, RZ, RZ, R3, P3 ;  /* 0x000000ffff037224 */ /* 0x000fe400018e0603 */
[----:B------:R-:W-:Y:S01]  /*0520*/  IMAD.X R14, RZ, RZ, R14, P0 ;  /* 0x000000ffff0e7224 */ /* 0x000fe200000e060e */
[----:B------:R-:W-:Y:S07]  /*0530*/  @P2 BRA `(.L_x_361) ;  /* 0xfffffffc00842947 */ /* 0x000fee000383ffff */
.L_x_358:
[----:B------:R-:W-:Y:S05]  /*0540*/  BSYNC.RECONVERGENT B2 ;  /* 0x0000000000027941 */ /* 0x000fea0003800200 */
.L_x_357:
[----:B------:R-:W-:-:S13]  /*0550*/  ISETP.GE.U32.AND P0, PT, R15, 0x300, PT ;  /* 0x000003000f00780c */ /* 0x000fda0003f06070 */
[----:B------:R-:W-:Y:S05]  /*0560*/  @!P0 BRA `(.L_x_356) ;  /* 0x0000000400948947 */ /* 0x000fea0003800000 */
[----:B------:R-:W0:Y:S01]  /*0570*/  LDC.64 R4, c[0x0][0x380] ;  /* 0x0000e000ff047b82 */ /* 0x000e220000000a00 */
[----:B------:R-:W-:-:S07]  /*0580*/  VIADD R7, R13, 0x200 ;  /* 0x000002000d077836 */ /* 0x000fce0000000000 */
[----:B------:R-:W1:Y:S02]  /*0590*/  LDC.64 R2, c[0x0][0x388] ;  /* 0x0000e200ff027b82 */ /* 0x000e640000000a00 */
.L_x_370:
[----:B------:R-:W-:-:S05]  /*05a0*/  VIADD R13, R7, 0xfffffe00 ;  /* 0xfffffe00070d7836 */ /* 0x000fca0000000000 */
[----:B------:R-:W-:-:S04]  /*05b0*/  IADD3 R19, P0, PT, R6, R13, RZ ;  /* 0x0000000d06137210 */ /* 0x000fc80007f1e0ff */
[----:B------:R-:W-:Y:S02]  /*05c0*/  LEA.HI.X.SX32 R18, R13, RZ, 0x1, P0 ;  /* 0x000000ff0d127211 */ /* 0x000fe400000f0eff */
[----:B0-----:R-:W-:-:S04]  /*05d0*/  LEA R16, P0, R19, R4, 0x2 ;  /* 0x0000000413107211 */ /* 0x001fc800078010ff */
[----:B------:R-:W-:-:S05]  /*05e0*/  LEA.HI.X R17, R19, R5, R18, 0x2, P0 ;  /* 0x0000000513117211 */ /* 0x000fca00000f1412 */
[----:B------:R-:W2:Y:S04]  /*05f0*/  LDG.E R25, desc[UR10][R16.64] ;  /* 0x0000000a10197981 */ /* 0x000ea8000c1e1900 */
[----:B-----5:R0:W5:Y:S04]  /*0600*/  LDG.E R15, desc[UR10][R16.64+0x400] ;  /* 0x0004000a100f7981 */ /* 0x020168000c1e1900 */
[----:B------:R0:W5:Y:S04]  /*0610*/  LDG.E R13, desc[UR10][R16.64+0x800] ;  /* 0x0008000a100d7981 */ /* 0x000168000c1e1900 */
[----:B------:R0:W5:Y:S01]  /*0620*/  LDG.E R14, desc[UR10][R16.64+0xc00] ;  /* 0x000c000a100e7981 */ /* 0x000162000c1e1900 */
[----:B-1----:R-:W-:Y:S01]  /*0630*/  IADD3 R20, P1, PT, R19, R2, RZ ;  /* 0x0000000213147210 */ /* 0x002fe20007f3e0ff */
[----:B------:R-:W-:Y:S01]  /*0640*/  BSSY.RECONVERGENT B2, `(.L_x_362) ;  /* 0x0000013000027945 */ /* 0x000fe20003800200 */
[----:B------:R-:W-:-:S03]  /*0650*/  VIADD R19, R7, 0xffffff00 ;  /* 0xffffff0007137836 */ /* 0x000fc60000000000 */
[----:B------:R-:W-:Y:S02]  /*0660*/  IMAD.X R23, R18, 0x1, R3, P1 ;  /* 0x0000000112177824 */ /* 0x000fe400008e0603 */
[----:B------:R-:W-:Y:S02]  /*0670*/  IMAD.MOV.U32 R21, RZ, RZ, R20 ;  /* 0x000000ffff157224 */ /* 0x000fe400078e0014 */
[----:B------:R-:W-:Y:S01]  /*0680*/  IMAD.MOV.U32 R22, RZ, RZ, R23 ;  /* 0x000000ffff167224 */ /* 0x000fe200078e0017 */
[----:B--2---:R-:W-:Y:S01]  /*0690*/  ISETP.GE.AND P0, PT, R12, R25, PT ;  /* 0x000000190c00720c */ /* 0x004fe20003f06270 */
[----:B------:R-:W-:-:S12]  /*06a0*/  IMAD.MOV.U32 R18, RZ, RZ, R25 ;  /* 0x000000ffff127224 */ /* 0x000fd800078e0019 */
[----:B0-----:R-:W-:Y:S05]  /*06b0*/  @!P0 BRA `(.L_x_363) ;  /* 0x00000000002c8947 */ /* 0x001fea0003800000 */
        /* <DEDUP_REMOVED lines=11> */
.L_x_363:
[----:B------:R-:W-:Y:S05]  /*0770*/  BSYNC.RECONVERGENT B2 ;  /* 0x0000000000027941 */ /* 0x000fea0003800200 */
.L_x_362:
[----:B-----5:R-:W-:Y:S01]  /*0780*/  ISETP.GE.AND P0, PT, R18, R15, PT ;  /* 0x0000000f1200720c */ /* 0x020fe20003f06270 */
[----:B------:R-:W-:Y:S01]  /*0790*/  BSSY.RECONVERGENT B2, `(.L_x_364) ;  /* 0x0000013000027945 */ /* 0x000fe20003800200 */
[----:B------:R-:W-:Y:S02]  /*07a0*/  SHF.R.S32.HI R8, RZ, 0x1f, R19 ;  /* 0x0000001fff087819 */ /* 0x000fe40000011413 */
[----:B------:R-:W-:-:S04]  /*07b0*/  IADD3 R12, P1, P2, R19, R2, R6 ;  /* 0x00000002130c7210 */ /* 0x000fc80007a3e006 */
[----:B------:R-:W-:Y:S01]  /*07c0*/  IADD3.X R11, PT, PT, R8, R3, RZ, P1, P2 ;  /* 0x00000003080b7210 */ /* 0x000fe20000fe44ff */
[----:B------:R-:W-:Y:S02]  /*07d0*/  IMAD.MOV.U32 R19, RZ, RZ, R12 ;  /* 0x000000ffff137224 */ /* 0x000fe400078e000c */
[----:B------:R-:W-:Y:S02]  /*07e0*/  IMAD.MOV.U32 R8, RZ, RZ, R15 ;  /* 0x000000ffff087224 */ /* 0x000fe400078e000f */
[----:B------:R-:W-:Y:S01]  /*07f0*/  IMAD.MOV.U32 R20, RZ, RZ, R11 ;  /* 0x000000ffff147224 */ /* 0x000fe200078e000b */
[----:B------:R-:W-:Y:S06]  /*0800*/  @!P0 BRA `(.L_x_365) ;  /* 0x00000000002c8947 */ /* 0x000fec0003800000 */
        /* <DEDUP_REMOVED lines=11> */
.L_x_365:
[----:B------:R-:W-:Y:S05]  /*08c0*/  BSYNC.RECONVERGENT B2 ;  /* 0x0000000000027941 */ /* 0x000fea0003800200 */
.L_x_364:
[----:B------:R-:W-:Y:S01]  /*08d0*/  ISETP.GE.AND P0, PT, R8, R13, PT ;  /* 0x0000000d0800720c */ /* 0x000fe20003f06270 */
[C---:B------:R-:W-:Y:S01]  /*08e0*/  VIADD R11, R7.reuse, 0x100 ;  /* 0x00000100070b7836 */ /* 0x040fe20000000000 */
[----:B------:R-:W-:Y:S01]  /*08f0*/  SHF.R.S32.HI R12, RZ, 0x1f, R7 ;  /* 0x0000001fff0c7819 */ /* 0x000fe20000011407 */
[----:B------:R-:W-:Y:S01]  /*0900*/  BSSY.RECONVERGENT B2, `(.L_x_366) ;  /* 0x0000014000027945 */ /* 0x000fe20003800200 */
[-CC-:B------:R-:W-:Y:S01]  /*0910*/  IADD3 R18, P1, P4, R7, R2.reuse, R6.reuse ;  /* 0x0000000207127210 */ /* 0x180fe20007c3e006 */
[----:B------:R-:W-:Y:S01]  /*0920*/  IMAD.MOV.U32 R15, RZ, RZ, R13 ;  /* 0x000000ffff0f7224 */ /* 0x000fe200078e000d */
[----:B------:R-:W-:Y:S02]  /*0930*/  IADD3 R23, P2, P3, R11, R2, R6 ;  /* 0x000000020b177210 */ /* 0x000fe40007b5e006 */
[----:B------:R-:W-:Y:S01]  /*0940*/  IADD3.X R21, PT, PT, R12, R3, RZ, P1, P4 ;  /* 0x000000030c157210 */ /* 0x000fe20000fe84ff */
[----:B------:R-:W-:Y:S01]  /*0950*/  IMAD.MOV.U32 R16, RZ, RZ, R18 ;  /* 0x000000ffff107224 */ /* 0x000fe200078e0012 */
[----:B------:R-:W-:-:S03]  /*0960*/  SHF.R.S32.HI R12, RZ, 0x1f, R11 ;  /* 0x0000001fff0c7819 */ /* 0x000fc6000001140b */
        /* <DEDUP_REMOVED lines=13> */
.L_x_367:
[----:B------:R-:W-:Y:S05]  /*0a40*/  BSYNC.RECONVERGENT B2 ;  /* 0x0000000000027941 */ /* 0x000fea0003800200 */
.L_x_366:
[----:B------:R-:W-:Y:S01]  /*0a50*/  ISETP.GE.AND P0, PT, R15, R14, PT ;  /* 0x0000000e0f00720c */ /* 0x000fe20003f06270 */
[----:B------:R-:W-:Y:S01]  /*0a60*/  BSSY.RECONVERGENT B2, `(.L_x_368) ;  /* 0x0000011000027945 */ /* 0x000fe20003800200 */
[----:B------:R-:W-:Y:S01]  /*0a70*/  IADD3.X R18, PT, PT, R12, R3, RZ, P2, P3 ;  /* 0x000000030c127210 */ /* 0x000fe200017e64ff */
[----:B------:R-:W-:Y:S02]  /*0a80*/  IMAD.MOV.U32 R11, RZ, RZ, R23 ;  /* 0x000000ffff0b7224 */ /* 0x000fe400078e0017 */
[----:B------:R-:W-:Y:S02]  /*0a90*/  IMAD.MOV.U32 R12, RZ, RZ, R14 ;  /* 0x000000ffff0c7224 */ /* 0x000fe400078e000e */
[----:B------:R-:W-:-:S06]  /*0aa0*/  IMAD.MOV.U32 R8, RZ, RZ, R18 ;  /* 0x000000ffff087224 */ /* 0x000fcc00078e0012 */
        /* <DEDUP_REMOVED lines=12> */
.L_x_369:
[----:B------:R-:W-:Y:S05]  /*0b70*/  BSYNC.RECONVERGENT B2 ;  /* 0x0000000000027941 */ /* 0x000fea0003800200 */
.L_x_368:
[C---:B------:R-:W-:Y:S02]  /*0b80*/  VIADD R13, R7.reuse, 0x200 ;  /* 0x00000200070d7836 */ /* 0x040fe40000000000 */
[----:B------:R-:W-:-:S03]  /*0b90*/  VIADD R7, R7, 0x400 ;  /* 0x0000040007077836 */ /* 0x000fc60000000000 */
[----:B------:R-:W-:-:S13]  /*0ba0*/  ISETP.GE.AND P0, PT, R13, R10, PT ;  /* 0x0000000a0d00720c */ /* 0x000fda0003f06270 */
[----:B------:R-:W-:Y:S05]  /*0bb0*/  @!P0 BRA `(.L_x_370) ;  /* 0xfffffff800788947 */ /* 0x000fea000383ffff */
.L_x_356:
[----:B------:R-:W-:Y:S05]  /*0bc0*/  BSYNC.RECONVERGENT B1 ;  /* 0x0000000000017941 */ /* 0x000fea0003800200 */
.L_x_355:
[----:B------:R-:W-:-:S13]  /*0bd0*/  ISETP.GE.AND P0, PT, R10, 0x100, PT ;  /* 0x000001000a00780c */ /* 0x000fda0003f06270 */
[----:B------:R-:W-:Y:S05]  /*0be0*/  @!P0 BRA `(.L_x_371) ;  /* 0x00000010008c8947 */ /* 0x000fea0003800000 */
[----:B------:R-:W1:Y:S01]  /*0bf0*/  S2R R10, SR_LANEID ;  /* 0x00000000000a7919 */ /* 0x000e620000000000 */
[----:B------:R-:W-:Y:S01]  /*0c00*/  BSSY.RECONVERGENT B1, `(.L_x_372) ;  /* 0x000001b000017945 */ /* 0x000fe20003800200 */
[----:B------:R-:W-:Y:S01]  /*0c10*/  IMAD.MOV.U32 R6, RZ, RZ, R11 ;  /* 0x000000ffff067224 */ /* 0x000fe200078e000b */
[----:B0----5:R0:W2:Y:S01]  /*0c20*/  SHFL.DOWN PT, R3, R12, 0x1, 0x1f ;  /* 0x08201f000c037f89 */ /* 0x0210a200000e0000 */
[----:B------:R-:W-:Y:S02]  /*0c30*/  IMAD.MOV.U32 R7, RZ, RZ, R8 ;  /* 0x000000ffff077224 */ /* 0x000fe400078e0008 */
[----:B------:R-:W-:Y:S01]  /*0c40*/  IMAD.MOV.U32 R2, RZ, RZ, R12 ;  /* 0x000000ffff027224 */ /* 0x000fe200078e000c */
[----:B------:R0:W3:Y:S04]  /*0c50*/  SHFL.DOWN PT, R4, R11, 0x1, 0x1f ;  /* 0x08201f000b047f89 */ /* 0x0000e800000e0000 */
[----:B------:R0:W4:Y:S01]  /*0c60*/  SHFL.DOWN PT, R5, R8, 0x1, 0x1f ;  /* 0x08201f0008057f89 */ /* 0x00012200000e0000 */
[----:B-1----:R-:W-:-:S02]  /*0c70*/  ISETP.GT.AND P0, PT, R10, 0x1e, PT ;  /* 0x0000001e0a00780c */ /* 0x002fc40003f04270 */
[C---:B------:R-:W-:Y:S02]  /*0c80*/  ISETP.GT.AND P1, PT, R10.reuse, 0x1d, PT ;  /* 0x0000001d0a00780c */ /* 0x040fe40003f24270 */
[----:B------:R-:W-:-:S09]  /*0c90*/  ISETP.GT.AND P3, PT, R10, 0x1b, PT ;  /* 0x0000001b0a00780c */ /* 0x000fd20003f64270 */
[----:B0-234-:R-:W-:Y:S05]  /*0ca0*/  @P0 BRA `(.L_x_373) ;  /* 0x0000000000400947 */ /* 0x01dfea0003800000 */
        /* <DEDUP_REMOVED lines=16> */
.L_x_373:
[----:B------:R-:W-:Y:S05]  /*0db0*/  BSYNC.RECONVERGENT B1 ;  /* 0x0000000000017941 */ /* 0x000fea0003800200 */
.L_x_372:
        /* <DEDUP_REMOVED lines=27> */
.L_x_375:
[----:B------:R-:W-:Y:S05]  /*0f70*/  BSYNC.RECONVERGENT B1 ;  /* 0x0000000000017941 */ /* 0x000fea0003800200 */
.L_x_374:
        /* <DEDUP_REMOVED lines=9> */
[----:B0-----:R-:W-:Y:S02]  /*1010*/  IMAD.MOV.U32 R6, RZ, RZ, R11 ;  /* 0x000000ffff067224 */ /* 0x001fe400078e000b */
[----:B-1----:R-:W-:Y:S02]  /*1020*/  IMAD.MOV.U32 R7, RZ, RZ, R10 ;  /* 0x000000ffff077224 */ /* 0x002fe400078e000a */
        /* <DEDUP_REMOVED lines=13> */
.L_x_377:
[----:B------:R-:W-:Y:S05]  /*1100*/  BSYNC.RECONVERGENT B1 ;  /* 0x0000000000017941 */ /* 0x000fea0003800200 */
.L_x_376:
        /* <DEDUP_REMOVED lines=9> */
[----:B---3--:R-:W-:Y:S02]  /*11a0*/  IMAD.MOV.U32 R4, RZ, RZ, R13 ;  /* 0x000000ffff047224 */ /* 0x008fe400078e000d */
        /* <DEDUP_REMOVED lines=14> */
.L_x_379:
[----:B------:R-:W-:Y:S05]  /*1290*/  BSYNC.RECONVERGENT B1 ;  /* 0x0000000000017941 */ /* 0x000fea0003800200 */
.L_x_378:
[----:B0-----:R0:W0:Y:S01]  /*12a0*/  SHFL.DOWN PT, R2, R3, 0x10, 0x1f ;  /* 0x0a001f0003027f89 */ /* 0x00102200000e0000 */
[----:B------:R-:W-:Y:S01]  /*12b0*/  BSSY.RECONVERGENT B1, `(.L_x_380) ;  /* 0x0000017000017945 */ /* 0x000fe20003800200 */
[----:B--2---:R-:W-:Y:S02]  /*12c0*/  IMAD.MOV.U32 R7, RZ, RZ, R4 ;  /* 0x000000ffff077224 */ /* 0x004fe400078e0004 */
[----:B------:R2:W0:Y:S01]  /*12d0*/  SHFL.DOWN PT, R11, R4, 0x10, 0x1f ;  /* 0x0a001f00040b7f89 */ /* 0x00042200000e0000 */
[----:B----4-:R-:W-:Y:S02]  /*12e0*/  IMAD.MOV.U32 R8, RZ, RZ, R5 ;  /* 0x000000ffff087224 */ /* 0x010fe400078e0005 */
[----:B------:R-:W-:Y:S01]  /*12f0*/  IMAD.MOV.U32 R6, RZ, RZ, R3 ;  /* 0x000000ffff067224 */ /* 0x000fe200078e0003 */
[----:B-1----:R2:W1:Y:S01]  /*1300*/  SHFL.DOWN PT, R10, R5, 0x10, 0x1f ;  /* 0x0a001f00050a7f89 */ /* 0x00246200000e0000 */
[----:B------:R-:W-:Y:S05]  /*1310*/  @P4 BRA `(.L_x_381) ;  /* 0x0000000000404947 */ /* 0x000fea0003800000 */
        /* <DEDUP_REMOVED lines=16> */
.L_x_381:
[----:B------:R-:W-:Y:S05]  /*1420*/  BSYNC.RECONVERGENT B1 ;  /* 0x0000000000017941 */ /* 0x000fea0003800200 */
.L_x_380:
[----:B------:R-:W-:Y:S04]  /*1430*/  BSSY.RECONVERGENT B1, `(.L_x_382) ;  /* 0x000000c000017945 */ /* 0x000fe80003800200 */
[----:B------:R-:W-:Y:S05]  /*1440*/  @P2 BRA `(.L_x_383) ;  /* 0x0000000000282947 */ /* 0x000fea0003800000 */
[----:B--2---:R-:W2:Y:S01]  /*1450*/  S2R R4, SR_CgaCtaId ;  /* 0x0000000000047919 */ /* 0x004ea20000008800 */
        /* <DEDUP_REMOVED lines=9> */
.L_x_383:
[----:B------:R-:W-:Y:S05]  /*14f0*/  BSYNC.RECONVERGENT B1 ;  /* 0x0000000000017941 */ /* 0x000fea0003800200 */
.L_x_382:
[----:B------:R-:W-:Y:S01]  /*1500*/  BAR.SYNC.DEFER_BLOCKING 0x0 ;  /* 0x0000000000007b1d */ /* 0x000fe20000010000 */
[----:B------:R-:W-:-:S13]  /*1510*/  ISETP.NE.AND P2, PT, R9, RZ, PT ;  /* 0x000000ff0900720c */ /* 0x000fda0003f45270 */
[----:B------:R-:W-:Y:S05]  /*1520*/  @P2 BRA `(.L_x_384) ;  /* 0x0000004400542947 */ /* 0x000fea0003800000 */
[----:B0---4-:R-:W0:Y:S01]  /*1530*/  S2R R3, SR_CgaCtaId ;  /* 0x0000000000037919 */ /* 0x011e220000008800 */
[----:B------:R-:W-:Y:S01]  /*1540*/  MOV R2, 0x400 ;  /* 0x0000040000027802 */ /* 0x000fe20000000f00 */
[----:B------:R-:W-:Y:S03]  /*1550*/  BSSY.RECONVERGENT B1, `(.L_x_385) ;  /* 0x0000016000017945 */ /* 0x000fe60003800200 */
[----:B0-----:R-:W-:-:S05]  /*1560*/  LEA R26, R3, R2, 0x18 ;  /* 0x00000002031a7211 */ /* 0x001fca00078ec0ff */
[----:B--2---:R-:W0:Y:S04]  /*1570*/  LDS R5, [R26+0x18] ;  /* 0x000018001a057984 */ /* 0x004e280000000800 */
[----:B------:R2:W4:Y:S04]  /*1580*/  LDS.64 R2, [R26+0x20] ;  /* 0x000020001a027984 */ /* 0x0005280000000a00 */
[----:B------:R2:W1:Y:S04]  /*1590*/  LDS R22, [R26+0x28] ;  /* 0x000028001a167984 */ /* 0x0004680000000800 */
[----:B------:R2:W1:Y:S01]  /*15a0*/  LDS R16, [R26+0x38] ;  /* 0x000038001a107984 */ /* 0x0004620000000800 */
[----:B0-----:R-:W-:Y:S01]  /*15b0*/  ISETP.GE.AND P0, PT, R6, R5, PT ;  /* 0x000000050600720c */ /* 0x001fe20003f06270 */
[----:B------:R-:W-:-:S12]  /*15c0*/  IMAD.MOV.U32 R21, RZ, RZ, R5 ;  /* 0x000000ffff157224 */ /* 0x000fd800078e0005 */
[----:B-12-4-:R-:W-:Y:S05]  /*15d0*/  @!P0 BRA `(.L_x_386) ;  /* 0x0000000000348947 */ /* 0x016fea0003800000 */
        /* <DEDUP_REMOVED lines=13> */
.L_x_386:
[----:B------:R-:W-:Y:S05]  /*16b0*/  BSYNC.RECONVERGENT B1 ;  /* 0x0000000000017941 */ /* 0x000fea0003800200 */
.L_x_385:
        /* <DEDUP_REMOVED lines=21> */
[C---:B------:R-:W-:Y:S02]  /*1810*/  @P3 ISETP.LT.U32.AND P1, PT, R2.reuse, R6, PT ;  /* 0x000000060200320c */ /* 0x040fe40003f21070 */
[CC--:B------:R-:W-:Y:S02]  /*1820*/  @P3 ISETP.GE.AND.EX P0, PT, R3.reuse, R7.reuse, PT, P0 ;  /* 0x000000070300320c */ /* 0x0c0fe40003f06300 */
[----:B------:R-:W-:Y:S02]  /*1830*/  @P3 ISETP.LT.AND.EX P1, PT, R3, R7, PT, P1 ;  /* 0x000000070300320c */ /* 0x000fe40003f21310 */
[----:B------:R-:W-:Y:S02]  /*1840*/  @P3 SEL R23, R21, R22, !P0 ;  /* 0x0000001615173207 */ /* 0x000fe40004000000 */
[----:B------:R-:W-:-:S02]  /*1850*/  @P3 SEL R25, R2, R6, P1 ;  /* 0x0000000602193207 */ /* 0x000fc40000800000 */
[----:B------:R-:W-:-:S07]  /*1860*/  @P3 SEL R24, R3, R7, P1 ;  /* 0x0000000703183207 */ /* 0x000fce0000800000 */
.L_x_388:
[----:B------:R-:W-:Y:S05]  /*1870*/  BSYNC.RECONVERGENT B1 ;  /* 0x0000000000017941 */ /* 0x000fea0003800200 */
.L_x_387:
        /* <DEDUP_REMOVED lines=17> */
.L_x_390:
[----:B------:R-:W-:Y:S05]  /*1990*/  BSYNC.RECONVERGENT B1 ;  /* 0x0000000000017941 */ /* 0x000fea0003800200 */
.L_x_389:
        /* <DEDUP_REMOVED lines=17> */
.L_x_392:
[----:B------:R-:W-:Y:S05]  /*1ab0*/  BSYNC.RECONVERGENT B1 ;  /* 0x0000000000017941 */ /* 0x000fea0003800200 */
.L_x_391:
        /* <DEDUP_REMOVED lines=17> */
.L_x_394:
[----:B------:R-:W-:Y:S05]  /*1bd0*/  BSYNC.RECONVERGENT B1 ;  /* 0x0000000000017941 */ /* 0x000fea0003800200 */
.L_x_393:
        /* <DEDUP_REMOVED lines=17> */
.L_x_396:
[----:B------:R-:W-:Y:S05]  /*1cf0*/  BSYNC.RECONVERGENT B1 ;  /* 0x0000000000017941 */ /* 0x000fea0003800200 */
.L_x_395:
        /* <DEDUP_REMOVED lines=18> */
.L_x_371:
[----:B------:R-:W1:Y:S01]  /*1e20*/  S2R R14, SR_LANEID ;  /* 0x00000000000e7919 */ /* 0x000e620000000000 */
[----:B0-----:R-:W-:Y:S01]  /*1e30*/  LOP3.LUT R2, R9, 0x3e0, RZ, 0xc0, !PT ;  /* 0x000003e009027812 */ /* 0x001fe200078ec0ff */
[----:B------:R-:W-:Y:S01]  /*1e40*/  BSSY.RECONVERGENT B1, `(.L_x_397) ;  /* 0x0000027000017945 */ /* 0x000fe20003800200 */
[----:B------:R-:W-:Y:S02]  /*1e50*/  IMAD.MOV.U32 R16, RZ, RZ, R8 ;  /* 0x000000ffff107224 */ /* 0x000fe400078e0008 */
[----:B------:R-:W-:Y:S01]  /*1e60*/  LOP3.LUT R5, RZ, R2, RZ, 0x33, !PT ;  /* 0x00000002ff057212 */ /* 0x000fe200078e33ff */
[----:B------:R-:W-:-:S05]  /*1e70*/  VIADD R3, R2, 0x20 ;  /* 0x0000002002037836 */ /* 0x000fca0000000000 */
[----:B------:R-:W-:Y:S01]  /*1e80*/  ISETP.GT.AND P0, PT, R3, R10, PT ;  /* 0x0000000a0300720c */ /* 0x000fe20003f04270 */
[----:B------:R-:W-:-:S05]  /*1e90*/  IMAD.IADD R3, R10, 0x1, R5 ;  /* 0x000000010a037824 */ /* 0x000fca00078e0205 */
[----:B------:R-:W-:-:S05]  /*1ea0*/  SEL R3, R3, 0x1f, P0 ;  /* 0x0000001f03037807 */ /* 0x000fca0000000000 */
[----:B-----5:R0:W2:Y:S04]  /*1eb0*/  SHFL.DOWN PT, R5, R12, 0x1, R3 ;  /* 0x082000000c057989 */ /* 0x0200a800000e0003 */
[----:B------:R0:W3:Y:S01]  /*1ec0*/  SHFL.DOWN PT, R7, R8, 0x1, R3 ;  /* 0x0820000008077989 */ /* 0x0000e200000e0003 */
[CC--:B-1----:R-:W-:Y:S01]  /*1ed0*/  ISETP.GE.AND P0, PT, R14.reuse, R3.reuse, PT ;  /* 0x000000030e00720c */ /* 0x0c2fe20003f06270 */
[C---:B------:R-:W-:Y:S01]  /*1ee0*/  VIADD R4, R14.reuse, 0x4 ;  /* 0x000000040e047836 */ /* 0x040fe20000000000 */
[C---:B------:R-:W-:Y:S01]  /*1ef0*/  ISETP.NE.AND P2, PT, R14.reuse, RZ, PT ;  /* 0x000000ff0e00720c */ /* 0x040fe20003f45270 */
[C---:B------:R-:W-:Y:S02]  /*1f00*/  VIADD R2, R14.reuse, 0x2 ;  /* 0x000000020e027836 */ /* 0x040fe40000000000 */
[----:B------:R-:W-:Y:S01]  /*1f10*/  VIADD R6, R14, 0x8 ;  /* 0x000000080e067836 */ /* 0x000fe20000000000 */
[-C--:B------:R-:W-:Y:S01]  /*1f20*/  ISETP.GT.AND P5, PT, R4, R3.reuse, PT ;  /* 0x000000030400720c */ /* 0x080fe20003fa4270 */
[----:B------:R-:W-:Y:S01]  /*1f30*/  VIADD R14, R14, 0x10 ;  /* 0x000000100e0e7836 */ /* 0x000fe20000000000 */
[----:B------:R0:W1:Y:S01]  /*1f40*/  SHFL.DOWN PT, R4, R11, 0x1, R3 ;  /* 0x082000000b047989 */ /* 0x00006200000e0003 */
[-C--:B------:R-:W-:Y:S01]  /*1f50*/  ISETP.GT.AND P1, PT, R2, R3.reuse, PT ;  /* 0x000000030200720c */ /* 0x080fe20003f24270 */
[----:B------:R-:W-:Y:S01]  /*1f60*/  IMAD.MOV.U32 R2, RZ, RZ, R12 ;  /* 0x000000ffff027224 */ /* 0x000fe200078e000c */
[-C--:B------:R-:W-:Y:S01]  /*1f70*/  ISETP.GT.AND P4, PT, R6, R3.reuse, PT ;  /* 0x000000030600720c */ /* 0x080fe20003f84270 */
[----:B------:R-:W-:Y:S01]  /*1f80*/  IMAD.MOV.U32 R6, RZ, RZ, R11 ;  /* 0x000000ffff067224 */ /* 0x000fe200078e000b */
[----:B------:R-:W-:Y:S01]  /*1f90*/  ISETP.GT.AND P3, PT, R14, R3, PT ;  /* 0x000000030e00720c */ /* 0x000fe20003f64270 */
[----:B--2---:R-:W-:-:S12]  /*1fa0*/  @P0 BRA `(.L_x_398) ;  /* 0x0000000000400947 */ /* 0x004fd80003800000 */
[----:B------:R-:W-:Y:S01]  /*1fb0*/  ISETP.GE.AND P0, PT, R12, R5, PT ;  /* 0x000000050c00720c */ /* 0x000fe20003f06270 */
        /* <DEDUP_REMOVED lines=15> */
.L_x_398:
[----:B------:R-:W-:Y:S05]  /*20b0*/  BSYNC.RECONVERGENT B1 ;  /* 0x0000000000017941 */ /* 0x000fea0003800200 */
.L_x_397:
[----:B------:R2:W4:Y:S01]  /*20c0*/  SHFL.DOWN PT, R5, R2, 0x2, R3 ;  /* 0x0840000002057989 */ /* 0x00052200000e0003 */
[----:B------:R-:W-:Y:S01]  /*20d0*/  BSSY.RECONVERGENT B1, `(.L_x_399) ;  /* 0x0000017000017945 */ /* 0x000fe20003800200 */
[----:B-1----:R-:W-:Y:S02]  /*20e0*/  IMAD.MOV.U32 R4, RZ, RZ, R2 ;  /* 0x000000ffff047224 */ /* 0x002fe400078e0002 */
[----:B---3--:R2:W1:Y:S01]  /*20f0*/  SHFL.DOWN PT, R7, R6, 0x2, R3 ;  /* 0x0840000006077989 */ /* 0x00846200000e0003 */
[----:B0-----:R-:W-:Y:S02]  /*2100*/  IMAD.MOV.U32 R12, RZ, RZ, R6 ;  /* 0x000000ffff0c7224 */ /* 0x001fe400078e0006 */
[----:B------:R-:W-:Y:S01]  /*2110*/  IMAD.MOV.U32 R14, RZ, RZ, R16 ;  /* 0x000000ffff0e7224 */ /* 0x000fe200078e0010 */
[----:B------:R2:W0:Y:S01]  /*2120*/  SHFL.DOWN PT, R11, R16, 0x2, R3 ;  /* 0x08400000100b7989 */ /* 0x00042200000e0003 */
[----:B------:R-:W-:Y:S05]  /*2130*/  @P1 BRA `(.L_x_400) ;  /* 0x0000000000401947 */ /* 0x000fea0003800000 */
[----:B----4-:R-:W-:Y:S01]  /*2140*/  ISETP.GE.AND P0, PT, R2, R5, PT ;  /* 0x000000050200720c */ /* 0x010fe20003f06270 */
[----:B------:R-:W-:Y:S02]  /*2150*/  IMAD.MOV.U32 R4, RZ, RZ, R5 ;  /* 0x000000ffff047224 */ /* 0x000fe400078e0005 */
[----:B-1----:R-:W-:Y:S02]  /*2160*/  IMAD.MOV.U32 R12, RZ, RZ, R7 ;  /* 0x000000ffff0c7224 */ /* 0x002fe400078e0007 */
        /* <DEDUP_REMOVED lines=13> */
.L_x_400:
[----:B------:R-:W-:Y:S05]  /*2240*/  BSYNC.RECONVERGENT B1 ;  /* 0x0000000000017941 */ /* 0x000fea0003800200 */
.L_x_399:
[----:B----4-:R3:W4:Y:S01]  /*2250*/  SHFL.DOWN PT, R5, R4, 0x4, R3 ;  /* 0x0880000004057989 */ /* 0x01072200000e0003 */
[----:B------:R-:W-:Y:S01]  /*2260*/  BSSY.RECONVERGENT B1, `(.L_x_401) ;  /* 0x0000017000017945 */ /* 0x000fe20003800200 */
[----:B--2---:R-:W-:Y:S02]  /*2270*/  IMAD.MOV.U32 R2, RZ, RZ, R4 ;  /* 0x000000ffff027224 */ /* 0x004fe400078e0004 */
[----:B-1----:R3:W1:Y:S01]  /*2280*/  SHFL.DOWN PT, R7, R12, 0x4, R3 ;  /* 0x088000000c077989 */ /* 0x00266200000e0003 */
[----:B------:R-:W-:Y:S02]  /*2290*/  IMAD.MOV.U32 R6, RZ, RZ, R12 ;  /* 0x000000ffff067224 */ /* 0x000fe400078e000c */
[----:B------:R-:W-:Y:S01]  /*22a0*/  IMAD.MOV.U32 R8, RZ, RZ, R14 ;  /* 0x000000ffff087224 */ /* 0x000fe200078e000e */
[----:B0-----:R3:W0:Y:S01]  /*22b0*/  SHFL.DOWN PT, R11, R14, 0x4, R3 ;  /* 0x088000000e0b7989 */ /* 0x00162200000e0003 */
        /* <DEDUP_REMOVED lines=17> */
.L_x_402:
[----:B------:R-:W-:Y:S05]  /*23d0*/  BSYNC.RECONVERGENT B1 ;  /* 0x0000000000017941 */ /* 0x000fea0003800200 */
.L_x_401:
[----:B----4-:R2:W4:Y:S01]  /*23e0*/  SHFL.DOWN PT, R5, R2, 0x8, R3 ;  /* 0x0900000002057989 */ /* 0x01052200000e0003 */
[----:B------:R-:W-:Y:S01]  /*23f0*/  BSSY.RECONVERGENT B1, `(.L_x_403) ;  /* 0x0000017000017945 */ /* 0x000fe20003800200 */
[----:B---3--:R-:W-:Y:S02]  /*2400*/  IMAD.MOV.U32 R4, RZ, RZ, R2 ;  /* 0x000000ffff047224 */ /* 0x008fe400078e0002 */
        /* <DEDUP_REMOVED lines=21> */
.L_x_404:
[----:B------:R-:W-:Y:S05]  /*2560*/  BSYNC.RECONVERGENT B1 ;  /* 0x0000000000017941 */ /* 0x000fea0003800200 */
.L_x_403:
[----:B----4-:R3:W4:Y:S01]  /*2570*/  SHFL.DOWN PT, R5, R4, 0x10, R3 ;  /* 0x0a00000004057989 */ /* 0x01072200000e0003 */
[----:B------:R-:W-:Y:S01]  /*2580*/  BSSY.RECONVERGENT B1, `(.L_x_405) ;  /* 0x0000017000017945 */ /* 0x000fe20003800200 */
[----:B--2---:R-:W-:Y:S02]  /*2590*/  IMAD.MOV.U32 R6, RZ, RZ, R4 ;  /* 0x000000ffff067224 */ /* 0x004fe400078e0004 */
[----:B0-----:R3:W0:Y:S01]  /*25a0*/  SHFL.DOWN PT, R11, R12, 0x10, R3 ;  /* 0x0a0000000c0b7989 */ /* 0x00162200000e0003 */
[----:B-1----:R-:W-:Y:S02]  /*25b0*/  IMAD.MOV.U32 R7, RZ, RZ, R12 ;  /* 0x000000ffff077224 */ /* 0x002fe400078e000c */
[----:B------:R-:W-:Y:S01]  /*25c0*/  IMAD.MOV.U32 R8, RZ, RZ, R14 ;  /* 0x000000ffff087224 */ /* 0x000fe200078e000e */
[----:B------:R3:W1:Y:S01]  /*25d0*/  SHFL.DOWN PT, R13, R14, 0x10, R3 ;  /* 0x0a0000000e0d7989 */ /* 0x00066200000e0003 */
        /* <DEDUP_REMOVED lines=17> */
.L_x_406:
[----:B------:R-:W-:Y:S05]  /*26f0*/  BSYNC.RECONVERGENT B1 ;  /* 0x0000000000017941 */ /* 0x000fea0003800200 */
.L_x_405:
[----:B------:R-:W-:Y:S04]  /*2700*/  BSSY.RECONVERGENT B1, `(.L_x_407) ;  /* 0x000000c000017945 */ /* 0x000fe80003800200 */
[----:B------:R-:W-:Y:S05]  /*2710*/  @P2 BRA `(.L_x_408) ;  /* 0x0000000000282947 */ /* 0x000fea0003800000 */
[----:B---3--:R-:W2:Y:S01]  /*2720*/  S2R R4, SR_CgaCtaId ;  /* 0x0000000000047919 */ /* 0x008ea20000008800 */
[----:B------:R-:W-:Y:S02]  /*2730*/  MOV R3, 0x400 ;  /* 0x0000040000037802 */ /* 0x000fe40000000f00 */
[----:B------:R-:W-:-:S04]  /*2740*/  SHF.R.U32.HI R2, RZ, 0x1, R9 ;  /* 0x00000001ff027819 */ /* 0x000fc80000011609 */
[----:B------:R-:W-:Y:S02]  /*2750*/  LOP3.LUT R2, R2, 0x1f0, RZ, 0xc0, !PT ;  /* 0x000001f002027812 */ /* 0x000fe400078ec0ff */
[----:B--2---:R-:W-:-:S05]  /*2760*/  LEA R3, R4, R3, 0x18 ;  /* 0x0000000304037211 */ /* 0x004fca00078ec0ff */
[----:B----4-:R-:W-:Y:S02]  /*2770*/  IMAD.IADD R5, R2, 0x1, R3 ;  /* 0x0000000102057824 */ /* 0x010fe400078e0203 */
[----:B------:R-:W-:Y:S02]  /*2780*/  IMAD.MOV.U32 R2, RZ, RZ, R7 ;  /* 0x000000ffff027224 */ /* 0x000fe400078e0007 */
[----:B------:R-:W-:Y:S01]  /*2790*/  IMAD.MOV.U32 R3, RZ, RZ, R8 ;  /* 0x000000ffff037224 */ /* 0x000fe200078e0008 */
[----:B------:R2:W-:Y:S04]  /*27a0*/  STS [R5+0x8], R6 ;  /* 0x0000080605007388 */ /* 0x0005e80000000800 */
[----:B------:R2:W-:Y:S02]  /*27b0*/  STS.64 [R5+0x10], R2 ;  /* 0x0000100205007388 */ /* 0x0005e40000000a00 */
.L_x_408:
[----:B------:R-:W-:Y:S05]  /*27c0*/  BSYNC.RECONVERGENT B1 ;  /* 0x0000000000017941 */ /* 0x000fea0003800200 */
.L_x_407:
[----:B------:R-:W-:Y:S01]  /*27d0*/  BAR.SYNC.DEFER_BLOCKING 0x0 ;  /* 0x0000000000007b1d */ /* 0x000fe20000010000 */
[----:B------:R-:W-:-:S13]  /*27e0*/  ISETP.NE.AND P2, PT, R9, RZ, PT ;  /* 0x000000ff0900720c */ /* 0x000fda0003f45270 */
[----:B------:R-:W-:Y:S05]  /*27f0*/  @P2 BRA `(.L_x_384) ;  /* 0x0000003000a02947 */ /* 0x000fea0003800000 */
[C---:B------:R-:W-:Y:S01]  /*2800*/  ISETP.GE.AND P0, PT, R10.reuse, 0x21, PT ;  /* 0x000000210a00780c */ /* 0x040fe20003f06270 */
[----:B--2---:R-:W-:Y:S01]  /*2810*/  IMAD.MOV.U32 R2, RZ, RZ, R6 ;  /* 0x000000ffff027224 */ /* 0x004fe200078e0006 */
[C---:B------:R-:W-:Y:S01]  /*2820*/  ISETP.GE.AND P5, PT, R10.reuse, 0x41, PT ;  /* 0x000000410a00780c */ /* 0x040fe20003fa6270 */
[----:B0-----:R-:W-:Y:S01]  /*2830*/  IMAD.MOV.U32 R11, RZ, RZ, R7 ;  /* 0x000000ffff0b7224 */ /* 0x001fe200078e0007 */
[C---:B------:R-:W-:Y:S01]  /*2840*/  ISETP.GE.AND P4, PT, R10.reuse, 0x61, PT ;  /* 0x000000610a00780c */ /* 0x040fe20003f86270 */
[----:B---3--:R-:W-:Y:S01]  /*2850*/  IMAD.MOV.U32 R4, RZ, RZ, R8 ;  /* 0x000000ffff047224 */ /* 0x008fe200078e0008 */
[----:B------:R-:W-:-:S07]  /*2860*/  ISETP.GE.AND P3, PT, R10, 0x81, PT ;  /* 0x000000810a00780c */ /* 0x000fce0003f66270 */
[----:B------:R-:W-:Y:S06]  /*2870*/  @!P0 BRA `(.L_x_409) ;  /* 0x00000000005c8947 */ /* 0x000fec0003800000 */
[----:B------:R-:W0:Y:S01]  /*2880*/  S2UR UR5, SR_CgaCtaId ;  /* 0x00000000000579c3 */ /* 0x000e220000008800 */
[----:B------:R-:W-:Y:S01]  /*2890*/  UMOV UR4, 0x400 ;  /* 0x0000040000047882 */ /* 0x000fe20000000000 */
[----:B------:R-:W-:Y:S01]  /*28a0*/  BSSY.RECONVERGENT B1, `(.L_x_409) ;  /* 0x0000014000017945 */ /* 0x000fe20003800200 */
        /* <DEDUP_REMOVED lines=19> */
.L_x_410:
[----:B------:R-:W-:Y:S05]  /*29e0*/  BSYNC.RECONVERGENT B1 ;  /* 0x0000000000017941 */ /* 0x000fea0003800200 */
.L_x_409:
[----:B------:R-:W-:Y:S02]  /*29f0*/  IMAD.MOV.U32 R3, RZ, RZ, R2 ;  /* 0x000000ffff037224 */ /* 0x000fe400078e0002 */
[----:B------:R-:W-:Y:S02]  /*2a00*/  IMAD.MOV.U32 R9, RZ, RZ, R11 ;  /* 0x000000ffff097224 */ /* 0x000fe400078e000b */
[----:B------:R-:W-:Y:S01]  /*2a10*/  IMAD.MOV.U32 R8, RZ, RZ, R4 ;  /* 0x000000ffff087224 */ /* 0x000fe200078e0004 */
[----:B------:R-:W-:Y:S06]  /*2a20*/  @!P5 BRA `(.L_x_411) ;  /* 0x00000000005cd947 */ /* 0x000fec0003800000 */
[----:B------:R-:W0:Y:S01]  /*2a30*/  S2UR UR5, SR_CgaCtaId ;  /* 0x00000000000579c3 */ /* 0x000e220000008800 */
[----:B------:R-:W-:Y:S01]  /*2a40*/  UMOV UR4, 0x400 ;  /* 0x0000040000047882 */ /* 0x000fe20000000000 */
[----:B------:R-:W-:Y:S01]  /*2a50*/  BSSY.RECONVERGENT B1, `(.L_x_411) ;  /* 0x0000014000017945 */ /* 0x000fe20003800200 */
[----:B0-----:R-:W-:-:S09]  /*2a60*/  ULEA UR4, UR5, UR4, 0x18 ;  /* 0x0000000405047291 */ /* 0x001fd2000f8ec0ff */
[----:B----4-:R-:W0:Y:S04]  /*2a70*/  LDS R5, [UR4+0x28] ;  /* 0x00002804ff057984 */ /* 0x010e280008000800 */
        /* <DEDUP_REMOVED lines=17> */
.L_x_412:
[----:B------:R-:W-:Y:S05]  /*2b90*/  BSYNC.RECONVERGENT B1 ;  /* 0x0000000000017941 */ /* 0x000fea0003800200 */
.L_x_411:
[C---:B------:R-:W-:Y:S01]  /*2ba0*/  ISETP.GE.AND P1, PT, R10.reuse, 0xa1, PT ;  /* 0x000000a10a00780c */ /* 0x040fe20003f26270 */
[----:B------:R-:W-:Y:S01]  /*2bb0*/  IMAD.MOV.U32 R2, RZ, RZ, R3 ;  /* 0x000000ffff027224 */ /* 0x000fe200078e0003 */
[C---:B------:R-:W-:Y:S01]  /*2bc0*/  ISETP.GE.AND P5, PT, R10.reuse, 0xc1, PT ;  /* 0x000000c10a00780c */ /* 0x040fe20003fa6270 */
[----:B------:R-:W-:Y:S01]  /*2bd0*/  IMAD.MOV.U32 R7, RZ, RZ, R9 ;  /* 0x000000ffff077224 */ /* 0x000fe200078e0009 */
[----:B------:R-:W-:Y:S01]  /*2be0*/  ISETP.GE.AND P6, PT, R10, 0xe1, PT ;  /* 0x000000e10a00780c */ /* 0x000fe20003fc6270 */
[----:B------:R-:W-:Y:S01]  /*2bf0*/  IMAD.MOV.U32 R6, RZ, RZ, R8 ;  /* 0x000000ffff067224 */ /* 0x000fe200078e0008 */
[----:B------:R-:W-:Y:S11]  /*2c00*/  @!P4 BRA `(.L_x_413) ;  /* 0x00000000005cc947 */ /* 0x000ff60003800000 */
        /* <DEDUP_REMOVED lines=22> */
.L_x_414:
[----:B------:R-:W-:Y:S05]  /*2d70*/  BSYNC.RECONVERGENT B1 ;  /* 0x0000000000017941 */ /* 0x000fea0003800200 */
.L_x_413:
        /* <DEDUP_REMOVED lines=26> */
.L_x_416:
[----:B------:R-:W-:Y:S05]  /*2f20*/  BSYNC.RECONVERGENT B1 ;  /* 0x0000000000017941 */ /* 0x000fea0003800200 */
.L_x_415:
        /* <DEDUP_REMOVED lines=26> */
.L_x_418:
[----:B------:R-:W-:Y:S05]  /*30d0*/  BSYNC.RECONVERGENT B1 ;  /* 0x0000000000017941 */ /* 0x000fea0003800200 */
.L_x_417:
        /* <DEDUP_REMOVED lines=26> */
.L_x_420:
[----:B------:R-:W-:Y:S05]  /*3280*/  BSYNC.RECONVERGENT B1 ;  /* 0x0000000000017941 */ /* 0x000fea0003800200 */
.L_x_419:
[----:B------:R-:W-:Y:S02]  /*3290*/  IMAD.MOV.U32 R6, RZ, RZ, R3 ;  /* 0x000000ffff067224 */ /* 0x000fe400078e0003 */
[----:B------:R-:W-:Y:S02]  /*32a0*/  IMAD.MOV.U32 R7, RZ, RZ, R9 ;  /* 0x000000ffff077224 */ /* 0x000fe400078e0009 */
[----:B------:R-:W-:Y:S01]  /*32b0*/  IMAD.MOV.U32 R8, RZ, RZ, R4 ;  /* 0x000000ffff087224 */ /* 0x000fe200078e0004 */
[----:B------:R-:W-:Y:S06]  /*32c0*/  @!P6 BRA `(.L_x_384) ;  /* 0x0000002400ece947 */ /* 0x000fec0003800000 */
[----:B------:R-:W0:Y:S01]  /*32d0*/  S2UR UR5, SR_CgaCtaId ;  /* 0x00000000000579c3 */ /* 0x000e220000008800 */
[----:B------:R-:W-:Y:S02]  /*32e0*/  UMOV UR4, 0x400 ;  /* 0x0000040000047882 */ /* 0x000fe40000000000 */
        /* <DEDUP_REMOVED lines=21> */
.L_x_352:
[----:B------:R-:W0:Y:S01]  /*3440*/  S2R R11, SR_TID.X ;  /* 0x00000000000b7919 */ /* 0x000e220000002100 */
[----:B------:R-:W1:Y:S02]  /*3450*/  LDCU.128 UR12, c[0x0][0x380] ;  /* 0x00007000ff0c77ac */ /* 0x000e640008000c00 */
[----:B-1----:R-:W-:Y:S02]  /*3460*/  IMAD.U32 R12, RZ, RZ, UR12 ;  /* 0x0000000cff0c7e24 */ /* 0x002fe4000f8e00ff */
[----:B------:R-:W-:Y:S01]  /*3470*/  IMAD.U32 R13, RZ, RZ, UR13 ;  /* 0x0000000dff0d7e24 */ /* 0x000fe2000f8e00ff */
[----:B0-----:R-:W-:-:S05]  /*3480*/  IADD3 R3, P0, PT, R6, R11, RZ ;  /* 0x0000000b06037210 */ /* 0x001fca0007f1e0ff */
[----:B------:R-:W-:Y:S01]  /*3490*/  IMAD.X R4, RZ, RZ, RZ, P0 ;  /* 0x000000ffff047224 */ /* 0x000fe200000e06ff */
[----:B------:R-:W-:-:S04]  /*34a0*/  LEA R2, P0, R3, R12, 0x2 ;  /* 0x0000000c03027211 */ /* 0x000fc800078010ff */
[----:B------:R-:W-:-:S05]  /*34b0*/  LEA.HI.X R3, R3, R13, R4, 0x2, P0 ;  /* 0x0000000d03037211 */ /* 0x000fca00000f1404 */
[----:B------:R-:W2:Y:S04]  /*34c0*/  LDG.E R4, desc[UR10][R2.64] ;  /* 0x0000000a02047981 */ /* 0x000ea8000c1e1900 */
[----:B------:R-:W2:Y:S04]  /*34d0*/  LDG.E R5, desc[UR10][R2.64+0x400] ;  /* 0x0004000a02057981 */ /* 0x000ea8000c1e1900 */
[----:B------:R-:W3:Y:S04]  /*34e0*/  LDG.E R8, desc[UR10][R2.64+0x800] ;  /* 0x0008000a02087981 */ /* 0x000ee8000c1e1900 */
[----:B------:R-:W4:Y:S04]  /*34f0*/  LDG.E R9, desc[UR10][R2.64+0xc00] ;  /* 0x000c000a02097981 */ /* 0x000f28000c1e1900 */
[----:B------:R-:W5:Y:S01]  /*3500*/  LDG.E R10, desc[UR10][R2.64+0x1000] ;  /* 0x0010000a020a7981 */ /* 0x000f62000c1e1900 */
[----:B--2---:R-:W-:-:S02]  /*3510*/  VIMNMX R15, PT, PT, R4, R5, !PT ;  /* 0x00000005040f7248 */ /* 0x004fc40007fe0100 */
[----:B------:R-:W-:Y:S01]  /*3520*/  ISETP.GE.AND P0, PT, R4, R5, PT ;  /* 0x000000050400720c */ /* 0x000fe20003f06270 */
[----:B------:R-:W-:Y:S01]  /*3530*/  VIADD R4, R11, 0x200 ;  /* 0x000002000b047836 */ /* 0x000fe20000000000 */
[----:B---3--:R-:W-:Y:S02]  /*3540*/  VIMNMX R14, PT, PT, R8, R15, !PT ;  /* 0x0000000f080e7248 */ /* 0x008fe40007fe0100 */
[----:B------:R-:W-:Y:S01]  /*3550*/  ISETP.GE.AND P1, PT, R15, R8, PT ;  /* 0x000000080f00720c */ /* 0x000fe20003f26270 */
[----:B------:R-:W-:Y:S01]  /*3560*/  VIADD R8, R11, 0x100 ;  /* 0x000001000b087836 */ /* 0x000fe20000000000 */
[----:B----4-:R-:W-:Y:S01]  /*3570*/  ISETP.GE.AND P3, PT, R14, R9, PT ;  /* 0x000000090e00720c */ /* 0x010fe20003f66270 */
[----:B------:R-:W-:Y:S01]  /*3580*/  IMAD.U32 R15, RZ, RZ, UR15 ;  /* 0x0000000fff0f7e24 */ /* 0x000fe2000f8e00ff */
[----:B------:R-:W-:Y:S01]  /*3590*/  VIMNMX R17, PT, PT, R9, R14, !PT ;  /* 0x0000000e09117248 */ /* 0x000fe20007fe0100 */
[----:B------:R-:W-:Y:S01]  /*35a0*/  IMAD.U32 R14, RZ, RZ, UR14 ;  /* 0x0000000eff0e7e24 */ /* 0x000fe2000f8e00ff */
[----:B------:R-:W-:-:S02]  /*35b0*/  LOP3.LUT R9, R11, 0x400, RZ, 0xfc, !PT ;  /* 0x000004000b097812 */ /* 0x000fc400078efcff */
[----:B-----5:R-:W-:Y:S02]  /*35c0*/  ISETP.GE.AND P2, PT, R17, R10, PT ;  /* 0x0000000a1100720c */ /* 0x020fe40003f46270 */
[----:B------:R-:W-:-:S03]  /*35d0*/  IADD3 R2, P4, PT, R6, R14, RZ ;  /* 0x0000000e06027210 */ /* 0x000fc60007f9e0ff */
[----:B------:R-:W-:Y:S02]  /*35e0*/  @P1 SEL R4, R8, R11, !P0 ;  /* 0x0000000b08041207 */ /* 0x000fe40004000000 */
[----:B------:R-:W-:Y:S01]  /*35f0*/  ISETP.LE.U32.AND P1, PT, R7, UR6, PT ;  /* 0x0000000607007c0c */ /* 0x000fe2000bf23070 */
[----:B------:R-:W-:Y:S02]  /*3600*/  @!P3 VIADD R4, R11, 0x300 ;  /* 0x000003000b04b836 */ /* 0x000fe40000000000 */
[----:B------:R-:W-:Y:S01]  /*3610*/  IMAD.X R3, RZ, RZ, R15, P4 ;  /* 0x000000ffff037224 */ /* 0x000fe200020e060f */
[----:B------:R-:W-:Y:S02]  /*3620*/  ISETP.GE.U32.AND.EX P1, PT, RZ, R18, PT, P1 ;  /* 0x00000012ff00720c */ /* 0x000fe40003f26110 */
[----:B------:R-:W-:Y:S02]  /*3630*/  @P2 ISETP.GE.U32.AND P0, PT, R4, R9, PT ;  /* 0x000000090400220c */ /* 0x000fe40003f06070 */
[----:B------:R-:W-:-:S02]  /*3640*/  IADD3 R9, P3, PT, R9, R2, RZ ;  /* 0x0000000209097210 */ /* 0x000fc40007f7e0ff */
[----:B------:R-:W-:Y:S02]  /*3650*/  @P2 IADD3 R2, P4, PT, R4, R2, RZ ;  /* 0x0000000204022210 */ /* 0x000fe40007f9e0ff */
[----:B------:R-:W-:Y:S01]  /*3660*/  @P2 ISETP.GE.U32.AND.EX P0, PT, RZ, RZ, PT, P0 ;  /* 0x000000ffff00220c */ /* 0x000fe20003f06100 */
[--C-:B------:R-:W-:Y:S02]  /*3670*/  IMAD.X R8, RZ, RZ, R3.reuse, P3 ;  /* 0x000000ffff087224 */ /* 0x100fe400018e0603 */
[----:B------:R-:W-:Y:S01]  /*3680*/  @P2 IMAD.X R3, RZ, RZ, R3, P4 ;  /* 0x000000ffff032224 */ /* 0x000fe200020e0603 */
[----:B------:R-:W-:-:S04]  /*3690*/  @P2 ISETP.LT.OR P0, PT, R10, R17, !P0 ;  /* 0x000000110a00220c */ /* 0x000fc80004701670 */
[----:B------:R-:W-:Y:S02]  /*36a0*/  @P2 SEL R10, R17, R10, P0 ;  /* 0x0000000a110a2207 */ /* 0x000fe40000000000 */
[----:B------:R-:W-:Y:S02]  /*36b0*/  @P2 SEL R9, R2, R9, P0 ;  /* 0x0000000902092207 */ /* 0x000fe40000000000 */
[----:B------:R-:W-:Y:S01]  /*36c0*/  @P2 SEL R8, R3, R8, P0 ;  /* 0x0000000803082207 */ /* 0x000fe20000000000 */
[----:B------:R-:W-:Y:S06]  /*36d0*/  @P1 BRA `(.L_x_421) ;  /* 0x0000001000641947 */ /* 0x000fec0003800000 */
[----:B------:R-:W0:Y:S01]  /*36e0*/  LDCU.64 UR8, c[0x0][0x3e8] ;  /* 0x00007d00ff0877ac */ /* 0x000e220008000a00 */
[----:B------:R-:W-:Y:S01]  /*36f0*/  ISETP.NE.AND P0, PT, R11, RZ, PT ;  /* 0x000000ff0b00720c */ /* 0x000fe20003f05270 */
[----:B------:R-:W-:Y:S01]  /*3700*/  BSSY.RECONVERGENT B1, `(.L_x_422) ;  /* 0x0000012000017945 */ /* 0x000fe20003800200 */
[----:B------:R-:W-:Y:S01]  /*3710*/  UMOV UR4, 0x8 ;  /* 0x0000000800047882 */ /* 0x000fe20000000000 */
[----:B------:R-:W-:Y:S02]  /*3720*/  UMOV UR5, 0x0 ;  /* 0x0000000000057882 */ /* 0x000fe40000000000 */
[----:B0-----:R-:W-:-:S04]  /*3730*/  UIMAD.WIDE.U32 UR4, UR8, 0x1, UR4 ;  /* 0x00000001080478a5 */ /* 0x001fc8000f8e0004 */
[----:B------:R-:W-:Y:S02]  /*3740*/  UIADD3 UR7, UPT, UPT, UR5, UR9, URZ ;  /* 0x0000000905077290 */ /* 0x000fe4000fffe0ff */
[----:B------:R-:W-:Y:S02]  /*3750*/  IMAD.U32 R3, RZ, RZ, UR5 ;  /* 0x00000005ff037e24 */ /* 0x000fe4000f8e00ff */
[----:B------:R-:W-:Y:S02]  /*3760*/  IMAD.U32 R2, RZ, RZ, UR4 ;  /* 0x00000004ff027e24 */ /* 0x000fe4000f8e00ff */
[----:B------:R-:W-:Y:S01]  /*3770*/  IMAD.U32 R3, RZ, RZ, UR7 ;  /* 0x00000007ff037e24 */ /* 0x000fe2000f8e00ff */
[----:B------:R-:W-:Y:S06]  /*3780*/  @P0 BRA `(.L_x_423) ;  /* 0x0000000000240947 */ /* 0x000fec0003800000 */
[----:B------:R-:W-:Y:S02]  /*3790*/  IMAD.MOV.U32 R16, RZ, RZ, 0x500 ;  /* 0x00000500ff107424 */ /* 0x000fe400078e00ff */
[----:B------:R-:W-:-:S05]  /*37a0*/  IMAD.MOV.U32 R17, RZ, RZ, 0x0 ;  /* 0x00000000ff117424 */ /* 0x000fca00078e00ff */
[----:B------:R-:W2:Y:S01]  /*37b0*/  ATOMG.E.ADD.64.STRONG.GPU PT, R4, desc[UR10][R2.64], R16 ;  /* 0x80000010020479a8 */ /* 0x000ea200081ef50a */
[----:B------:R-:W0:Y:S01]  /*37c0*/  S2UR UR5, SR_CgaCtaId ;  /* 0x00000000000579c3 */ /* 0x000e220000008800 */
[----:B------:R-:W-:Y:S02]  /*37d0*/  UMOV UR4, 0x400 ;  /* 0x0000040000047882 */ /* 0x000fe40000000000 */
[----:B0-----:R-:W-:Y:S01]  /*37e0*/  ULEA UR4, UR5, UR4, 0x18 ;  /* 0x0000000405047291 */ /* 0x001fe2000f8ec0ff */
[----:B--2---:R-:W-:-:S05]  /*37f0*/  IADD3 R4, P0, PT, R4, UR6, RZ ;  /* 0x0000000604047c10 */ /* 0x004fca000ff1e0ff */
[----:B------:R-:W-:-:S05]  /*3800*/  IMAD.X R5, RZ, RZ, R5, P0 ;  /* 0x000000ffff057224 */ /* 0x000fca00000e0605 */
[----:B------:R0:W-:Y:S03]  /*3810*/  STS.64 [UR4+0x98], R4 ;  /* 0x00009804ff007988 */ /* 0x0001e60008000a04 */
.L_x_423:
[----:B------:R-:W-:Y:S05]  /*3820*/  BSYNC.RECONVERGENT B1 ;  /* 0x0000000000017941 */ /* 0x000fea0003800200 */
.L_x_422:
[----:B------:R-:W1:Y:S08]  /*3830*/  S2UR UR5, SR_CgaCtaId ;  /* 0x00000000000579c3 */ /* 0x000e700000008800 */
[----:B------:R-:W-:Y:S06]  /*3840*/  BAR.SYNC.DEFER_BLOCKING 0x0 ;  /* 0x0000000000007b1d */ /* 0x000fec0000010000 */
[----:B------:R-:W-:-:S02]  /*3850*/  UMOV UR4, 0x400 ;  /* 0x0000040000047882 */ /* 0x000fc40000000000 */
[----:B-1----:R-:W-:-:S06]  /*3860*/  ULEA UR4, UR5, UR4, 0x18 ;  /* 0x0000000405047291 */ /* 0x002fcc000f8ec0ff */
[----:B------:R-:W-:-:S05]  /*3870*/  IMAD.U32 R23, RZ, RZ, UR4 ;  /* 0x00000004ff177e24 */ /* 0x000fca000f8e00ff */
[----:B0-----:R-:W0:Y:S02]  /*3880*/  LDS.64 R4, [R23+0x98] ;  /* 0x0000980017047984 */ /* 0x001e240000000a00 */
[----:B0-----:R-:W-:-:S04]  /*3890*/  IADD3 R6, P1, PT, R4, 0x500, RZ ;  /* 0x0000050004067810 */ /* 0x001fc80007f3e0ff */
[----:B------:R-:W-:Y:S01]  /*38a0*/  ISETP.GT.U32.AND P0, PT, R6, R7, PT ;  /* 0x000000070600720c */ /* 0x000fe20003f04070 */
[----:B------:R-:W-:-:S05]  /*38b0*/  IMAD.X R17, RZ, RZ, R5, P1 ;  /* 0x000000ffff117224 */ /* 0x000fca00008e0605 */
[----:B------:R-:W-:-:S13]  /*38c0*/  ISETP.GT.AND.EX P0, PT, R17, R18, PT, P0 ;  /* 0x000000121100720c */ /* 0x000fda0003f04300 */
[----:B------:R-:W-:Y:S05]  /*38d0*/  @P0 BRA `(.L_x_424) ;  /* 0x0000000400700947 */ /* 0x000fea0003800000 */
[----:B------:R-:W-:Y:S01]  /*38e0*/  BSSY.RECONVERGENT B1, `(.L_x_424) ;  /* 0x000005b000017945 */ /* 0x000fe20003800200 */
[----:B------:R-:W-:Y:S01]  /*38f0*/  IMAD.MOV.U32 R16, RZ, RZ, R10 ;  /* 0x000000ffff107224 */ /* 0x000fe200078e000a */
[----:B------:R-:W0:Y:S01]  /*3900*/  LDCU.64 UR8, c[0x0][0x398] ;  /* 0x00007300ff0877ac */ /* 0x000e220008000a00 */
[----:B------:R-:W-:Y:S02]  /*3910*/  IMAD.MOV.U32 R19, RZ, RZ, R9 ;  /* 0x000000ffff137224 */ /* 0x000fe400078e0009 */
[----:B------:R-:W-:Y:S01]  /*3920*/  IMAD.MOV.U32 R6, RZ, RZ, R8 ;  /* 0x000000ffff067224 */ /* 0x000fe200078e0008 */
[----:B------:R-:W1:Y:S06]  /*3930*/  LDCU.128 UR12, c[0x0][0x380] ;  /* 0x00007000ff0c77ac */ /* 0x000e6c0008000c00 */
.L_x_427:
[----:B------:R-:W-:Y:S01]  /*3940*/  IADD3 R9, P0, PT, R11, R4, RZ ;  /* 0x000000040b097210 */ /* 0x000fe20007f1e0ff */
[----:B-1----:R-:W-:Y:S02]  /*3950*/  IMAD.U32 R12, RZ, RZ, UR12 ;  /* 0x0000000cff0c7e24 */ /* 0x002fe4000f8e00ff */
[----:B------:R-:W-:Y:S02]  /*3960*/  IMAD.U32 R13, RZ, RZ, UR13 ;  /* 0x0000000dff0d7e24 */ /* 0x000fe4000f8e00ff */
[----:B------:R-:W-:Y:S01]  /*3970*/  IMAD.X R8, RZ, RZ, R5, P0 ;  /* 0x000000ffff087224 */ /* 0x000fe200000e0605 */
[----:B------:R-:W-:-:S04]  /*3980*/  LEA R4, P0, R9, R12, 0x2 ;  /* 0x0000000c09047211 */ /* 0x000fc800078010ff */
[----:B------:R-:W-:-:S05]  /*3990*/  LEA.HI.X R5, R9, R13, R8, 0x2, P0 ;  /* 0x0000000d09057211 */ /* 0x000fca00000f1408 */
[----:B------:R-:W2:Y:S04]  /*39a0*/  LDG.E R7, desc[UR10][R4.64] ;  /* 0x0000000a04077981 */ /* 0x000ea8000c1e1900 */
[----:B------:R-:W3:Y:S04]  /*39b0*/  LDG.E R24, desc[UR10][R4.64+0x400] ;  /* 0x0004000a04187981 */ /* 0x000ee8000c1e1900 */
[----:B------:R-:W4:Y:S04]  /*39c0*/  LDG.E R18, desc[UR10][R4.64+0x800] ;  /* 0x0008000a04127981 */ /* 0x000f28000c1e1900 */
[----:B------:R-:W4:Y:S01]  /*39d0*/  LDG.E R17, desc[UR10][R4.64+0xc00] ;  /* 0x000c000a04117981 */ /* 0x000f22000c1e1900 */
[----:B------:R-:W-:-:S02]  /*39e0*/  IMAD.U32 R14, RZ, RZ, UR14 ;  /* 0x0000000eff0e7e24 */ /* 0x000fc4000f8e00ff */
[----:B------:R-:W-:Y:S01]  /*39f0*/  IMAD.U32 R15, RZ, RZ, UR15 ;  /* 0x0000000fff0f7e24 */ /* 0x000fe2000f8e00ff */
[----:B------:R1:W5:Y:S01]  /*3a00*/  LDG.E R10, desc[UR10][R4.64+0x1000] ;  /* 0x0010000a040a7981 */ /* 0x000362000c1e1900 */
[----:B------:R-:W-:Y:S01]  /*3a10*/  BSSY.RECONVERGENT B2, `(.L_x_425) ;  /* 0x000002c000027945 */ /* 0x000fe20003800200 */
[----:B------:R-:W-:Y:S01]  /*3a20*/  BAR.SYNC.DEFER_BLOCKING 0x0 ;  /* 0x0000000000007b1d */ /* 0x000fe20000010000 */
[----:B------:R-:W-:-:S04]  /*3a30*/  IADD3 R26, P0, PT, R9, R14, RZ ;  /* 0x0000000e091a7210 */ /* 0x000fc80007f1e0ff */
[----:B------:R-:W-:Y:S01]  /*3a40*/  IADD3 R20, P3, PT, R26, 0x100, RZ ;  /* 0x000001001a147810 */ /* 0x000fe20007f7e0ff */
[----:B------:R-:W-:Y:S01]  /*3a50*/  IMAD.X R27, R8, 0x1, R15, P0 ;  /* 0x00000001081b7824 */ /* 0x000fe200000e060f */
[C---:B------:R-:W-:Y:S02]  /*3a60*/  IADD3 R21, P4, PT, R26.reuse, 0x200, RZ ;  /* 0x000002001a157810 */ /* 0x040fe40007f9e0ff */
[----:B------:R-:W-:Y:S01]  /*3a70*/  IADD3 R9, P6, PT, R26, 0x400, RZ ;  /* 0x000004001a097810 */ /* 0x000fe20007fde0ff */
[--C-:B------:R-:W-:Y:S01]  /*3a80*/  IMAD.X R25, RZ, RZ, R27.reuse, P3 ;  /* 0x000000ffff197224 */ /* 0x100fe200018e061b */
[----:B------:R-:W-:Y:S01]  /*3a90*/  ISETP.NE.AND P3, PT, R11, RZ, PT ;  /* 0x000000ff0b00720c */ /* 0x000fe20003f65270 */
[--C-:B------:R-:W-:Y:S02]  /*3aa0*/  IMAD.X R22, RZ, RZ, R27.reuse, P4 ;  /* 0x000000ffff167224 */ /* 0x100fe400020e061b */
[----:B------:R-:W-:Y:S01]  /*3ab0*/  IMAD.X R8, RZ, RZ, R27, P6 ;  /* 0x000000ffff087224 */ /* 0x000fe200030e061b */
[----:B--2---:R-:W-:-:S13]  /*3ac0*/  ISETP.GE.AND P2, PT, R16, R7, PT ;  /* 0x000000071000720c */ /* 0x004fda0003f46270 */
[----:B------:R-:W-:-:S04]  /*3ad0*/  @P2 ISETP.GE.U32.AND P0, PT, R19, R26, PT ;  /* 0x0000001a1300220c */ /* 0x000fc80003f06070 */
[----:B------:R-:W-:-:S04]  /*3ae0*/  @P2 ISETP.GE.AND.EX P0, PT, R6, R27, PT, P0 ;  /* 0x0000001b0600220c */ /* 0x000fc80003f06300 */
[----:B------:R-:W-:-:S04]  /*3af0*/  @P2 ISETP.LT.OR P0, PT, R7, R16, !P0 ;  /* 0x000000100700220c */ /* 0x000fc80004701670 */
[----:B------:R-:W-:Y:S02]  /*3b00*/  @P2 SEL R7, R16, R7, P0 ;  /* 0x0000000710072207 */ /* 0x000fe40000000000 */
[----:B------:R-:W-:Y:S02]  /*3b10*/  IADD3 R16, P5, PT, R26, 0x300, RZ ;  /* 0x000003001a107810 */ /* 0x000fe40007fbe0ff */
[----:B---3--:R-:W-:Y:S02]  /*3b20*/  ISETP.GE.AND P1, PT, R7, R24, PT ;  /* 0x000000180700720c */ /* 0x008fe40003f26270 */
[----:B------:R-:W-:Y:S01]  /*3b30*/  @P2 SEL R26, R19, R26, P0 ;  /* 0x0000001a131a2207 */ /* 0x000fe20000000000 */
[----:B------:R-:W-:Y:S01]  /*3b40*/  IMAD.X R19, RZ, RZ, R27, P5 ;  /* 0x000000ffff137224 */ /* 0x000fe200028e061b */
[----:B------:R-:W-:-:S09]  /*3b50*/  @P2 SEL R27, R6, R27, P0 ;  /* 0x0000001b061b2207 */ /* 0x000fd20000000000 */
[----:B------:R-:W-:-:S04]  /*3b60*/  @P1 ISETP.GE.U32.AND P0, PT, R26, R20, PT ;  /* 0x000000141a00120c */ /* 0x000fc80003f06070 */
[----:B------:R-:W-:-:S04]  /*3b70*/  @P1 ISETP.GE.AND.EX P0, PT, R27, R25, PT, P0 ;  /* 0x000000191b00120c */ /* 0x000fc80003f06300 */
[----:B------:R-:W-:-:S04]  /*3b80*/  @P1 ISETP.LT.OR P0, PT, R24, R7, !P0 ;  /* 0x000000071800120c */ /* 0x000fc80004701670 */
[----:B------:R-:W-:Y:S02]  /*3b90*/  @P1 SEL R24, R7, R24, P0 ;  /* 0x0000001807181207 */ /* 0x000fe40000000000 */
[----:B------:R-:W-:Y:S02]  /*3ba0*/  @P1 SEL R20, R26, R20, P0 ;  /* 0x000000141a141207 */ /* 0x000fe40000000000 */
[----:B----4-:R-:W-:Y:S02]  /*3bb0*/  ISETP.GE.AND P2, PT, R24, R18, PT ;  /* 0x000000121800720c */ /* 0x010fe40003f46270 */
[----:B------:R-:W-:-:S11]  /*3bc0*/  @P1 SEL R25, R27, R25, P0 ;  /* 0x000000191b191207 */ /* 0x000fd60000000000 */
[----:B------:R-:W-:-:S04]  /*3bd0*/  @P2 ISETP.GE.U32.AND P0, PT, R20, R21, PT ;  /* 0x000000151400220c */ /* 0x000fc80003f06070 */
[----:B------:R-:W-:-:S04]  /*3be0*/  @P2 ISETP.GE.AND.EX P0, PT, R25, R22, PT, P0 ;  /* 0x000000161900220c */ /* 0x000fc80003f06300 */
[----:B------:R-:W-:-:S04]  /*3bf0*/  @P2 ISETP.LT.OR P0, PT, R18, R24, !P0 ;  /* 0x000000181200220c */ /* 0x000fc80004701670 */
[----:B------:R-:W-:-:S04]  /*3c00*/  @P2 SEL R18, R24, R18, P0 ;  /* 0x0000001218122207 */ /* 0x000fc80000000000 */
[----:B------:R-:W-:Y:S01]  /*3c10*/  ISETP.GE.AND P1, PT, R18, R17, PT ;  /* 0x000000111200720c */ /* 0x000fe20003f26270 */
[----:B-1----:R-:W-:-:S12]  /*3c20*/  @P3 BRA `(.L_x_426) ;  /* 0x0000000000283947 */ /* 0x002fd80003800000 */
[----:B------:R-:W-:Y:S02]  /*3c30*/  IMAD.MOV.U32 R4, RZ, RZ, 0x500 ;  /* 0x00000500ff047424 */ /* 0x000fe400078e00ff */
[----:B------:R-:W-:-:S06]  /*3c40*/  IMAD.MOV.U32 R5, RZ, RZ, 0x0 ;  /* 0x00000000ff057424 */ /* 0x000fcc00078e00ff */
[----:B------:R-:W2:Y:S01]  /*3c50*/  ATOMG.E.ADD.64.STRONG.GPU PT, R4, desc[UR10][R2.64], R4 ;  /* 0x80000004020479a8 */ /* 0x000ea200081ef50a */
[----:B------:R-:W1:Y:S01]  /*3c60*/  S2UR UR5, SR_CgaCtaId ;  /* 0x00000000000579c3 */ /* 0x000e620000008800 */
[----:B------:R-:W-:Y:S02]  /*3c70*/  UMOV UR4, 0x400 ;  /* 0x0000040000047882 */ /* 0x000fe40000000000 */
[----:B-1----:R-:W-:-:S06]  /*3c80*/  ULEA UR4, UR5, UR4, 0x18 ;  /* 0x0000000405047291 */ /* 0x002fcc000f8ec0ff */
[----:B------:R-:W-:Y:S01]  /*3c90*/  IMAD.U32 R23, RZ, RZ, UR4 ;  /* 0x00000004ff177e24 */ /* 0x000fe2000f8e00ff */
[----:B--2---:R-:W-:-:S05]  /*3ca0*/  IADD3 R6, P3, PT, R4, UR6, RZ ;  /* 0x0000000604067c10 */ /* 0x004fca000ff7e0ff */
[----:B------:R-:W-:-:S05]  /*3cb0*/  IMAD.X R7, RZ, RZ, R5, P3 ;  /* 0x000000ffff077224 */ /* 0x000fca00018e0605 */
[----:B------:R1:W-:Y:S03]  /*3cc0*/  STS.64 [R23+0x98], R6 ;  /* 0x0000980617007388 */ /* 0x0003e60000000a00 */
.L_x_426:
[----:B0-----:R-:W-:Y:S05]  /*3cd0*/  BSYNC.RECONVERGENT B2 ;  /* 0x0000000000027941 */ /* 0x001fea0003800200 */
.L_x_425:
[----:B------:R-:W-:Y:S01]  /*3ce0*/  BAR.SYNC.DEFER_BLOCKING 0x0 ;  /* 0x0000000000007b1d */ /* 0x000fe20000010000 */
[----:B------:R-:W-:Y:S01]  /*3cf0*/  @P2 SEL R21, R20, R21, P0 ;  /* 0x0000001514152207 */ /* 0x000fe20000000000 */
[----:B-1----:R-:W-:Y:S01]  /*3d00*/  IMAD.U32 R7, RZ, RZ, UR8 ;  /* 0x00000008ff077e24 */ /* 0x002fe2000f8e00ff */
[----:B------:R-:W-:Y:S02]  /*3d10*/  @P2 SEL R22, R25, R22, P0 ;  /* 0x0000001619162207 */ /* 0x000fe40000000000 */
[----:B------:R-:W-:-:S04]  /*3d20*/  @P1 ISETP.GE.U32.AND P0, PT, R21, R16, PT ;  /* 0x000000101500120c */ /* 0x000fc80003f06070 */
[----:B------:R-:W-:-:S04]  /*3d30*/  @P1 ISETP.GE.AND.EX P0, PT, R22, R19, PT, P0 ;  /* 0x000000131600120c */ /* 0x000fc80003f06300 */
[----:B------:R-:W-:-:S04]  /*3d40*/  @P1 ISETP.LT.OR P0, PT, R17, R18, !P0 ;  /* 0x000000121100120c */ /* 0x000fc80004701670 */
[----:B------:R-:W-:Y:S01]  /*3d50*/  @P1 SEL R17, R18, R17, P0 ;  /* 0x0000001112111207 */ /* 0x000fe20000000000 */
[----:B------:R-:W-:Y:S01]  /*3d60*/  IMAD.U32 R18, RZ, RZ, UR9 ;  /* 0x00000009ff127e24 */ /* 0x000fe2000f8e00ff */
[----:B------:R-:W-:Y:S02]  /*3d70*/  @P1 SEL R16, R21, R16, P0 ;  /* 0x0000001015101207 */ /* 0x000fe40000000000 */
[----:B-----5:R-:W-:Y:S02]  /*3d80*/  ISETP.GE.AND P2, PT, R17, R10, PT ;  /* 0x0000000a1100720c */ /* 0x020fe40003f46270 */
[----:B------:R-:W-:Y:S01]  /*3d90*/  @P1 SEL R19, R22, R19, P0 ;  /* 0x0000001316131207 */ /* 0x000fe20000000000 */
[----:B------:R-:W0:Y:S10]  /*3da0*/  LDS.64 R4, [R23+0x98] ;  /* 0x0000980017047984 */ /* 0x000e340000000a00 */
[----:B------:R-:W-:-:S04]  /*3db0*/  @P2 ISETP.GE.U32.AND P0, PT, R16, R9, PT ;  /* 0x000000091000220c */ /* 0x000fc80003f06070 */
[----:B------:R-:W-:-:S04]  /*3dc0*/  @P2 ISETP.GE.AND.EX P0, PT, R19, R8, PT, P0 ;  /* 0x000000081300220c */ /* 0x000fc80003f06300 */
[----:B------:R-:W-:-:S04]  /*3dd0*/  @P2 ISETP.LT.OR P0, PT, R10, R17, !P0 ;  /* 0x000000110a00220c */ /* 0x000fc80004701670 */
[----:B------:R-:W-:Y:S02]  /*3de0*/  @P2 SEL R10, R17, R10, P0 ;  /* 0x0000000a110a2207 */ /* 0x000fe40000000000 */
[----:B------:R-:W-:Y:S02]  /*3df0*/  @P2 SEL R9, R16, R9, P0 ;  /* 0x0000000910092207 */ /* 0x000fe40000000000 */
[----:B------:R-:W-:Y:S01]  /*3e00*/  @P2 SEL R8, R19, R8, P0 ;  /* 0x0000000813082207 */ /* 0x000fe20000000000 */
[----:B------:R-:W-:Y:S02]  /*3e10*/  IMAD.MOV.U32 R16, RZ, RZ, R10 ;  /* 0x000000ffff107224 */ /* 0x000fe400078e000a */
[----:B------:R-:W-:Y:S01]  /*3e20*/  IMAD.MOV.U32 R19, RZ, RZ, R9 ;  /* 0x000000ffff137224 */ /* 0x000fe200078e0009 */
[----:B0-----:R-:W-:-:S04]  /*3e30*/  IADD3 R6, P3, PT, R4, 0x500, RZ ;  /* 0x0000050004067810 */ /* 0x001fc80007f7e0ff */
[----:B------:R-:W-:Y:S01]  /*3e40*/  ISETP.GT.U32.AND P1, PT, R6, R7, PT ;  /* 0x000000070600720c */ /* 0x000fe20003f24070 */
[----:B------:R-:W-:Y:S02]  /*3e50*/  IMAD.X R21, RZ, RZ, R5, P3 ;  /* 0x000000ffff157224 */ /* 0x000fe400018e0605 */
[----:B------:R-:W-:-:S03]  /*3e60*/  IMAD.MOV.U32 R6, RZ, RZ, R8 ;  /* 0x000000ffff067224 */ /* 0x000fc600078e0008 */
[----:B------:R-:W-:-:S13]  /*3e70*/  ISETP.GT.AND.EX P0, PT, R21, R18, PT, P1 ;  /* 0x000000121500720c */ /* 0x000fda0003f04310 */
[----:B------:R-:W-:Y:S05]  /*3e80*/  @!P0 BRA `(.L_x_427) ;  /* 0xfffffff800ac8947 */ /* 0x000fea000383ffff */
[----:B------:R-:W-:Y:S05]  /*3e90*/  BSYNC.RECONVERGENT B1 ;  /* 0x0000000000017941 */ /* 0x000fea0003800200 */
.L_x_424:
[----:B------:R-:W-:Y:S01]  /*3ea0*/  ISETP.GE.U32.AND P0, PT, R4, R7, PT ;  /* 0x000000070400720c */ /* 0x000fe20003f06070 */
[----:B------:R-:W-:Y:S03]  /*3eb0*/  BSSY.RECONVERGENT B1, `(.L_x_421) ;  /* 0x000009b000017945 */ /* 0x000fe60003800200 */
[----:B------:R-:W-:-:S13]  /*3ec0*/  ISETP.GE.AND.EX P0, PT, R5, R18, PT, P0 ;  /* 0x000000120500720c */ /* 0x000fda0003f06300 */
[----:B------:R-:W-:Y:S05]  /*3ed0*/  @P0 BRA `(.L_x_428) ;  /* 0x0000000800600947 */ /* 0x000fea0003800000 */
[----:B------:R-:W-:-:S05]  /*3ee0*/  IMAD.IADD R16, R7, 0x1, -R4 ;  /* 0x0000000107107824 */ /* 0x000fca00078e0a04 */
[----:B------:R-:W-:-:S13]  /*3ef0*/  ISETP.GE.AND P0, PT, R11, R16, PT ;  /* 0x000000100b00720c */ /* 0x000fda0003f06270 */
[----:B------:R-:W-:Y:S05]  /*3f00*/  @P0 BRA `(.L_x_428) ;  /* 0x0000000800540947 */ /* 0x000fea0003800000 */
[----:B------:R-:W-:Y:S01]  /*3f10*/  LOP3.LUT R2, RZ, R11, RZ, 0x33, !PT ;  /* 0x0000000bff027212 */ /* 0x000fe200078e33ff */
[----:B------:R-:W-:Y:S01]  /*3f20*/  BSSY.RECONVERGENT B2, `(.L_x_429) ;  /* 0x000002f000027945 */ /* 0x000fe20003800200 */
[----:B------:R-:W-:Y:S02]  /*3f30*/  IMAD.MOV.U32 R17, RZ, RZ, R11 ;  /* 0x000000ffff117224 */ /* 0x000fe400078e000b */
[----:B------:R-:W-:-:S04]  /*3f40*/  IADD3 R7, PT, PT, -R4, R7, R2 ;  /* 0x0000000704077210 */ /* 0x000fc80007ffe102 */
[----:B------:R-:W-:-:S04]  /*3f50*/  LOP3.LUT R2, R7, 0x300, RZ, 0xc0, !PT ;  /* 0x0000030007027812 */ /* 0x000fc800078ec0ff */
[----:B------:R-:W-:-:S13]  /*3f60*/  ISETP.NE.AND P0, PT, R2, 0x300, PT ;  /* 0x000003000200780c */ /* 0x000fda0003f05270 */
[----:B------:R-:W-:Y:S05]  /*3f70*/  @!P0 BRA `(.L_x_430) ;  /* 0x0000000000a48947 */ /* 0x000fea0003800000 */
[----:B------:R-:W-:Y:S01]  /*3f80*/  IADD3 R3, P0, PT, R11, R4, RZ ;  /* 0x000000040b037210 */ /* 0x000fe20007f1e0ff */
[----:B------:R-:W-:Y:S01]  /*3f90*/  IMAD.MOV.U32 R17, RZ, RZ, R11 ;  /* 0x000000ffff117224 */ /* 0x000fe200078e000b */
[----:B------:R-:W-:Y:S02]  /*3fa0*/  LEA.HI R2, R7, 0x1, RZ, 0x18 ;  /* 0x0000000107027811 */ /* 0x000fe400078fc0ff */
[C---:B------:R-:W-:Y:S01]  /*3fb0*/  LEA R12, P1, R3.reuse, R12, 0x2 ;  /* 0x0000000c030c7211 */ /* 0x040fe200078210ff */
[----:B------:R-:W-:Y:S01]  /*3fc0*/  IMAD.X R6, RZ, RZ, R5, P0 ;  /* 0x000000ffff067224 */ /* 0x000fe200000e0605 */
[C---:B------:R-:W-:Y:S02]  /*3fd0*/  IADD3 R14, P0, PT, R3.reuse, R14, RZ ;  /* 0x0000000e030e7210 */ /* 0x040fe40007f1e0ff */
[----:B------:R-:W-:Y:S02]  /*3fe0*/  LOP3.LUT R2, R2, 0x3, RZ, 0xc0, !PT ;  /* 0x0000000302027812 */ /* 0x000fe400078ec0ff */
[----:B------:R-:W-:Y:S01]  /*3ff0*/  LEA.HI.X R3, R3, R13, R6, 0x2, P1 ;  /* 0x0000000d03037211 */ /* 0x000fe200008f1406 */
[----:B------:R-:W-:-:S02]  /*4000*/  IMAD.X R15, R6, 0x1, R15, P0 ;  /* 0x00000001060f7824 */ /* 0x000fc400000e060f */
[----:B------:R-:W-:-:S07]  /*4010*/  IMAD.MOV R6, RZ, RZ, -R2 ;  /* 0x000000ffff067224 */ /* 0x000fce00078e0a02 */
.L_x_433:
[----:B------:R-:W-:-:S06]  /*4020*/  IMAD.MOV.U32 R2, RZ, RZ, R12 ;  /* 0x000000ffff027224 */ /* 0x000fcc00078e000c */
[----:B------:R-:W2:Y:S01]  /*4030*/  LDG.E R2, desc[UR10][R2.64] ;  /* 0x0000000a02027981 */ /* 0x000ea2000c1e1900 */
[----:B------:R-:W-:Y:S01]  /*4040*/  VIADD R6, R6, 0x1 ;  /* 0x0000000106067836 */ /* 0x000fe20000000000 */
[----:B------:R-:W-:Y:S01]  /*4050*/  BSSY.RECONVERGENT B3, `(.L_x_431) ;  /* 0x0000016000037945 */ /* 0x000fe20003800200 */
[----:B------:R-:W-:Y:S01]  /*4060*/  IMAD.MOV.U32 R13, RZ, RZ, R9 ;  /* 0x000000ffff0d7224 */ /* 0x000fe200078e0009 */
[----:B------:R-:W-:Y:S01]  /*4070*/  IADD3 R12, P3, PT, R12, 0x400, RZ ;  /* 0x000004000c0c7810 */ /* 0x000fe20007f7e0ff */
[----:B------:R-:W-:Y:S01]  /*4080*/  IMAD.MOV.U32 R18, RZ, RZ, R8 ;  /* 0x000000ffff127224 */ /* 0x000fe200078e0008 */
[----:B------:R-:W-:Y:S01]  /*4090*/  ISETP.NE.AND P2, PT, R6, RZ, PT ;  /* 0x000000ff0600720c */ /* 0x000fe20003f45270 */
[----:B------:R-:W-:Y:S02]  /*40a0*/  IMAD.MOV.U32 R19, RZ, RZ, R10 ;  /* 0x000000ffff137224 */ /* 0x000fe400078e000a */
        /* <DEDUP_REMOVED lines=16> */
.L_x_432:
[----:B------:R-:W-:Y:S05]  /*41b0*/  BSYNC.RECONVERGENT B3 ;  /* 0x0000000000037941 */ /* 0x000fea0003800200 */
.L_x_431:
[----:B------:R-:W-:Y:S01]  /*41c0*/  IADD3 R14, P0, PT, R14, 0x100, RZ ;  /* 0x000001000e0e7810 */ /* 0x000fe20007f1e0ff */
[----:B------:R-:W-:Y:S02]  /*41d0*/  VIADD R17, R17, 0x100 ;  /* 0x0000010011117836 */ /* 0x000fe40000000000 */
[----:B------:R-:W-:Y:S02]  /*41e0*/  IMAD.X R3, RZ, RZ, R3, P3 ;  /* 0x000000ffff037224 */ /* 0x000fe400018e0603 */
[----:B------:R-:W-:Y:S01]  /*41f0*/  IMAD.X R15, RZ, RZ, R15, P0 ;  /* 0x000000ffff0f7224 */ /* 0x000fe200000e060f */
[----:B------:R-:W-:Y:S07]  /*4200*/  @P2 BRA `(.L_x_433) ;  /* 0xfffffffc00842947 */ /* 0x000fee000383ffff */
.L_x_430:
[----:B------:R-:W-:Y:S05]  /*4210*/  BSYNC.RECONVERGENT B2 ;  /* 0x0000000000027941 */ /* 0x000fea0003800200 */
.L_x_429:
[----:B------:R-:W-:-:S13]  /*4220*/  ISETP.GE.U32.AND P0, PT, R7, 0x300, PT ;  /* 0x000003000700780c */ /* 0x000fda0003f06070 */
[----:B------:R-:W-:Y:S05]  /*4230*/  @!P0 BRA `(.L_x_428) ;  /* 0x0000000400888947 */ /* 0x000fea0003800000 */
[----:B------:R-:W0:Y:S01]  /*4240*/  LDC.64 R6, c[0x0][0x380] ;  /* 0x0000e000ff067b82 */ /* 0x000e220000000a00 */
[----:B------:R-:W-:-:S07]  /*4250*/  VIADD R13, R17, 0x200 ;  /* 0x00000200110d7836 */ /* 0x000fce0000000000 */
[----:B------:R-:W1:Y:S02]  /*4260*/  LDC.64 R2, c[0x0][0x388] ;  /* 0x0000e200ff027b82 */ /* 0x000e640000000a00 */
.L_x_442:
[----:B------:R-:W-:-:S05]  /*4270*/  VIADD R15, R13, 0xfffffe00 ;  /* 0xfffffe000d0f7836 */ /* 0x000fca0000000000 */
[----:B------:R-:W-:-:S05]  /*4280*/  IADD3 R19, P0, PT, R15, R4, RZ ;  /* 0x000000040f137210 */ /* 0x000fca0007f1e0ff */
[----:B------:R-:W-:Y:S01]  /*4290*/  IMAD.X R20, RZ, RZ, R5, P0 ;  /* 0x000000ffff147224 */ /* 0x000fe200000e0605 */
[----:B0-----:R-:W-:-:S04]  /*42a0*/  LEA R14, P0, R19, R6, 0x2 ;  /* 0x00000006130e7211 */ /* 0x001fc800078010ff */
[----:B------:R-:W-:-:S05]  /*42b0*/  LEA.HI.X R15, R19, R7, R20, 0x2, P0 ;  /* 0x00000007130f7211 */ /* 0x000fca00000f1414 */
[----:B------:R-:W2:Y:S04]  /*42c0*/  LDG.E R25, desc[UR10][R14.64] ;  /* 0x0000000a0e197981 */ /* 0x000ea8000c1e1900 */
[----:B------:R0:W5:Y:S04]  /*42d0*/  LDG.E R18, desc[UR10][R14.64+0x400] ;  /* 0x0004000a0e127981 */ /* 0x000168000c1e1900 */
        /* <DEDUP_REMOVED lines=22> */
.L_x_435:
[----:B------:R-:W-:Y:S05]  /*4440*/  BSYNC.RECONVERGENT B2 ;  /* 0x0000000000027941 */ /* 0x000fea0003800200 */
.L_x_434:
[----:B-----5:R-:W-:Y:S01]  /*4450*/  ISETP.GE.AND P0, PT, R19, R18, PT ;  /* 0x000000121300720c */ /* 0x020fe20003f06270 */
[----:B------:R-:W-:Y:S01]  /*4460*/  BSSY.RECONVERGENT B2, `(.L_x_436) ;  /* 0x0000013000027945 */ /* 0x000fe20003800200 */
[----:B------:R-:W-:Y:S01]  /*4470*/  IADD3 R21, P1, P2, R4, R2, R21 ;  /* 0x0000000204157210 */ /* 0x000fe20007a3e015 */
[----:B------:R-:W-:Y:S02]  /*4480*/  VIADD R15, R13, 0x100 ;  /* 0x000001000d0f7836 */ /* 0x000fe40000000000 */
[----:B------:R-:W-:Y:S01]  /*4490*/  IMAD.MOV.U32 R9, RZ, RZ, R18 ;  /* 0x000000ffff097224 */ /* 0x000fe200078e0012 */
[----:B------:R-:W-:Y:S01]  /*44a0*/  IADD3.X R23, PT, PT, R5, R3, RZ, P1, P2 ;  /* 0x0000000305177210 */ /* 0x000fe20000fe44ff */
[----:B------:R-:W-:-:S04]  /*44b0*/  IMAD.MOV.U32 R8, RZ, RZ, R21 ;  /* 0x000000ffff087224 */ /* 0x000fc800078e0015 */
[----:B------:R-:W-:Y:S02]  /*44c0*/  IMAD.MOV.U32 R10, RZ, RZ, R23 ;  /* 0x000000ffff0a7224 */ /* 0x000fe400078e0017 */
        /* <DEDUP_REMOVED lines=12> */
.L_x_437:
[----:B------:R-:W-:Y:S05]  /*4590*/  BSYNC.RECONVERGENT B2 ;  /* 0x0000000000027941 */ /* 0x000fea0003800200 */
.L_x_436:
[----:B------:R-:W-:Y:S01]  /*45a0*/  ISETP.GE.AND P0, PT, R9, R12, PT ;  /* 0x0000000c0900720c */ /* 0x000fe20003f06270 */
[----:B------:R-:W-:Y:S01]  /*45b0*/  BSSY.RECONVERGENT B2, `(.L_x_438) ;  /* 0x0000013000027945 */ /* 0x000fe20003800200 */
[CC--:B------:R-:W-:Y:S01]  /*45c0*/  IADD3 R19, P1, P4, R4.reuse, R2.reuse, R13 ;  /* 0x0000000204137210 */ /* 0x0c0fe20007c3e00d */
[----:B------:R-:W-:Y:S01]  /*45d0*/  IMAD.MOV.U32 R14, RZ, RZ, R12 ;  /* 0x000000ffff0e7224 */ /* 0x000fe200078e000c */
[----:B------:R-:W-:Y:S02]  /*45e0*/  IADD3 R20, P2, P3, R4, R2, R15 ;  /* 0x0000000204147210 */ /* 0x000fe40007b5e00f */
        /* <DEDUP_REMOVED lines=15> */
.L_x_439:
[----:B------:R-:W-:Y:S05]  /*46e0*/  BSYNC.RECONVERGENT B2 ;  /* 0x0000000000027941 */ /* 0x000fea0003800200 */
.L_x_438:
        /* <DEDUP_REMOVED lines=18> */
.L_x_441:
[----:B------:R-:W-:Y:S05]  /*4810*/  BSYNC.RECONVERGENT B2 ;  /* 0x0000000000027941 */ /* 0x000fea0003800200 */
.L_x_440:
[C---:B------:R-:W-:Y:S02]  /*4820*/  VIADD R15, R13.reuse, 0x200 ;  /* 0x000002000d0f7836 */ /* 0x040fe40000000000 */
[----:B------:R-:W-:-:S03]  /*4830*/  VIADD R13, R13, 0x400 ;  /* 0x000004000d0d7836 */ /* 0x000fc60000000000 */
[----:B------:R-:W-:-:S13]  /*4840*/  ISETP.GE.AND P0, PT, R15, R16, PT ;  /* 0x000000100f00720c */ /* 0x000fda0003f06270 */
[----:B------:R-:W-:Y:S05]  /*4850*/  @!P0 BRA `(.L_x_442) ;  /* 0xfffffff800848947 */ /* 0x000fea000383ffff */
.L_x_428:
[----:B------:R-:W-:Y:S05]  /*4860*/  BSYNC.RECONVERGENT B1 ;  /* 0x0000000000017941 */ /* 0x000fea0003800200 */
.L_x_421:
        /* <DEDUP_REMOVED lines=31> */
.L_x_444:
[----:B------:R-:W-:Y:S05]  /*4a60*/  BSYNC.RECONVERGENT B1 ;  /* 0x0000000000017941 */ /* 0x000fea0003800200 */
.L_x_443:
        /* <DEDUP_REMOVED lines=24> */
.L_x_446:
[----:B------:R-:W-:Y:S05]  /*4bf0*/  BSYNC.RECONVERGENT B1 ;  /* 0x0000000000017941 */ /* 0x000fea0003800200 */
.L_x_445:
        /* <DEDUP_REMOVED lines=24> */
.L_x_448:
[----:B------:R-:W-:Y:S05]  /*4d80*/  BSYNC.RECONVERGENT B1 ;  /* 0x0000000000017941 */ /* 0x000fea0003800200 */
.L_x_447:
        /* <DEDUP_REMOVED lines=24> */
.L_x_450:
[----:B------:R-:W-:Y:S05]  /*4f10*/  BSYNC.RECONVERGENT B1 ;  /* 0x0000000000017941 */ /* 0x000fea0003800200 */
.L_x_449:
[----:B0-----:R0:W0:Y:S01]  /*4f20*/  SHFL.DOWN PT, R2, R3, 0x10, 0x1f ;  /* 0x0a001f0003027f89 */ /* 0x00102200000e0000 */
[----:B------:R-:W-:Y:S01]  /*4f30*/  BSSY.RECONVERGENT B1, `(.L_x_451) ;  /* 0x0000017000017945 */ /* 0x000fe20003800200 */
[----:B--2---:R-:W-:Y:S02]  /*4f40*/  IMAD.MOV.U32 R6, RZ, RZ, R3 ;  /* 0x000000ffff067224 */ /* 0x004fe400078e0003 */
[----:B------:R2:W0:Y:S01]  /*4f50*/  SHFL.DOWN PT, R9, R4, 0x10, 0x1f ;  /* 0x0a001f0004097f89 */ /* 0x00042200000e0000 */
[----:B------:R-:W-:Y:S02]  /*4f60*/  IMAD.MOV.U32 R7, RZ, RZ, R4 ;  /* 0x000000ffff077224 */ /* 0x000fe400078e0004 */
[----:B----4-:R-:W-:Y:S01]  /*4f70*/  IMAD.MOV.U32 R8, RZ, RZ, R5 ;  /* 0x000000ffff087224 */ /* 0x010fe200078e0005 */
        /* <DEDUP_REMOVED lines=18> */
.L_x_452:
[----:B------:R-:W-:Y:S05]  /*50a0*/  BSYNC.RECONVERGENT B1 ;  /* 0x0000000000017941 */ /* 0x000fea0003800200 */
.L_x_451:
        /* <DEDUP_REMOVED lines=12> */
.L_x_454:
[----:B------:R-:W-:Y:S05]  /*5170*/  BSYNC.RECONVERGENT B1 ;  /* 0x0000000000017941 */ /* 0x000fea0003800200 */
.L_x_453:
[----:B------:R-:W-:Y:S01]  /*5180*/  BAR.SYNC.DEFER_BLOCKING 0x0 ;  /* 0x0000000000007b1d */ /* 0x000fe20000010000 */
[----:B------:R-:W-:-:S13]  /*5190*/  ISETP.NE.AND P2, PT, R11, RZ, PT ;  /* 0x000000ff0b00720c */ /* 0x000fda0003f45270 */
[----:B------:R-:W-:Y:S05]  /*51a0*/  @P2 BRA `(.L_x_384) ;  /* 0x0000000800342947 */ /* 0x000fea0003800000 */
[----:B0---4-:R-:W0:Y:S01]  /*51b0*/  S2R R3, SR_CgaCtaId ;  /* 0x0000000000037919 */ /* 0x011e220000008800 */
[----:B------:R-:W-:Y:S01]  /*51c0*/  MOV R2, 0x400 ;  /* 0x0000040000027802 */ /* 0x000fe20000000f00 */
[----:B------:R-:W-:Y:S03]  /*51d0*/  BSSY.RECONVERGENT B1, `(.L_x_455) ;  /* 0x0000016000017945 */ /* 0x000fe60003800200 */
[----:B0-----:R-:W-:-:S05]  /*51e0*/  LEA R25, R3, R2, 0x18 ;  /* 0x0000000203197211 */ /* 0x001fca00078ec0ff */
[----:B------:R-:W0:Y:S04]  /*51f0*/  LDS R3, [R25+0x18] ;  /* 0x0000180019037984 */ /* 0x000e280000000800 */
[----:B--2---:R-:W2:Y:S04]  /*5200*/  LDS.64 R4, [R25+0x20] ;  /* 0x0000200019047984 */ /* 0x004ea80000000a00 */
        /* <DEDUP_REMOVED lines=18> */
.L_x_456:
[----:B------:R-:W-:Y:S05]  /*5330*/  BSYNC.RECONVERGENT B1 ;  /* 0x0000000000017941 */ /* 0x000fea0003800200 */
.L_x_455:
        /* <DEDUP_REMOVED lines=10> */
[----:B------:R0:W1:Y:S04]  /*53e0*/  LDS.64 R10, [R25+0x60] ;  /* 0x00006000190a7984 */ /* 0x0000680000000a00 */
[----:B---3--:R3:W1:Y:S04]  /*53f0*/  LDS.64 R12, [R25+0x70] ;  /* 0x00007000190c7984 */ /* 0x0086680000000a00 */
        /* <DEDUP_REMOVED lines=15> */
.L_x_458:
[----:B------:R-:W-:Y:S05]  /*54f0*/  BSYNC.RECONVERGENT B1 ;  /* 0x0000000000017941 */ /* 0x000fea0003800200 */
.L_x_457:
        /* <DEDUP_REMOVED lines=17> */
.L_x_460:
[----:B------:R-:W-:Y:S05]  /*5610*/  BSYNC.RECONVERGENT B1 ;  /* 0x0000000000017941 */ /* 0x000fea0003800200 */
.L_x_459:
        /* <DEDUP_REMOVED lines=17> */
.L_x_462:
[----:B------:R-:W-:Y:S05]  /*5730*/  BSYNC.RECONVERGENT B1 ;  /* 0x0000000000017941 */ /* 0x000fea0003800200 */
.L_x_461:
        /* <DEDUP_REMOVED lines=17> */
.L_x_464:
[----:B------:R-:W-:Y:S05]  /*5850*/  BSYNC.RECONVERGENT B1 ;  /* 0x0000000000017941 */ /* 0x000fea0003800200 */
.L_x_463:
        /* <DEDUP_REMOVED lines=17> */
.L_x_466:
[----:B------:R-:W-:Y:S05]  /*5970*/  BSYNC.RECONVERGENT B1 ;  /* 0x0000000000017941 */ /* 0x000fea0003800200 */
.L_x_465:
        /* <DEDUP_REMOVED lines=16> */
.L_x_384:
[----:B------:R-:W-:Y:S05]  /*5a80*/  BSYNC.RECONVERGENT B0 ;  /* 0x0000000000007941 */ /* 0x000fea0003800200 */
.L_x_351:
[----:B------:R-:W-:Y:S05]  /*5a90*/  @P2 EXIT ;  /* 0x000000000000294d */ /* 0x000fea0003800000 */
[----:B0-234-:R-:W0:Y:S01]  /*5aa0*/  LDC.64 R2, c[0x0][0x390] ;  /* 0x0000e400ff027b82 */ /* 0x01de220000000a00 */
[----:B------:R-:W-:Y:S02]  /*5ab0*/  IMAD.MOV.U32 R9, RZ, RZ, R8 ;  /* 0x000000ffff097224 */ /* 0x000fe400078e0008 */
[----:B------:R-:W-:Y:S02]  /*5ac0*/  IMAD.MOV.U32 R8, RZ, RZ, R7 ;  /* 0x000000ffff087224 */ /* 0x000fe400078e0007 */
[----:B0-----:R-:W-:-:S05]  /*5ad0*/  IMAD.WIDE.U32 R2, R0, 0x10, R2 ;  /* 0x0000001000027825 */ /* 0x001fca00078e0002 */
[----:B------:R-:W-:Y:S04]  /*5ae0*/  STG.E.64 desc[UR10][R2.64+0x8], R8 ;  /* 0x0000080802007986 */ /* 0x000fe8000c101b0a */
[----:B------:R-:W-:Y:S01]  /*5af0*/  STG.E desc[UR10][R2.64], R6 ;  /* 0x0000000602007986 */ /* 0x000fe2000c10190a */
[----:B------:R-:W-:Y:S05]  /*5b00*/  EXIT ;  /* 0x000000000000794d */ /* 0x000fea0003800000 */
.L_x_467:
        /* <DEDUP_REMOVED lines=15> */
.L_x_965:


//--------------------- .text._ZN6thrust24THRUST_300001_SM_1000_NS8cuda_cub4core6detail13_kernel_agentINS1_8__reduce11ReduceAgentINS0_12zip_iteratorIN4cuda3std3__45tupleIJNS0_10device_ptrIiEENS0_17counting_iteratorIlNS0_11use_defaultESF_SF_EEEEEEEPNSB_IJilEEESJ_lNS1_9__extrema9arg_max_fIilNSA_4lessIiEEEEEEJSI_SK_lSP_EEEvDpT0_ --------------------------
	.section	.text._ZN6thrust24THRUST_300001_SM_1000_NS8cuda_cub4core6detail13_kernel_agentINS1_8__reduce11ReduceAgentINS0_12zip_iteratorIN4cuda3std3__45tupleIJNS0_10device_ptrIiEENS0_17counting_iteratorIlNS0_11use_defaultESF_SF_EEEEEEEPNSB_IJilEEESJ_lNS1_9__extrema9arg_max_fIilNSA_4lessIiEEEEEEJSI_SK_lSP_EEEvDpT0_,"ax",@progbits
	.align	128
        .global         _ZN6thrust24THRUST_300001_SM_1000_NS8cuda_cub4core6detail13_kernel_agentINS1_8__reduce11ReduceAgentINS0_12zip_iteratorIN4cuda3std3__45tupleIJNS0_10device_ptrIiEENS0_17counting_iteratorIlNS0_11use_defaultESF_SF_EEEEEEEPNSB_IJilEEESJ_lNS1_9__extrema9arg_max_fIilNSA_4lessIiEEEEEEJSI_SK_lSP_EEEvDpT0_
        .type           _ZN6thrust24THRUST_300001_SM_1000_NS8cuda_cub4core6detail13_kernel_agentINS1_8__reduce11ReduceAgentINS0_12zip_iteratorIN4cuda3std3__45tupleIJNS0_10device_ptrIiEENS0_17counting_iteratorIlNS0_11use_defaultESF_SF_EEEEEEEPNSB_IJilEEESJ_lNS1_9__extrema9arg_max_fIilNSA_4lessIiEEEEEEJSI_SK_lSP_EEEvDpT0_,@function
        .size           _ZN6thrust24THRUST_300001_SM_1000_NS8cuda_cub4core6detail13_kernel_agentINS1_8__reduce11ReduceAgentINS0_12zip_iteratorIN4cuda3std3__45tupleIJNS0_10device_ptrIiEENS0_17counting_iteratorIlNS0_11use_defaultESF_SF_EEEEEEEPNSB_IJilEEESJ_lNS1_9__extrema9arg_max_fIilNSA_4lessIiEEEEEEJSI_SK_lSP_EEEvDpT0_,(.L_x_966 - _ZN6thrust24THRUST_300001_SM_1000_NS8cuda_cub4core6detail13_kernel_agentINS1_8__reduce11ReduceAgentINS0_12zip_iteratorIN4cuda3std3__45tupleIJNS0_10device_ptrIiEENS0_17counting_iteratorIlNS0_11use_defaultESF_SF_EEEEEEEPNSB_IJilEEESJ_lNS1_9__extrema9arg_max_fIilNSA_4lessIiEEEEEEJSI_SK_lSP_EEEvDpT0_)
        .other          _ZN6thrust24THRUST_300001_SM_1000_NS8cuda_cub4core6detail13_kernel_agentINS1_8__reduce11ReduceAgentINS0_12zip_iteratorIN4cuda3std3__45tupleIJNS0_10device_ptrIiEENS0_17counting_iteratorIlNS0_11use_defaultESF_SF_EEEEEEEPNSB_IJilEEESJ_lNS1_9__extrema9arg_max_fIilNSA_4lessIiEEEEEEJSI_SK_lSP_EEEvDpT0_,@"STO_CUDA_ENTRY STV_DEFAULT"
_ZN6thrust24THRUST_300001_SM_1000_NS8cuda_cub4core6detail13_kernel_agentINS1_8__reduce11ReduceAgentINS0_12zip_iteratorIN4cuda3std3__45tupleIJNS0_10device_ptrIiEENS0_17counting_iteratorIlNS0_11use_defaultESF_SF_EEEEEEEPNSB_IJilEEESJ_lNS1_9__extrema9arg_max_fIilNSA_4lessIiEEEEEEJSI_SK_lSP_EEEvDpT0_:
.text._ZN6thrust24THRUST_300001_SM_1000_NS8cuda_cub4core6detail13_kernel_agentINS1_8__reduce11ReduceAgentINS0_12zip_iteratorIN4cuda3std3__45tupleIJNS0_10device_ptrIiEENS0_17counting_iteratorIlNS0_11use_defaultESF_SF_EEEEEEEPNSB_IJilEEESJ_lNS1_9__extrema9arg_max_fIilNSA_4lessIiEEEEEEJSI_SK_lSP_EEEvDpT0_:
[----:B------:R-:W-:Y:S01]  /*0000*/  LDC R1, c[0x0][0x37c] ;  /* 0x0000df00ff017b82 */ /* 0x000fe20000000800 */
[----:B------:R-:W0:Y:S02]  /*0010*/  LDCU.64 UR4, c[0x0][0x398] ;  /* 0x00007300ff0477ac */ /* 0x000e240008000a00 */
[----:B0-----:R-:W-:-:S04]  /*0020*/  ISETP.NE.U32.AND P0, PT, RZ, UR4, PT ;  /* 0x00000004ff007c0c */ /* 0x001fc8000bf05070 */
[----:B------:R-:W-:-:S13]  /*0030*/  ISETP.NE.AND.EX P0, PT, RZ, UR5, PT, P0 ;  /* 0x00000005ff007c0c */ /* 0x000fda000bf05300 */
[----:B------:R-:W-:Y:S05]  /*0040*/  @!P0 EXIT ;  /* 0x000000000000894d */ /* 0x000fea0003800000 */
[----:B------:R-:W-:Y:S01]  /*0050*/  UISETP.GT.U32.AND UP0, UPT, UR4, 0x4ff, UPT ;  /* 0x000004ff0400788c */ /* 0x000fe2000bf04070 */
[----:B------:R-:W-:Y:S01]  /*0060*/  BSSY.RECONVERGENT B0, `(.L_x_468) ;  /* 0x0000558000007945 */ /* 0x000fe20003800200 */
[----:B------:R-:W0:Y:S02]  /*0070*/  LDCU.64 UR8, c[0x0][0x358] ;  /* 0x00006b00ff0877ac */ /* 0x000e240008000a00 */
[----:B------:R-:W-:-:S09]  /*0080*/  UISETP.GT.AND.EX UP0, UPT, UR5, URZ, UPT, UP0 ;  /* 0x000000ff0500728c */ /* 0x000fd2000bf04300 */
[----:B------:R-:W-:Y:S05]  /*0090*/  BRA.U UP0, `(.L_x_469) ;  /* 0x0000003100a87547 */ /* 0x000fea000b800000 */
[----:B------:R-:W1:Y:S01]  /*00a0*/  S2R R0, SR_TID.X ;  /* 0x0000000000007919 */ /* 0x000e620000002100 */
[----:B------:R-:W2:Y:S01]  /*00b0*/  LDCU UR5, c[0x0][0x398] ;  /* 0x00007300ff0577ac */ /* 0x000ea20008000800 */
[----:B------:R-:W-:Y:S01]  /*00c0*/  BSSY.RECONVERGENT B1, `(.L_x_470) ;  /* 0x000000d000017945 */ /* 0x000fe20003800200 */
[----:B------:R-:W-:Y:S01]  /*00d0*/  CS2R R6, SRZ ;  /* 0x0000000000067805 */ /* 0x000fe2000001ff00 */
[----:B------:R-:W-:Y:S01]  /*00e0*/  IMAD.MOV.U32 R8, RZ, RZ, RZ ;  /* 0x000000ffff087224 */ /* 0x000fe200078e00ff */
[----:B-1----:R-:W-:Y:S01]  /*00f0*/  ISETP.GE.AND P0, PT, R0, UR4, PT ;  /* 0x0000000400007c0c */ /* 0x002fe2000bf06270 */
[----:B------:R-:W-:-:S12]  /*0100*/  IMAD.MOV.U32 R9, RZ, RZ, R0 ;  /* 0x000000ffff097224 */ /* 0x000fd800078e0000 */
[----:B--2---:R-:W-:Y:S05]  /*0110*/  @P0 BRA `(.L_x_471) ;  /* 0x00000000001c0947 */ /* 0x004fea0003800000 */
[----:B------:R-:W1:Y:S01]  /*0120*/  LDC.64 R2, c[0x0][0x380] ;  /* 0x0000e000ff027b82 */ /* 0x000e620000000a00 */
[----:B------:R-:W2:Y:S01]  /*0130*/  LDCU.64 UR6, c[0x0][0x388] ;  /* 0x00007100ff0677ac */ /* 0x000ea20008000a00 */
[----:B-1----:R-:W-:-:S05]  /*0140*/  IMAD.WIDE.U32 R2, R0, 0x4, R2 ;  /* 0x0000000400027825 */ /* 0x002fca00078e0002 */
[----:B0-----:R1:W5:Y:S01]  /*0150*/  LDG.E R6, desc[UR8][R2.64] ;  /* 0x0000000802067981 */ /* 0x001362000c1e1900 */
[C---:B--2---:R-:W-:Y:S01]  /*0160*/  IADD3 R7, P0, PT, R0.reuse, UR6, RZ ;  /* 0x0000000600077c10 */ /* 0x044fe2000ff1e0ff */
[----:B------:R-:W-:-:S04]  /*0170*/  VIADD R9, R0, 0x100 ;  /* 0x0000010000097836 */ /* 0x000fc80000000000 */
[----:B------:R-:W-:-:S08]  /*0180*/  IMAD.X R8, RZ, RZ, UR7, P0 ;  /* 0x00000007ff087e24 */ /* 0x000fd000080e06ff */
.L_x_471:
[----:B0-----:R-:W-:Y:S05]  /*0190*/  BSYNC.RECONVERGENT B1 ;  /* 0x0000000000017941 */ /* 0x001fea0003800200 */
.L_x_470:
        /* <DEDUP_REMOVED lines=10> */
[----:B------:R-:W1:Y:S01]  /*0240*/  LDCU.64 UR6, c[0x0][0x388] ;  /* 0x00007100ff0677ac */ /* 0x000e620008000a00 */
[----:B------:R-:W-:-:S04]  /*0250*/  LEA.HI R4, R11, 0x1, RZ, 0x18 ;  /* 0x000000010b047811 */ /* 0x000fc800078fc0ff */
[----:B------:R-:W-:-:S05]  /*0260*/  LOP3.LUT R4, R4, 0x3, RZ, 0xc0, !PT ;  /* 0x0000000304047812 */ /* 0x000fca00078ec0ff */
[----:B------:R-:W-:Y:S01]  /*0270*/  IMAD.MOV R4, RZ, RZ, -R4 ;  /* 0x000000ffff047224 */ /* 0x000fe200078e0a04 */
[C---:B-1----:R-:W-:Y:S01]  /*0280*/  IADD3 R5, P0, PT, R9.reuse, UR6, RZ ;  /* 0x0000000609057c10 */ /* 0x042fe2000ff1e0ff */
[----:B0-----:R-:W-:-:S04]  /*0290*/  IMAD.WIDE.U32 R2, R9, 0x4, R2 ;  /* 0x0000000409027825 */ /* 0x001fc800078e0002 */
[----:B------:R-:W-:-:S08]  /*02a0*/  IMAD.X R10, RZ, RZ, UR7, P0 ;  /* 0x00000007ff0a7e24 */ /* 0x000fd000080e06ff */
.L_x_478:
[----:B------:R0:W2:Y:S01]  /*02b0*/  LDG.E R15, desc[UR8][R2.64] ;  /* 0x00000008020f7981 */ /* 0x0000a2000c1e1900 */
[----:B------:R-:W-:Y:S01]  /*02c0*/  VIADD R4, R4, 0x1 ;  /* 0x0000000104047836 */ /* 0x000fe20000000000 */
[----:B------:R-:W-:Y:S01]  /*02d0*/  BSSY.RECONVERGENT B3, `(.L_x_476) ;  /* 0x0000016000037945 */ /* 0x000fe20003800200 */
[----:B------:R-:W-:Y:S02]  /*02e0*/  IMAD.MOV.U32 R14, RZ, RZ, R7 ;  /* 0x000000ffff0e7224 */ /* 0x000fe400078e0007 */
[----:B------:R-:W-:Y:S01]  /*02f0*/  IMAD.MOV.U32 R13, RZ, RZ, R8 ;  /* 0x000000ffff0d7224 */ /* 0x000fe200078e0008 */
[----:B------:R-:W-:Y:S01]  /*0300*/  ISETP.NE.AND P2, PT, R4, RZ, PT ;  /* 0x000000ff0400720c */ /* 0x000fe20003f45270 */
[----:B-----5:R-:W-:Y:S02]  /*0310*/  IMAD.MOV.U32 R12, RZ, RZ, R6 ;  /* 0x000000ffff0c7224 */ /* 0x020fe400078e0006 */
[----:B------:R-:W-:Y:S01]  /*0320*/  IMAD.MOV.U32 R7, RZ, RZ, R5 ;  /* 0x000000ffff077224 */ /* 0x000fe200078e0005 */
[----:B0-----:R-:W-:Y:S01]  /*0330*/  IADD3 R2, P3, PT, R2, 0x400, RZ ;  /* 0x0000040002027810 */ /* 0x001fe20007f7e0ff */
        /* <DEDUP_REMOVED lines=15> */
.L_x_477:
[----:B------:R-:W-:Y:S05]  /*0430*/  BSYNC.RECONVERGENT B3 ;  /* 0x0000000000037941 */ /* 0x000fea0003800200 */
.L_x_476:
[----:B------:R-:W-:Y:S01]  /*0440*/  IADD3 R5, P0, PT, R5, 0x100, RZ ;  /* 0x0000010005057810 */ /* 0x000fe20007f1e0ff */
[----:B------:R-:W-:Y:S02]  /*0450*/  VIADD R9, R9, 0x100 ;  /* 0x0000010009097836 */ /* 0x000fe40000000000 */
[----:B------:R-:W-:Y:S02]  /*0460*/  IMAD.X R3, RZ, RZ, R3, P3 ;  /* 0x000000ffff037224 */ /* 0x000fe400018e0603 */
[----:B------:R-:W-:Y:S01]  /*0470*/  IMAD.X R10, RZ, RZ, R10, P0 ;  /* 0x000000ffff0a7224 */ /* 0x000fe200000e060a */
[----:B------:R-:W-:Y:S07]  /*0480*/  @P2 BRA `(.L_x_478) ;  /* 0xfffffffc00882947 */ /* 0x000fee000383ffff */
.L_x_475:
[----:B------:R-:W-:Y:S05]  /*0490*/  BSYNC.RECONVERGENT B2 ;  /* 0x0000000000027941 */ /* 0x000fea0003800200 */
.L_x_474:
[----:B------:R-:W-:-:S13]  /*04a0*/  ISETP.GE.U32.AND P0, PT, R11, 0x300, PT ;  /* 0x000003000b00780c */ /* 0x000fda0003f06070 */
[----:B------:R-:W-:Y:S05]  /*04b0*/  @!P0 BRA `(.L_x_473) ;  /* 0x00000004007c8947 */ /* 0x000fea0003800000 */
[----:B------:R-:W0:Y:S01]  /*04c0*/  LDC.64 R4, c[0x0][0x380] ;  /* 0x0000e000ff047b82 */ /* 0x000e220000000a00 */
[----:B------:R-:W-:-:S07]  /*04d0*/  VIADD R10, R9, 0x200 ;  /* 0x00000200090a7836 */ /* 0x000fce0000000000 */
[----:B------:R-:W1:Y:S02]  /*04e0*/  LDC.64 R2, c[0x0][0x388] ;  /* 0x0000e200ff027b82 */ /* 0x000e640000000a00 */
.L_x_487:
[----:B------:R-:W-:-:S04]  /*04f0*/  VIADD R15, R10, 0xfffffe00 ;  /* 0xfffffe000a0f7836 */ /* 0x000fc80000000000 */
[----:B0-----:R-:W-:-:S05]  /*0500*/  IMAD.WIDE R12, R15, 0x4, R4 ;  /* 0x000000040f0c7825 */ /* 0x001fca00078e0204 */
[----:B------:R-:W2:Y:S04]  /*0510*/  LDG.E R21, desc[UR8][R12.64] ;  /* 0x000000080c157981 */ /* 0x000ea8000c1e1900 */
[----:B-----5:R0:W5:Y:S04]  /*0520*/  LDG.E R23, desc[UR8][R12.64+0x400] ;  /* 0x000400080c177981 */ /* 0x020168000c1e1900 */
[----:B------:R0:W5:Y:S04]  /*0530*/  LDG.E R9, desc[UR8][R12.64+0x800] ;  /* 0x000800080c097981 */ /* 0x000168000c1e1900 */
[----:B------:R0:W5:Y:S01]  /*0540*/  LDG.E R11, desc[UR8][R12.64+0xc00] ;  /* 0x000c00080c0b7981 */ /* 0x000162000c1e1900 */
[C---:B-1----:R-:W-:Y:S01]  /*0550*/  IADD3 R18, P1, PT, R15.reuse, R2, RZ ;  /* 0x000000020f127210 */ /* 0x042fe20007f3e0ff */
[----:B------:R-:W-:Y:S03]  /*0560*/  BSSY.RECONVERGENT B2, `(.L_x_479) ;  /* 0x0000013000027945 */ /* 0x000fe60003800200 */
[----:B------:R-:W-:Y:S01]  /*0570*/  LEA.HI.X.SX32 R19, R15, R3, 0x1, P1 ;  /* 0x000000030f137211 */ /* 0x000fe200008f0eff */
[----:B------:R-:W-:-:S02]  /*0580*/  VIADD R15, R10, 0xffffff00 ;  /* 0xffffff000a0f7836 */ /* 0x000fc40000000000 */
        /* <DEDUP_REMOVED lines=16> */
.L_x_480:
[----:B------:R-:W-:Y:S05]  /*0690*/  BSYNC.RECONVERGENT B2 ;  /* 0x0000000000027941 */ /* 0x000fea0003800200 */
.L_x_479:
[----:B-----5:R-:W-:Y:S01]  /*06a0*/  ISETP.GE.AND P0, PT, R14, R23, PT ;  /* 0x000000170e00720c */ /* 0x020fe20003f06270 */
[----:B------:R-:W-:Y:S01]  /*06b0*/  BSSY.RECONVERGENT B2, `(.L_x_481) ;  /* 0x0000013000027945 */ /* 0x000fe20003800200 */
[C---:B------:R-:W-:Y:S01]  /*06c0*/  IADD3 R13, P1, PT, R15.reuse, R2, RZ ;  /* 0x000000020f0d7210 */ /* 0x040fe20007f3e0ff */
[----:B------:R-:W-:Y:S02]  /*06d0*/  VIADD R7, R10, 0x100 ;  /* 0x000001000a077836 */ /* 0x000fe40000000000 */
[----:B------:R-:W-:Y:S01]  /*06e0*/  IMAD.MOV.U32 R6, RZ, RZ, R23 ;  /* 0x000000ffff067224 */ /* 0x000fe200078e0017 */
[----:B------:R-:W-:Y:S01]  /*06f0*/  LEA.HI.X.SX32 R12, R15, R3, 0x1, P1 ;  /* 0x000000030f0c7211 */ /* 0x000fe200008f0eff */
        /* <DEDUP_REMOVED lines=14> */
.L_x_482:
[----:B------:R-:W-:Y:S05]  /*07e0*/  BSYNC.RECONVERGENT B2 ;  /* 0x0000000000027941 */ /* 0x000fea0003800200 */
.L_x_481:
[----:B------:R-:W-:Y:S01]  /*07f0*/  ISETP.GE.AND P0, PT, R6, R9, PT ;  /* 0x000000090600720c */ /* 0x000fe20003f06270 */
[----:B------:R-:W-:Y:S01]  /*0800*/  BSSY.RECONVERGENT B2, `(.L_x_483) ;  /* 0x0000013000027945 */ /* 0x000fe20003800200 */
[CC--:B------:R-:W-:Y:S01]  /*0810*/  IADD3 R17, P1, PT, R10.reuse, R2.reuse, RZ ;  /* 0x000000020a117210 */ /* 0x0c0fe20007f3e0ff */
[----:B------:R-:W-:Y:S01]  /*0820*/  IMAD.MOV.U32 R12, RZ, RZ, R9 ;  /* 0x000000ffff0c7224 */ /* 0x000fe200078e0009 */
[----:B------:R-:W-:Y:S02]  /*0830*/  IADD3 R18, P2, PT, R7, R2, RZ ;  /* 0x0000000207127210 */ /* 0x000fe40007f5e0ff */
        /* <DEDUP_REMOVED lines=15> */
.L_x_484:
[----:B------:R-:W-:Y:S05]  /*0930*/  BSYNC.RECONVERGENT B2 ;  /* 0x0000000000027941 */ /* 0x000fea0003800200 */
.L_x_483:
[----:B------:R-:W-:Y:S01]  /*0940*/  ISETP.GE.AND P0, PT, R12, R11, PT ;  /* 0x0000000b0c00720c */ /* 0x000fe20003f06270 */
[----:B------:R-:W-:Y:S01]  /*0950*/  BSSY.RECONVERGENT B2, `(.L_x_485) ;  /* 0x0000011000027945 */ /* 0x000fe20003800200 */
[----:B------:R-:W-:Y:S01]  /*0960*/  LEA.HI.X.SX32 R9, R7, R3, 0x1, P2 ;  /* 0x0000000307097211 */ /* 0x000fe200010f0eff */
        /* <DEDUP_REMOVED lines=15> */
.L_x_486:
[----:B------:R-:W-:Y:S05]  /*0a60*/  BSYNC.RECONVERGENT B2 ;  /* 0x0000000000027941 */ /* 0x000fea0003800200 */
.L_x_485:
[C---:B------:R-:W-:Y:S02]  /*0a70*/  VIADD R9, R10.reuse, 0x200 ;  /* 0x000002000a097836 */ /* 0x040fe40000000000 */
[----:B------:R-:W-:-:S03]  /*0a80*/  VIADD R10, R10, 0x400 ;  /* 0x000004000a0a7836 */ /* 0x000fc60000000000 */
[----:B------:R-:W-:-:S13]  /*0a90*/  ISETP.GE.AND P0, PT, R9, UR5, PT ;  /* 0x0000000509007c0c */ /* 0x000fda000bf06270 */
[----:B------:R-:W-:Y:S05]  /*0aa0*/  @!P0 BRA `(.L_x_487) ;  /* 0xfffffff800908947 */ /* 0x000fea000383ffff */
.L_x_473:
[----:B------:R-:W-:Y:S05]  /*0ab0*/  BSYNC.RECONVERGENT B1 ;  /* 0x0000000000017941 */ /* 0x000fea0003800200 */
.L_x_472:
[----:B------:R-:W0:Y:S02]  /*0ac0*/  LDCU UR6, c[0x0][0x398] ;  /* 0x00007300ff0677ac */ /* 0x000e240008000800 */
[----:B0-----:R-:W-:-:S09]  /*0ad0*/  UISETP.GE.AND UP0, UPT, UR6, 0x100, UPT ;  /* 0x000001000600788c */ /* 0x001fd2000bf06270 */
[----:B------:R-:W-:Y:S05]  /*0ae0*/  BRA.U !UP0, `(.L_x_488) ;  /* 0x00000011088c7547 */ /* 0x000fea000b800000 */
[----:B------:R-:W0:Y:S01]  /*0af0*/  S2R R11, SR_LANEID ;  /* 0x00000000000b7919 */ /* 0x000e220000000000 */
[----:B------:R-:W-:Y:S01]  /*0b00*/  BSSY.RECONVERGENT B1, `(.L_x_489) ;  /* 0x000001b000017945 */ /* 0x000fe20003800200 */
[----:B------:R-:W-:Y:S01]  /*0b10*/  IMAD.MOV.U32 R9, RZ, RZ, R7 ;  /* 0x000000ffff097224 */ /* 0x000fe200078e0007 */
[----:B-1---5:R1:W2:Y:S01]  /*0b20*/  SHFL.DOWN PT, R3, R6, 0x1, 0x1f ;  /* 0x08201f0006037f89 */ /* 0x0222a200000e0000 */
        /* <DEDUP_REMOVED lines=24> */
.L_x_490:
[----:B------:R-:W-:Y:S05]  /*0cb0*/  BSYNC.RECONVERGENT B1 ;  /* 0x0000000000017941 */ /* 0x000fea0003800200 */
.L_x_489:
[C---:B------:R-:W-:Y:S01]  /*0cc0*/  ISETP.GT.AND P5, PT, R11.reuse, 0x17, PT ;  /* 0x000000170b00780c */ /* 0x040fe20003fa4270 */
[----:B------:R0:W1:Y:S01]  /*0cd0*/  SHFL.DOWN PT, R7, R2, 0x2, 0x1f ;  /* 0x08401f0002077f89 */ /* 0x00006200000e0000 */
[C---:B------:R-:W-:Y:S01]  /*0ce0*/  ISETP.GT.AND P4, PT, R11.reuse, 0xf, PT ;  /* 0x0000000f0b00780c */ /* 0x040fe20003f84270 */
[----:B------:R-:W-:Y:S01]  /*0cf0*/  BSSY.RECONVERGENT B1, `(.L_x_491) ;  /* 0x0000018000017945 */ /* 0x000fe20003800200 */
[----:B------:R-:W-:Y:S01]  /*0d00*/  ISETP.NE.AND P2, PT, R11, RZ, PT ;  /* 0x000000ff0b00720c */ /* 0x000fe20003f45270 */
[----:B------:R0:W2:Y:S01]  /*0d10*/  SHFL.DOWN PT, R6, R9, 0x2, 0x1f ;  /* 0x08401f0009067f89 */ /* 0x0000a200000e0000 */
[----:B------:R-:W-:Y:S02]  /*0d20*/  IMAD.MOV.U32 R4, RZ, RZ, R9 ;  /* 0x000000ffff047224 */ /* 0x000fe400078e0009 */
[----:B------:R-:W-:Y:S01]  /*0d30*/  IMAD.MOV.U32 R5, RZ, RZ, R10 ;  /* 0x000000ffff057224 */ /* 0x000fe200078e000a */
[----:B------:R0:W3:Y:S01]  /*0d40*/  SHFL.DOWN PT, R11, R10, 0x2, 0x1f ;  /* 0x08401f000a0b7f89 */ /* 0x0000e200000e0000 */
[----:B------:R-:W-:Y:S01]  /*0d50*/  IMAD.MOV.U32 R3, RZ, RZ, R2 ;  /* 0x000000ffff037224 */ /* 0x000fe200078e0002 */
[----:B------:R-:W-:Y:S06]  /*0d60*/  @P1 BRA `(.L_x_492) ;  /* 0x0000000000401947 */ /* 0x000fec0003800000 */
        /* <DEDUP_REMOVED lines=16> */
.L_x_492:
[----:B------:R-:W-:Y:S05]  /*0e70*/  BSYNC.RECONVERGENT B1 ;  /* 0x0000000000017941 */ /* 0x000fea0003800200 */
.L_x_491:
[----:B------:R4:W3:Y:S01]  /*0e80*/  SHFL.DOWN PT, R8, R3, 0x4, 0x1f ;  /* 0x08801f0003087f89 */ /* 0x0008e200000e0000 */
[----:B------:R-:W-:Y:S01]  /*0e90*/  BSSY.RECONVERGENT B1, `(.L_x_493) ;  /* 0x0000017000017945 */ /* 0x000fe20003800200 */
[----:B--2---:R-:W-:Y:S02]  /*0ea0*/  IMAD.MOV.U32 R6, RZ, RZ, R4 ;  /* 0x000000ffff067224 */ /* 0x004fe400078e0004 */
[----:B0-----:R4:W0:Y:S01]  /*0eb0*/  SHFL.DOWN PT, R9, R4, 0x4, 0x1f ;  /* 0x08801f0004097f89 */ /* 0x00182200000e0000 */
[----:B-1----:R-:W-:Y:S02]  /*0ec0*/  IMAD.MOV.U32 R7, RZ, RZ, R5 ;  /* 0x000000ffff077224 */ /* 0x002fe400078e0005 */
[----:B------:R-:W-:Y:S01]  /*0ed0*/  IMAD.MOV.U32 R2, RZ, RZ, R3 ;  /* 0x000000ffff027224 */ /* 0x000fe200078e0003 */
[----:B------:R4:W1:Y:S01]  /*0ee0*/  SHFL.DOWN PT, R10, R5, 0x4, 0x1f ;  /* 0x08801f00050a7f89 */ /* 0x00086200000e0000 */
[----:B------:R-:W-:Y:S05]  /*0ef0*/  @P3 BRA `(.L_x_494) ;  /* 0x0000000000403947 */ /* 0x000fea0003800000 */
[----:B---3--:R-:W-:Y:S01]  /*0f00*/  ISETP.GE.AND P0, PT, R3, R8, PT ;  /* 0x000000080300720c */ /* 0x008fe20003f06270 */
        /* <DEDUP_REMOVED lines=15> */
.L_x_494:
[----:B------:R-:W-:Y:S05]  /*1000*/  BSYNC.RECONVERGENT B1 ;  /* 0x0000000000017941 */ /* 0x000fea0003800200 */
.L_x_493:
[----:B0-----:R0:W2:Y:S01]  /*1010*/  SHFL.DOWN PT, R9, R2, 0x8, 0x1f ;  /* 0x09001f0002097f89 */ /* 0x0010a200000e0000 */
[----:B------:R-:W-:Y:S01]  /*1020*/  BSSY.RECONVERGENT B1, `(.L_x_495) ;  /* 0x0000017000017945 */ /* 0x000fe20003800200 */
[----:B----4-:R-:W-:Y:S02]  /*1030*/  IMAD.MOV.U32 R4, RZ, RZ, R6 ;  /* 0x000000ffff047224 */ /* 0x010fe400078e0006 */
[----:B---3--:R0:W3:Y:S01]  /*1040*/  SHFL.DOWN PT, R11, R6, 0x8, 0x1f ;  /* 0x09001f00060b7f89 */ /* 0x0080e200000e0000 */
[----:B------:R-:W-:Y:S02]  /*1050*/  IMAD.MOV.U32 R5, RZ, RZ, R7 ;  /* 0x000000ffff057224 */ /* 0x000fe400078e0007 */
[----:B------:R-:W-:Y:S01]  /*1060*/  IMAD.MOV.U32 R3, RZ, RZ, R2 ;  /* 0x000000ffff037224 */ /* 0x000fe200078e0002 */
[----:B------:R0:W4:Y:S01]  /*1070*/  SHFL.DOWN PT, R8, R7, 0x8, 0x1f ;  /* 0x09001f0007087f89 */ /* 0x00012200000e0000 */
[----:B------:R-:W-:Y:S05]  /*1080*/  @P5 BRA `(.L_x_496) ;  /* 0x0000000000405947 */ /* 0x000fea0003800000 */
[----:B--2---:R-:W-:Y:S01]  /*1090*/  ISETP.GE.AND P0, PT, R2, R9, PT ;  /* 0x000000090200720c */ /* 0x004fe20003f06270 */
        /* <DEDUP_REMOVED lines=15> */
.L_x_496:
[----:B------:R-:W-:Y:S05]  /*1190*/  BSYNC.RECONVERGENT B1 ;  /* 0x0000000000017941 */ /* 0x000fea0003800200 */
.L_x_495:
[----:B0-----:R0:W0:Y:S01]  /*11a0*/  SHFL.DOWN PT, R2, R3, 0x10, 0x1f ;  /* 0x0a001f0003027f89 */ /* 0x00102200000e0000 */
[----:B------:R-:W-:Y:S01]  /*11b0*/  BSSY.RECONVERGENT B1, `(.L_x_497) ;  /* 0x0000017000017945 */ /* 0x000fe20003800200 */
[----:B------:R-:W-:Y:S02]  /*11c0*/  IMAD.MOV.U32 R7, RZ, RZ, R4 ;  /* 0x000000ffff077224 */ /* 0x000fe400078e0004 */
[----:B--2---:R2:W0:Y:S01]  /*11d0*/  SHFL.DOWN PT, R9, R4, 0x10, 0x1f ;  /* 0x0a001f0004097f89 */ /* 0x00442200000e0000 */
[----:B------:R-:W-:Y:S02]  /*11e0*/  IMAD.MOV.U32 R6, RZ, RZ, R5 ;  /* 0x000000ffff067224 */ /* 0x000fe400078e0005 */
[----:B----4-:R-:W-:Y:S01]  /*11f0*/  IMAD.MOV.U32 R8, RZ, RZ, R3 ;  /* 0x000000ffff087224 */ /* 0x010fe200078e0003 */
        /* <DEDUP_REMOVED lines=18> */
.L_x_498:
[----:B------:R-:W-:Y:S05]  /*1320*/  BSYNC.RECONVERGENT B1 ;  /* 0x0000000000017941 */ /* 0x000fea0003800200 */
.L_x_497:
        /* <DEDUP_REMOVED lines=12> */
.L_x_500:
[----:B------:R-:W-:Y:S05]  /*13f0*/  BSYNC.RECONVERGENT B1 ;  /* 0x0000000000017941 */ /* 0x000fea0003800200 */
.L_x_499:
        /* <DEDUP_REMOVED lines=27> */
.L_x_503:
[----:B------:R-:W-:Y:S05]  /*15b0*/  BSYNC.RECONVERGENT B1 ;  /* 0x0000000000017941 */ /* 0x000fea0003800200 */
.L_x_502:
        /* <DEDUP_REMOVED lines=9> */
[----:B---3--:R3:W1:Y:S04]  /*1650*/  LDS.64 R10, [R24+0x50] ;  /* 0x00005000180a7984 */ /* 0x0086680000000a00 */
        /* <DEDUP_REMOVED lines=17> */
.L_x_505:
[----:B------:R-:W-:Y:S05]  /*1770*/  BSYNC.RECONVERGENT B1 ;  /* 0x0000000000017941 */ /* 0x000fea0003800200 */
.L_x_504:
        /* <DEDUP_REMOVED lines=17> */
.L_x_507:
[----:B------:R-:W-:Y:S05]  /*1890*/  BSYNC.RECONVERGENT B1 ;  /* 0x0000000000017941 */ /* 0x000fea0003800200 */
.L_x_506:
        /* <DEDUP_REMOVED lines=17> */
.L_x_509:
[----:B------:R-:W-:Y:S05]  /*19b0*/  BSYNC.RECONVERGENT B1 ;  /* 0x0000000000017941 */ /* 0x000fea0003800200 */
.L_x_508:
        /* <DEDUP_REMOVED lines=17> */
.L_x_511:
[----:B------:R-:W-:Y:S05]  /*1ad0*/  BSYNC.RECONVERGENT B1 ;  /* 0x0000000000017941 */ /* 0x000fea0003800200 */
.L_x_510:
        /* <DEDUP_REMOVED lines=17> */
.L_x_513:
[----:B------:R-:W-:Y:S05]  /*1bf0*/  BSYNC.RECONVERGENT B1 ;  /* 0x0000000000017941 */ /* 0x000fea0003800200 */
.L_x_512:
        /* <DEDUP_REMOVED lines=18> */
.L_x_488:
[----:B------:R-:W0:Y:S01]  /*1d20*/  S2R R12, SR_LANEID ;  /* 0x00000000000c7919 */ /* 0x000e220000000000 */
[----:B-1----:R-:W-:Y:S01]  /*1d30*/  LOP3.LUT R2, R0, 0x3e0, RZ, 0xc0, !PT ;  /* 0x000003e000027812 */ /* 0x002fe200078ec0ff */
[----:B------:R-:W-:Y:S01]  /*1d40*/  BSSY.RECONVERGENT B1, `(.L_x_514) ;  /* 0x0000027000017945 */ /* 0x000fe20003800200 */
[----:B------:R-:W-:Y:S02]  /*1d50*/  IMAD.MOV.U32 R14, RZ, RZ, R7 ;  /* 0x000000ffff0e7224 */ /* 0x000fe400078e0007 */
[----:B------:R-:W-:Y:S02]  /*1d60*/  IMAD.MOV.U32 R16, RZ, RZ, R8 ;  /* 0x000000ffff107224 */ /* 0x000fe400078e0008 */
[----:B------:R-:W-:Y:S01]  /*1d70*/  VIADD R3, R2, 0x20 ;  /* 0x0000002002037836 */ /* 0x000fe20000000000 */
[----:B------:R-:W-:-:S04]  /*1d80*/  LOP3.LUT R2, RZ, R2, RZ, 0x33, !PT ;  /* 0x00000002ff027212 */ /* 0x000fc800078e33ff */
[----:B------:R-:W-:Y:S01]  /*1d90*/  ISETP.GT.AND P0, PT, R3, UR6, PT ;  /* 0x0000000603007c0c */ /* 0x000fe2000bf04270 */
[----:B------:R-:W-:-:S05]  /*1da0*/  VIADD R2, R2, UR6 ;  /* 0x0000000602027c36 */ /* 0x000fca0008000000 */
[----:B------:R-:W-:-:S05]  /*1db0*/  SEL R3, R2, 0x1f, P0 ;  /* 0x0000001f02037807 */ /* 0x000fca0000000000 */
[----:B-----5:R1:W2:Y:S04]  /*1dc0*/  SHFL.DOWN PT, R5, R6, 0x1, R3 ;  /* 0x0820000006057989 */ /* 0x0202a800000e0003 */
[----:B------:R1:W3:Y:S01]  /*1dd0*/  SHFL.DOWN PT, R9, R8, 0x1, R3 ;  /* 0x0820000008097989 */ /* 0x0002e200000e0003 */
[CC--:B0-----:R-:W-:Y:S01]  /*1de0*/  ISETP.GE.AND P0, PT, R12.reuse, R3.reuse, PT ;  /* 0x000000030c00720c */ /* 0x0c1fe20003f06270 */
[C---:B------:R-:W-:Y:S01]  /*1df0*/  VIADD R4, R12.reuse, 0x4 ;  /* 0x000000040c047836 */ /* 0x040fe20000000000 */
[C---:B------:R-:W-:Y:S01]  /*1e00*/  ISETP.NE.AND P2, PT, R12.reuse, RZ, PT ;  /* 0x000000ff0c00720c */ /* 0x040fe20003f45270 */
[C---:B------:R-:W-:Y:S02]  /*1e10*/  VIADD R2, R12.reuse, 0x2 ;  /* 0x000000020c027836 */ /* 0x040fe40000000000 */
[----:B------:R-:W-:Y:S01]  /*1e20*/  VIADD R10, R12, 0x8 ;  /* 0x000000080c0a7836 */ /* 0x000fe20000000000 */
[-C--:B------:R-:W-:Y:S01]  /*1e30*/  ISETP.GT.AND P5, PT, R4, R3.reuse, PT ;  /* 0x000000030400720c */ /* 0x080fe20003fa4270 */
[----:B------:R-:W-:Y:S01]  /*1e40*/  VIADD R12, R12, 0x10 ;  /* 0x000000100c0c7836 */ /* 0x000fe20000000000 */
[----:B------:R1:W0:Y:S01]  /*1e50*/  SHFL.DOWN PT, R4, R7, 0x1, R3 ;  /* 0x0820000007047989 */ /* 0x00022200000e0003 */
[-C--:B------:R-:W-:Y:S01]  /*1e60*/  ISETP.GT.AND P1, PT, R2, R3.reuse, PT ;  /* 0x000000030200720c */ /* 0x080fe20003f24270 */
[----:B------:R-:W-:Y:S01]  /*1e70*/  IMAD.MOV.U32 R2, RZ, RZ, R6 ;  /* 0x000000ffff027224 */ /* 0x000fe200078e0006 */
[----:B------:R-:W-:-:S02]  /*1e80*/  ISETP.GT.AND P4, PT, R10, R3, PT ;  /* 0x000000030a00720c */ /* 0x000fc40003f84270 */
[----:B------:R-:W-:Y:S01]  /*1e90*/  ISETP.GT.AND P3, PT, R12, R3, PT ;  /* 0x000000030c00720c */ /* 0x000fe20003f64270 */
[----:B------:R-:W-:-:S12]  /*1ea0*/  @P0 BRA `(.L_x_515) ;  /* 0x0000000000400947 */ /* 0x000fd80003800000 */
[----:B--2---:R-:W-:Y:S01]  /*1eb0*/  ISETP.GE.AND P0, PT, R6, R5, PT ;  /* 0x000000050600720c */ /* 0x004fe20003f06270 */
[----:B------:R-:W-:Y:S02]  /*1ec0*/  IMAD.MOV.U32 R2, RZ, RZ, R5 ;  /* 0x000000ffff027224 */ /* 0x000fe400078e0005 */
[----:B0-----:R-:W-:Y:S02]  /*1ed0*/  IMAD.MOV.U32 R14, RZ, RZ, R4 ;  /* 0x000000ffff0e7224 */ /* 0x001fe400078e0004 */
        /* <DEDUP_REMOVED lines=13> */
.L_x_515:
[----:B------:R-:W-:Y:S05]  /*1fb0*/  BSYNC.RECONVERGENT B1 ;  /* 0x0000000000017941 */ /* 0x000fea0003800200 */
.L_x_514:
[----:B--2---:R2:W4:Y:S01]  /*1fc0*/  SHFL.DOWN PT, R5, R2, 0x2, R3 ;  /* 0x0840000002057989 */ /* 0x00452200000e0003 */
[----:B------:R-:W-:Y:S01]  /*1fd0*/  BSSY.RECONVERGENT B1, `(.L_x_516) ;  /* 0x0000017000017945 */ /* 0x000fe20003800200 */
[----:B0-----:R-:W-:Y:S02]  /*1fe0*/  IMAD.MOV.U32 R4, RZ, RZ, R2 ;  /* 0x000000ffff047224 */ /* 0x001fe400078e0002 */
[----:B-1----:R2:W0:Y:S01]  /*1ff0*/  SHFL.DOWN PT, R7, R14, 0x2, R3 ;  /* 0x084000000e077989 */ /* 0x00242200000e0003 */
[----:B------:R-:W-:Y:S02]  /*2000*/  IMAD.MOV.U32 R10, RZ, RZ, R14 ;  /* 0x000000ffff0a7224 */ /* 0x000fe400078e000e */
[----:B------:R-:W-:Y:S01]  /*2010*/  IMAD.MOV.U32 R12, RZ, RZ, R16 ;  /* 0x000000ffff0c7224 */ /* 0x000fe200078e0010 */
[----:B---3--:R2:W1:Y:S01]  /*2020*/  SHFL.DOWN PT, R9, R16, 0x2, R3 ;  /* 0x0840000010097989 */ /* 0x00846200000e0003 */
        /* <DEDUP_REMOVED lines=17> */
.L_x_517:
[----:B------:R-:W-:Y:S05]  /*2140*/  BSYNC.RECONVERGENT B1 ;  /* 0x0000000000017941 */ /* 0x000fea0003800200 */
.L_x_516:
[----:B----4-:R3:W4:Y:S01]  /*2150*/  SHFL.DOWN PT, R5, R4, 0x4, R3 ;  /* 0x0880000004057989 */ /* 0x01072200000e0003 */
[----:B------:R-:W-:Y:S01]  /*2160*/  BSSY.RECONVERGENT B1, `(.L_x_518) ;  /* 0x0000017000017945 */ /* 0x000fe20003800200 */
[----:B--2---:R-:W-:Y:S02]  /*2170*/  IMAD.MOV.U32 R2, RZ, RZ, R4 ;  /* 0x000000ffff027224 */ /* 0x004fe400078e0004 */
[----:B0-----:R3:W0:Y:S01]  /*2180*/  SHFL.DOWN PT, R7, R10, 0x4, R3 ;  /* 0x088000000a077989 */ /* 0x00162200000e0003 */
[----:B------:R-:W-:Y:S02]  /*2190*/  IMAD.MOV.U32 R6, RZ, RZ, R10 ;  /* 0x000000ffff067224 */ /* 0x000fe400078e000a */
[----:B------:R-:W-:Y:S01]  /*21a0*/  IMAD.MOV.U32 R8, RZ, RZ, R12 ;  /* 0x000000ffff087224 */ /* 0x000fe200078e000c */
[----:B-1----:R3:W1:Y:S01]  /*21b0*/  SHFL.DOWN PT, R9, R12, 0x4, R3 ;  /* 0x088000000c097989 */ /* 0x00266200000e0003 */
        /* <DEDUP_REMOVED lines=17> */
.L_x_519:
[----:B------:R-:W-:Y:S05]  /*22d0*/  BSYNC.RECONVERGENT B1 ;  /* 0x0000000000017941 */ /* 0x000fea0003800200 */
.L_x_518:
[----:B----4-:R2:W4:Y:S01]  /*22e0*/  SHFL.DOWN PT, R5, R2, 0x8, R3 ;  /* 0x0900000002057989 */ /* 0x01052200000e0003 */
[----:B------:R-:W-:Y:S01]  /*22f0*/  BSSY.RECONVERGENT B1, `(.L_x_520) ;  /* 0x0000017000017945 */ /* 0x000fe20003800200 */
[----:B---3--:R-:W-:Y:S02]  /*2300*/  IMAD.MOV.U32 R4, RZ, RZ, R2 ;  /* 0x000000ffff047224 */ /* 0x008fe400078e0002 */
        /* <DEDUP_REMOVED lines=21> */
.L_x_521:
[----:B------:R-:W-:Y:S05]  /*2460*/  BSYNC.RECONVERGENT B1 ;  /* 0x0000000000017941 */ /* 0x000fea0003800200 */
.L_x_520:
[----:B----4-:R3:W4:Y:S01]  /*2470*/  SHFL.DOWN PT, R5, R4, 0x10, R3 ;  /* 0x0a00000004057989 */ /* 0x01072200000e0003 */
[----:B------:R-:W-:Y:S01]  /*2480*/  BSSY.RECONVERGENT B1, `(.L_x_522) ;  /* 0x0000017000017945 */ /* 0x000fe20003800200 */
[----:B--2---:R-:W-:Y:S02]  /*2490*/  IMAD.MOV.U32 R8, RZ, RZ, R4 ;  /* 0x000000ffff087224 */ /* 0x004fe400078e0004 */
[----:B-1----:R3:W1:Y:S01]  /*24a0*/  SHFL.DOWN PT, R9, R10, 0x10, R3 ;  /* 0x0a0000000a097989 */ /* 0x00266200000e0003 */
        /* <DEDUP_REMOVED lines=20> */
.L_x_523:
[----:B------:R-:W-:Y:S05]  /*25f0*/  BSYNC.RECONVERGENT B1 ;  /* 0x0000000000017941 */ /* 0x000fea0003800200 */
.L_x_522:
        /* <DEDUP_REMOVED lines=12> */
.L_x_525:
[----:B------:R-:W-:Y:S05]  /*26c0*/  BSYNC.RECONVERGENT B1 ;  /* 0x0000000000017941 */ /* 0x000fea0003800200 */
.L_x_524:
[----:B------:R-:W-:Y:S01]  /*26d0*/  BAR.SYNC.DEFER_BLOCKING 0x0 ;  /* 0x0000000000007b1d */ /* 0x000fe20000010000 */
[----:B------:R-:W-:-:S13]  /*26e0*/  ISETP.NE.AND P1, PT, R0, RZ, PT ;  /* 0x000000ff0000720c */ /* 0x000fda0003f25270 */
[----:B------:R-:W-:Y:S05]  /*26f0*/  @P1 BRA `(.L_x_501) ;  /* 0x0000002c00b81947 */ /* 0x000fea0003800000 */
[----:B------:R-:W-:Y:S01]  /*2700*/  UISETP.GE.AND UP0, UPT, UR6, 0x21, UPT ;  /* 0x000000210600788c */ /* 0x000fe2000bf06270 */
[----:B------:R-:W-:Y:S02]  /*2710*/  IMAD.MOV.U32 R0, RZ, RZ, R8 ;  /* 0x000000ffff007224 */ /* 0x000fe400078e0008 */
[----:B-1----:R-:W-:Y:S02]  /*2720*/  IMAD.MOV.U32 R9, RZ, RZ, R7 ;  /* 0x000000ffff097224 */ /* 0x002fe400078e0007 */
[----:B---3--:R-:W-:-:S04]  /*2730*/  IMAD.MOV.U32 R10, RZ, RZ, R6 ;  /* 0x000000ffff0a7224 */ /* 0x008fc800078e0006 */
[----:B------:R-:W-:Y:S05]  /*2740*/  BRA.U !UP0, `(.L_x_526) ;  /* 0x00000001085c7547 */ /* 0x000fea000b800000 */
[----:B------:R-:W1:Y:S01]  /*2750*/  S2UR UR5, SR_CgaCtaId ;  /* 0x00000000000579c3 */ /* 0x000e620000008800 */
[----:B------:R-:W-:Y:S01]  /*2760*/  UMOV UR4, 0x400 ;  /* 0x0000040000047882 */ /* 0x000fe20000000000 */
[----:B------:R-:W-:Y:S01]  /*2770*/  BSSY.RECONVERGENT B1, `(.L_x_526) ;  /* 0x0000014000017945 */ /* 0x000fe20003800200 */
[----:B-1----:R-:W-:-:S09]  /*2780*/  ULEA UR4, UR5, UR4, 0x18 ;  /* 0x0000000405047291 */ /* 0x002fd2000f8ec0ff */
[----:B--2---:R-:W1:Y:S04]  /*2790*/  LDS R3, [UR4+0x18] ;  /* 0x00001804ff037984 */ /* 0x004e680008000800 */
[----:B----4-:R-:W2:Y:S01]  /*27a0*/  LDS.64 R4, [UR4+0x20] ;  /* 0x00002004ff047984 */ /* 0x010ea20008000a00 */
[----:B-1----:R-:W-:Y:S01]  /*27b0*/  ISETP.GE.AND P0, PT, R8, R3, PT ;  /* 0x000000030800720c */ /* 0x002fe20003f06270 */
        /* <DEDUP_REMOVED lines=15> */
.L_x_527:
[----:B------:R-:W-:Y:S05]  /*28b0*/  BSYNC.RECONVERGENT B1 ;  /* 0x0000000000017941 */ /* 0x000fea0003800200 */
.L_x_526:
[----:B------:R-:W-:Y:S01]  /*28c0*/  UISETP.GE.AND UP0, UPT, UR6, 0x41, UPT ;  /* 0x000000410600788c */ /* 0x000fe2000bf06270 */
[----:B--2---:R-:W-:Y:S02]  /*28d0*/  IMAD.MOV.U32 R2, RZ, RZ, R0 ;  /* 0x000000ffff027224 */ /* 0x004fe400078e0000 */
[----:B----4-:R-:W-:Y:S02]  /*28e0*/  IMAD.MOV.U32 R5, RZ, RZ, R9 ;  /* 0x000000ffff057224 */ /* 0x010fe400078e0009 */
[----:B------:R-:W-:-:S04]  /*28f0*/  IMAD.MOV.U32 R4, RZ, RZ, R10 ;  /* 0x000000ffff047224 */ /* 0x000fc800078e000a */
[----:B------:R-:W-:Y:S05]  /*2900*/  BRA.U !UP0, `(.L_x_528) ;  /* 0x00000001085c7547 */ /* 0x000fea000b800000 */
[----:B------:R-:W1:Y:S01]  /*2910*/  S2UR UR5, SR_CgaCtaId ;  /* 0x00000000000579c3 */ /* 0x000e620000008800 */
[----:B------:R-:W-:Y:S01]  /*2920*/  UMOV UR4, 0x400 ;  /* 0x0000040000047882 */ /* 0x000fe20000000000 */
[----:B------:R-:W-:Y:S01]  /*2930*/  BSSY.RECONVERGENT B1, `(.L_x_528) ;  /* 0x0000014000017945 */ /* 0x000fe20003800200 */
[----:B-1----:R-:W-:-:S09]  /*2940*/  ULEA UR4, UR5, UR4, 0x18 ;  /* 0x0000000405047291 */ /* 0x002fd2000f8ec0ff */
[----:B------:R-:W1:Y:S04]  /*2950*/  LDS R3, [UR4+0x28] ;  /* 0x00002804ff037984 */ /* 0x000e680008000800 */
[----:B------:R-:W2:Y:S01]  /*2960*/  LDS.64 R6, [UR4+0x30] ;  /* 0x00003004ff067984 */ /* 0x000ea20008000a00 */
        /* <DEDUP_REMOVED lines=16> */
.L_x_529:
[----:B------:R-:W-:Y:S05]  /*2a70*/  BSYNC.RECONVERGENT B1 ;  /* 0x0000000000017941 */ /* 0x000fea0003800200 */
.L_x_528:
[----:B------:R-:W-:Y:S01]  /*2a80*/  UISETP.GE.AND UP0, UPT, UR6, 0x61, UPT ;  /* 0x000000610600788c */ /* 0x000fe2000bf06270 */
[----:B------:R-:W-:Y:S02]  /*2a90*/  IMAD.MOV.U32 R0, RZ, RZ, R2 ;  /* 0x000000ffff007224 */ /* 0x000fe400078e0002 */
[----:B------:R-:W-:Y:S02]  /*2aa0*/  IMAD.MOV.U32 R7, RZ, RZ, R5 ;  /* 0x000000ffff077224 */ /* 0x000fe400078e0005 */
        /* <DEDUP_REMOVED lines=24> */
.L_x_531:
[----:B------:R-:W-:Y:S05]  /*2c30*/  BSYNC.RECONVERGENT B1 ;  /* 0x0000000000017941 */ /* 0x000fea0003800200 */
.L_x_530:
        /* <DEDUP_REMOVED lines=27> */
.L_x_533:
[----:B------:R-:W-:Y:S05]  /*2df0*/  BSYNC.RECONVERGENT B1 ;  /* 0x0000000000017941 */ /* 0x000fea0003800200 */
.L_x_532:
        /* <DEDUP_REMOVED lines=27> */
.L_x_535:
[----:B------:R-:W-:Y:S05]  /*2fb0*/  BSYNC.RECONVERGENT B1 ;  /* 0x0000000000017941 */ /* 0x000fea0003800200 */
.L_x_534:
        /* <DEDUP_REMOVED lines=27> */
.L_x_537:
[----:B------:R-:W-:Y:S05]  /*3170*/  BSYNC.RECONVERGENT B1 ;  /* 0x0000000000017941 */ /* 0x000fea0003800200 */
.L_x_536:
[----:B------:R-:W-:Y:S01]  /*3180*/  UISETP.GE.AND UP0, UPT, UR6, 0xe1, UPT ;  /* 0x000000e10600788c */ /* 0x000fe2000bf06270 */
[----:B------:R-:W-:Y:S02]  /*3190*/  IMAD.MOV.U32 R8, RZ, RZ, R2 ;  /* 0x000000ffff087224 */ /* 0x000fe400078e0002 */
[----:B------:R-:W-:Y:S02]  /*31a0*/  IMAD.MOV.U32 R7, RZ, RZ, R5 ;  /* 0x000000ffff077224 */ /* 0x000fe400078e0005 */
[----:B------:R-:W-:-:S04]  /*31b0*/  IMAD.MOV.U32 R6, RZ, RZ, R4 ;  /* 0x000000ffff067224 */ /* 0x000fc800078e0004 */
[----:B------:R-:W-:Y:S05]  /*31c0*/  BRA.U !UP0, `(.L_x_501) ;  /* 0x0000002508047547 */ /* 0x000fea000b800000 */
[----:B------:R-:W1:Y:S01]  /*31d0*/  S2UR UR5, SR_CgaCtaId ;  /* 0x00000000000579c3 */ /* 0x000e620000008800 */
[----:B------:R-:W-:Y:S02]  /*31e0*/  UMOV UR4, 0x400 ;  /* 0x0000040000047882 */ /* 0x000fe40000000000 */
[----:B-1----:R-:W-:-:S09]  /*31f0*/  ULEA UR4, UR5, UR4, 0x18 ;  /* 0x0000000405047291 */ /* 0x002fd2000f8ec0ff */
[----:B------:R-:W1:Y:S04]  /*3200*/  LDS R3, [UR4+0x78] ;  /* 0x00007804ff037984 */ /* 0x000e680008000800 */
[----:B0-----:R-:W0:Y:S01]  /*3210*/  LDS.64 R10, [UR4+0x80] ;  /* 0x00008004ff0a7984 */ /* 0x001e220008000a00 */
[----:B-1----:R-:W-:Y:S01]  /*3220*/  ISETP.GE.AND P0, PT, R2, R3, PT ;  /* 0x000000030200720c */ /* 0x002fe20003f06270 */
[----:B------:R-:W-:Y:S02]  /*3230*/  IMAD.MOV.U32 R8, RZ, RZ, R3 ;  /* 0x000000ffff087224 */ /* 0x000fe400078e0003 */
[----:B0-----:R-:W-:Y:S02]  /*3240*/  IMAD.MOV.U32 R7, RZ, RZ, R10 ;  /* 0x000000ffff077224 */ /* 0x001fe400078e000a */
        /* <DEDUP_REMOVED lines=15> */
.L_x_469:
[----:B------:R-:W1:Y:S01]  /*3340*/  S2R R0, SR_TID.X ;  /* 0x0000000000007919 */ /* 0x000e620000002100 */
[----:B------:R-:W1:Y:S01]  /*3350*/  LDC.64 R2, c[0x0][0x380] ;  /* 0x0000e000ff027b82 */ /* 0x000e620000000a00 */
[----:B------:R-:W2:Y:S01]  /*3360*/  LDCU.64 UR6, c[0x0][0x388] ;  /* 0x00007100ff0677ac */ /* 0x000ea20008000a00 */
[----:B-1----:R-:W-:-:S05]  /*3370*/  IMAD.WIDE.U32 R2, R0, 0x4, R2 ;  /* 0x0000000400027825 */ /* 0x002fca00078e0002 */
[----:B0-----:R-:W3:Y:S04]  /*3380*/  LDG.E R5, desc[UR8][R2.64] ;  /* 0x0000000802057981 */ /* 0x001ee8000c1e1900 */
[----:B------:R-:W3:Y:S04]  /*3390*/  LDG.E R6, desc[UR8][R2.64+0x400] ;  /* 0x0004000802067981 */ /* 0x000ee8000c1e1900 */
[----:B------:R-:W4:Y:S04]  /*33a0*/  LDG.E R7, desc[UR8][R2.64+0x800] ;  /* 0x0008000802077981 */ /* 0x000f28000c1e1900 */
[----:B------:R-:W5:Y:S04]  /*33b0*/  LDG.E R8, desc[UR8][R2.64+0xc00] ;  /* 0x000c000802087981 */ /* 0x000f68000c1e1900 */
[----:B------:R-:W2:Y:S01]  /*33c0*/  LDG.E R4, desc[UR8][R2.64+0x1000] ;  /* 0x0010000802047981 */ /* 0x000ea2000c1e1900 */
[----:B------:R-:W-:-:S04]  /*33d0*/  UISETP.GE.U32.AND UP0, UPT, UR4, 0xa00, UPT ;  /* 0x00000a000400788c */ /* 0x000fc8000bf06070 */
[----:B------:R-:W-:Y:S01]  /*33e0*/  UISETP.GE.U32.AND.EX UP0, UPT, UR5, URZ, UPT, UP0 ;  /* 0x000000ff0500728c */ /* 0x000fe2000bf06100 */
[CC--:B---3--:R-:W-:Y:S02]  /*33f0*/  VIMNMX R10, PT, PT, R5.reuse, R6.reuse, !PT ;  /* 0x00000006050a7248 */ /* 0x0c8fe40007fe0100 */
[----:B------:R-:W-:Y:S01]  /*3400*/  ISETP.GE.AND P0, PT, R5, R6, PT ;  /* 0x000000060500720c */ /* 0x000fe20003f06270 */
[----:B------:R-:W-:Y:S01]  /*3410*/  VIADD R5, R0, 0x100 ;  /* 0x0000010000057836 */ /* 0x000fe20000000000 */
[----:B----4-:R-:W-:Y:S02]  /*3420*/  VIMNMX R9, PT, PT, R7, R10, !PT ;  /* 0x0000000a07097248 */ /* 0x010fe40007fe0100 */
[----:B------:R-:W-:Y:S01]  /*3430*/  ISETP.GE.AND P2, PT, R10, R7, PT ;  /* 0x000000070a00720c */ /* 0x000fe20003f46270 */
[----:B------:R-:W-:Y:S01]  /*3440*/  IMAD.MOV.U32 R10, RZ, RZ, RZ ;  /* 0x000000ffff0a7224 */ /* 0x000fe200078e00ff */
[----:B-----5:R-:W-:Y:S02]  /*3450*/  ISETP.GE.AND P3, PT, R9, R8, PT ;  /* 0x000000080900720c */ /* 0x020fe40003f66270 */
[----:B------:R-:W-:Y:S01]  /*3460*/  VIMNMX R9, PT, PT, R8, R9, !PT ;  /* 0x0000000908097248 */ /* 0x000fe20007fe0100 */
[----:B------:R-:W-:-:S03]  /*3470*/  VIADD R8, R0, 0x200 ;  /* 0x0000020000087836 */ /* 0x000fc60000000000 */
[----:B--2---:R-:W-:-:S05]  /*3480*/  ISETP.GE.AND P1, PT, R9, R4, PT ;  /* 0x000000040900720c */ /* 0x004fca0003f26270 */
[----:B------:R-:W-:Y:S02]  /*3490*/  @P2 SEL R8, R5, R0, !P0 ;  /* 0x0000000005082207 */ /* 0x000fe40004000000 */
[C---:B------:R-:W-:Y:S01]  /*34a0*/  @!P3 VIADD R8, R0.reuse, 0x300 ;  /* 0x000003000008b836 */ /* 0x040fe20000000000 */
[----:B------:R-:W-:-:S05]  /*34b0*/  LOP3.LUT R5, R0, 0x400, RZ, 0xfc, !PT ;  /* 0x0000040000057812 */ /* 0x000fca00078efcff */
[C---:B------:R-:W-:Y:S02]  /*34c0*/  @P1 ISETP.GE.U32.AND P0, PT, R8.reuse, R5, PT ;  /* 0x000000050800120c */ /* 0x040fe40003f06070 */
[----:B------:R-:W-:Y:S02]  /*34d0*/  IADD3 R5, P2, PT, R5, UR6, RZ ;  /* 0x0000000605057c10 */ /* 0x000fe4000ff5e0ff */
[----:B------:R-:W-:Y:S02]  /*34e0*/  @P1 IADD3 R8, P3, PT, R8, UR6, RZ ;  /* 0x0000000608081c10 */ /* 0x000fe4000ff7e0ff */
[----:B------:R-:W-:Y:S01]  /*34f0*/  @P1 ISETP.GE.U32.AND.EX P0, PT, RZ, RZ, PT, P0 ;  /* 0x000000ffff00120c */ /* 0x000fe20003f06100 */
[----:B------:R-:W-:Y:S02]  /*3500*/  IMAD.X R6, RZ, RZ, UR7, P2 ;  /* 0x00000007ff067e24 */ /* 0x000fe400090e06ff */
[----:B------:R-:W-:Y:S01]  /*3510*/  @P1 IMAD.X R7, RZ, RZ, UR7, P3 ;  /* 0x00000007ff071e24 */ /* 0x000fe200098e06ff */
[----:B------:R-:W-:-:S04]  /*3520*/  @P1 ISETP.LT.OR P0, PT, R4, R9, !P0 ;  /* 0x000000090400120c */ /* 0x000fc80004701670 */
[----:B------:R-:W-:Y:S01]  /*3530*/  @P1 SEL R6, R7, R6, P0 ;  /* 0x0000000607061207 */ /* 0x000fe20000000000 */
[----:B------:R-:W-:Y:S01]  /*3540*/  IMAD.MOV.U32 R7, RZ, RZ, 0x500 ;  /* 0x00000500ff077424 */ /* 0x000fe200078e00ff */
[----:B------:R-:W-:Y:S02]  /*3550*/  @P1 SEL R4, R9, R4, P0 ;  /* 0x0000000409041207 */ /* 0x000fe40000000000 */
[----:B------:R-:W-:Y:S01]  /*3560*/  @P1 SEL R5, R8, R5, P0 ;  /* 0x0000000508051207 */ /* 0x000fe20000000000 */
[----:B------:R-:W-:Y:S06]  /*3570*/  BRA.U !UP0, `(.L_x_538) ;  /* 0x00000005081c7547 */ /* 0x000fec000b800000 */
[----:B------:R-:W-:Y:S01]  /*3580*/  IMAD.MOV.U32 R7, RZ, RZ, R4 ;  /* 0x000000ffff077224 */ /* 0x000fe200078e0004 */
[----:B------:R-:W0:Y:S01]  /*3590*/  LDCU.64 UR6, c[0x0][0x388] ;  /* 0x00007100ff0677ac */ /* 0x000e220008000a00 */
[----:B------:R-:W-:Y:S02]  /*35a0*/  IMAD.MOV.U32 R15, RZ, RZ, 0x500 ;  /* 0x00000500ff0f7424 */ /* 0x000fe400078e00ff */
[----:B------:R-:W-:Y:S01]  /*35b0*/  IMAD.MOV.U32 R16, RZ, RZ, RZ ;  /* 0x000000ffff107224 */ /* 0x000fe200078e00ff */
[----:B------:R-:W1:Y:S01]  /*35c0*/  LDCU.64 UR4, c[0x0][0x398] ;  /* 0x00007300ff0477ac */ /* 0x000e620008000a00 */
[----:B------:R-:W-:-:S05]  /*35d0*/  NOP ;  /* 0x0000000000007918 */ /* 0x000fca0000000000 */
.L_x_539:
[----:B------:R-:W-:-:S04]  /*35e0*/  LEA R8, P0, R15, R2, 0x2 ;  /* 0x000000020f087211 */ /* 0x000fc800078010ff */
[----:B------:R-:W-:-:S05]  /*35f0*/  LEA.HI.X R9, R15, R3, R16, 0x2, P0 ;  /* 0x000000030f097211 */ /* 0x000fca00000f1410 */
[----:B------:R-:W2:Y:S04]  /*3600*/  LDG.E R10, desc[UR8][R8.64] ;  /* 0x00000008080a7981 */ /* 0x000ea8000c1e1900 */
[----:B------:R-:W3:Y:S04]  /*3610*/  LDG.E R11, desc[UR8][R8.64+0x400] ;  /* 0x00040008080b7981 */ /* 0x000ee8000c1e1900 */
[----:B------:R-:W4:Y:S04]  /*3620*/  LDG.E R12, desc[UR8][R8.64+0x800] ;  /* 0x00080008080c7981 */ /* 0x000f28000c1e1900 */
[----:B------:R-:W5:Y:S04]  /*3630*/  LDG.E R13, desc[UR8][R8.64+0xc00] ;  /* 0x000c0008080d7981 */ /* 0x000f68000c1e1900 */
[----:B------:R1:W5:Y:S01]  /*3640*/  LDG.E R4, desc[UR8][R8.64+0x1000] ;  /* 0x0010000808047981 */ /* 0x000362000c1e1900 */
[----:B0-----:R-:W-:-:S04]  /*3650*/  IADD3 R18, P0, P2, R15, UR6, R0 ;  /* 0x000000060f127c10 */ /* 0x001fc8000fa1e000 */
[----:B------:R-:W-:Y:S01]  /*3660*/  IADD3.X R17, PT, PT, R16, UR7, RZ, P0, P2 ;  /* 0x0000000710117c10 */ /* 0x000fe200087e44ff */
[----:B-1----:R-:W-:Y:S01]  /*3670*/  IMAD.MOV.U32 R8, RZ, RZ, R18 ;  /* 0x000000ffff087224 */ /* 0x002fe200078e0012 */
[----:B------:R-:W-:-:S03]  /*3680*/  IADD3 R9, P4, PT, R15, 0xa00, RZ ;  /* 0x00000a000f097810 */ /* 0x000fc60007f9e0ff */
[----:B------:R-:W-:Y:S01]  /*3690*/  IMAD.MOV.U32 R14, RZ, RZ, R17 ;  /* 0x000000ffff0e7224 */ /* 0x000fe200078e0011 */
        /* <DEDUP_REMOVED lines=9> */
[----:B------:R-:W-:Y:S02]  /*3730*/  @P1 SEL R14, R6, R17, P0 ;  /* 0x00000011060e1207 */ /* 0x000fe40000000000 */
[----:B------:R-:W-:-:S07]  /*3740*/  IADD3 R6, P3, PT, R18, 0x200, RZ ;  /* 0x0000020012067810 */ /* 0x000fce0007f7e0ff */
[----:B------:R-:W-:-:S04]  /*3750*/  @P2 ISETP.GE.U32.AND P0, PT, R8, R7, PT ;  /* 0x000000070800220c */ /* 0x000fc80003f06070 */
[----:B------:R-:W-:-:S04]  /*3760*/  @P2 ISETP.GE.AND.EX P0, PT, R14, R5, PT, P0 ;  /* 0x000000050e00220c */ /* 0x000fc80003f06300 */
[----:B------:R-:W-:-:S04]  /*3770*/  @P2 ISETP.LT.OR P0, PT, R11, R10, !P0 ;  /* 0x0000000a0b00220c */ /* 0x000fc80004701670 */
[----:B------:R-:W-:Y:S02]  /*3780*/  @P2 SEL R11, R10, R11, P0 ;  /* 0x0000000b0a0b2207 */ /* 0x000fe40000000000 */
[----:B------:R-:W-:Y:S01]  /*3790*/  @P2 SEL R7, R8, R7, P0 ;  /* 0x0000000708072207 */ /* 0x000fe20000000000 */
[----:B------:R-:W-:Y:S01]  /*37a0*/  IMAD.X R8, RZ, RZ, R17, P3 ;  /* 0x000000ffff087224 */ /* 0x000fe200018e0611 */
[----:B----4-:R-:W-:Y:S02]  /*37b0*/  ISETP.GE.AND P1, PT, R11, R12, PT ;  /* 0x0000000c0b00720c */ /* 0x010fe40003f26270 */
[----:B------:R-:W-:Y:S02]  /*37c0*/  @P2 SEL R5, R14, R5, P0 ;  /* 0x000000050e052207 */ /* 0x000fe40000000000 */
[----:B------:R-:W-:-:S09]  /*37d0*/  IADD3 R14, P2, PT, R18, 0x300, RZ ;  /* 0x00000300120e7810 */ /* 0x000fd20007f5e0ff */
[----:B------:R-:W-:-:S04]  /*37e0*/  @P1 ISETP.GE.U32.AND P0, PT, R7, R6, PT ;  /* 0x000000060700120c */ /* 0x000fc80003f06070 */
[----:B------:R-:W-:-:S04]  /*37f0*/  @P1 ISETP.GE.AND.EX P0, PT, R5, R8, PT, P0 ;  /* 0x000000080500120c */ /* 0x000fc80003f06300 */
[----:B------:R-:W-:-:S04]  /*3800*/  @P1 ISETP.LT.OR P0, PT, R12, R11, !P0 ;  /* 0x0000000b0c00120c */ /* 0x000fc80004701670 */
[----:B------:R-:W-:Y:S02]  /*3810*/  @P1 SEL R12, R11, R12, P0 ;  /* 0x0000000c0b0c1207 */ /* 0x000fe40000000000 */
[----:B------:R-:W-:Y:S01]  /*3820*/  @P1 SEL R6, R7, R6, P0 ;  /* 0x0000000607061207 */ /* 0x000fe20000000000 */
[----:B------:R-:W-:Y:S01]  /*3830*/  IMAD.X R7, RZ, RZ, R17, P2 ;  /* 0x000000ffff077224 */ /* 0x000fe200010e0611 */
[----:B-----5:R-:W-:Y:S02]  /*3840*/  ISETP.GE.AND P3, PT, R12, R13, PT ;  /* 0x0000000d0c00720c */ /* 0x020fe40003f66270 */
        /* <DEDUP_REMOVED lines=8> */
[----:B------:R-:W-:Y:S02]  /*38d0*/  ISETP.GE.AND P2, PT, R13, R4, PT ;  /* 0x000000040d00720c */ /* 0x000fe40003f46270 */
[----:B------:R-:W-:Y:S01]  /*38e0*/  ISETP.GT.U32.AND P1, PT, R9, UR4, PT ;  /* 0x0000000409007c0c */ /* 0x000fe2000bf24070 */
[----:B------:R-:W-:Y:S01]  /*38f0*/  IMAD.X R9, RZ, RZ, R16, P4 ;  /* 0x000000ffff097224 */ /* 0x000fe200020e0610 */
[----:B------:R-:W-:Y:S02]  /*3900*/  @P3 SEL R7, R8, R7, P0 ;  /* 0x0000000708073207 */ /* 0x000fe40000000000 */
[----:B------:R-:W-:-:S02]  /*3910*/  IADD3 R8, P3, PT, R15, 0x500, RZ ;  /* 0x000005000f087810 */ /* 0x000fc40007f7e0ff */
[----:B------:R-:W-:-:S03]  /*3920*/  ISETP.GT.AND.EX P1, PT, R9, UR5, PT, P1 ;  /* 0x0000000509007c0c */ /* 0x000fc6000bf24310 */
[----:B------:R-:W-:Y:S02]  /*3930*/  IMAD.X R10, RZ, RZ, R16, P3 ;  /* 0x000000ffff0a7224 */ /* 0x000fe400018e0610 */
[----:B------:R-:W-:Y:S01]  /*3940*/  @P2 ISETP.GE.U32.AND P0, PT, R14, R5, PT ;  /* 0x000000050e00220c */ /* 0x000fe20003f06070 */
[----:B------:R-:W-:Y:S02]  /*3950*/  IMAD.MOV.U32 R15, RZ, RZ, R8 ;  /* 0x000000ffff0f7224 */ /* 0x000fe400078e0008 */
[----:B------:R-:W-:Y:S01]  /*3960*/  IMAD.MOV.U32 R16, RZ, RZ, R10 ;  /* 0x000000ffff107224 */ /* 0x000fe200078e000a */
[----:B------:R-:W-:-:S04]  /*3970*/  @P2 ISETP.GE.AND.EX P0, PT, R7, R6, PT, P0 ;  /* 0x000000060700220c */ /* 0x000fc80003f06300 */
[----:B------:R-:W-:-:S04]  /*3980*/  @P2 ISETP.LT.OR P0, PT, R4, R13, !P0 ;  /* 0x0000000d0400220c */ /* 0x000fc80004701670 */
[----:B------:R-:W-:Y:S02]  /*3990*/  @P2 SEL R4, R13, R4, P0 ;  /* 0x000000040d042207 */ /* 0x000fe40000000000 */
[----:B------:R-:W-:Y:S02]  /*39a0*/  @P2 SEL R6, R7, R6, P0 ;  /* 0x0000000607062207 */ /* 0x000fe40000000000 */
[----:B------:R-:W-:Y:S01]  /*39b0*/  @P2 SEL R5, R14, R5, P0 ;  /* 0x000000050e052207 */ /* 0x000fe20000000000 */
[----:B------:R-:W-:Y:S01]  /*39c0*/  IMAD.MOV.U32 R7, RZ, RZ, R4 ;  /* 0x000000ffff077224 */ /* 0x000fe200078e0004 */
[----:B------:R-:W-:Y:S06]  /*39d0*/  @!P1 BRA `(.L_x_539) ;  /* 0xfffffffc00009947 */ /* 0x000fec000383ffff */
[----:B------:R-:W-:-:S07]  /*39e0*/  IMAD.MOV.U32 R7, RZ, RZ, R8 ;  /* 0x000000ffff077224 */ /* 0x000fce00078e0008 */
.L_x_538:
        /* <DEDUP_REMOVED lines=8> */
[----:B------:R-:W-:Y:S01]  /*3a70*/  BSSY.RECONVERGENT B2, `(.L_x_542) ;  /* 0x0000030000027945 */ /* 0x000fe20003800200 */
[----:B------:R-:W-:Y:S02]  /*3a80*/  IMAD.MOV.U32 R12, RZ, RZ, R0 ;  /* 0x000000ffff0c7224 */ /* 0x000fe400078e0000 */
[----:B------:R-:W-:-:S04]  /*3a90*/  IADD3 R15, PT, PT, -R7, UR4, R2 ;  /* 0x00000004070f7c10 */ /* 0x000fc8000fffe102 */
[----:B------:R-:W-:-:S04]  /*3aa0*/  LOP3.LUT R2, R15, 0x300, RZ, 0xc0, !PT ;  /* 0x000003000f027812 */ /* 0x000fc800078ec0ff */
[----:B------:R-:W-:-:S13]  /*3ab0*/  ISETP.NE.AND P0, PT, R2, 0x300, PT ;  /* 0x000003000200780c */ /* 0x000fda0003f05270 */
[----:B------:R-:W-:Y:S05]  /*3ac0*/  @!P0 BRA `(.L_x_543) ;  /* 0x0000000000a88947 */ /* 0x000fea0003800000 */
[----:B------:R-:W0:Y:S01]  /*3ad0*/  LDCU.64 UR10, c[0x0][0x380] ;  /* 0x00007000ff0a77ac */ /* 0x000e220008000a00 */
[----:B------:R-:W-:Y:S01]  /*3ae0*/  IADD3 R3, P0, PT, R0, R7, RZ ;  /* 0x0000000700037210 */ /* 0x000fe20007f1e0ff */
[----:B------:R-:W-:Y:S01]  /*3af0*/  IMAD.MOV.U32 R12, RZ, RZ, R0 ;  /* 0x000000ffff0c7224 */ /* 0x000fe200078e0000 */
[----:B------:R-:W-:-:S03]  /*3b00*/  LEA.HI R2, R15, 0x1, RZ, 0x18 ;  /* 0x000000010f027811 */ /* 0x000fc600078fc0ff */
[----:B------:R-:W-:Y:S01]  /*3b10*/  IMAD.X R14, RZ, RZ, R10, P0 ;  /* 0x000000ffff0e7224 */ /* 0x000fe200000e060a */
[----:B------:R-:W-:Y:S02]  /*3b20*/  LOP3.LUT R2, R2, 0x3, RZ, 0xc0, !PT ;  /* 0x0000000302027812 */ /* 0x000fe400078ec0ff */
[----:B------:R-:W-:-:S03]  /*3b30*/  IADD3 R13, P0, PT, R3, UR6, RZ ;  /* 0x00000006030d7c10 */ /* 0x000fc6000ff1e0ff */
[----:B------:R-:W-:Y:S01]  /*3b40*/  IMAD.MOV R8, RZ, RZ, -R2 ;  /* 0x000000ffff087224 */ /* 0x000fe200078e0a02 */
[----:B0-----:R-:W-:-:S04]  /*3b50*/  LEA R9, P1, R3, UR10, 0x2 ;  /* 0x0000000a03097c11 */ /* 0x001fc8000f8210ff */
[----:B------:R-:W-:Y:S02]  /*3b60*/  LEA.HI.X R3, R3, UR11, R14, 0x2, P1 ;  /* 0x0000000b03037c11 */ /* 0x000fe400088f140e */
[----:B------:R-:W-:-:S07]  /*3b70*/  IADD3.X R14, PT, PT, R14, UR7, RZ, P0, !PT ;  /* 0x000000070e0e7c10 */ /* 0x000fce00087fe4ff */
.L_x_546:
        /* <DEDUP_REMOVED lines=25> */
.L_x_545:
[----:B------:R-:W-:Y:S05]  /*3d10*/  BSYNC.RECONVERGENT B3 ;  /* 0x0000000000037941 */ /* 0x000fea0003800200 */
.L_x_544:
[----:B------:R-:W-:Y:S01]  /*3d20*/  IADD3 R13, P0, PT, R13, 0x100, RZ ;  /* 0x000001000d0d7810 */ /* 0x000fe20007f1e0ff */
[----:B------:R-:W-:Y:S02]  /*3d30*/  VIADD R12, R12, 0x100 ;  /* 0x000001000c0c7836 */ /* 0x000fe40000000000 */
[----:B------:R-:W-:Y:S02]  /*3d40*/  IMAD.X R3, RZ, RZ, R3, P3 ;  /* 0x000000ffff037224 */ /* 0x000fe400018e0603 */
[----:B------:R-:W-:Y:S01]  /*3d50*/  IMAD.X R14, RZ, RZ, R14, P0 ;  /* 0x000000ffff0e7224 */ /* 0x000fe200000e060e */
[----:B------:R-:W-:Y:S07]  /*3d60*/  @P2 BRA `(.L_x_546) ;  /* 0xfffffffc00842947 */ /* 0x000fee000383ffff */
.L_x_543:
[----:B------:R-:W-:Y:S05]  /*3d70*/  BSYNC.RECONVERGENT B2 ;  /* 0x0000000000027941 */ /* 0x000fea0003800200 */
.L_x_542:
[----:B------:R-:W-:-:S13]  /*3d80*/  ISETP.GE.U32.AND P0, PT, R15, 0x300, PT ;  /* 0x000003000f00780c */ /* 0x000fda0003f06070 */
[----:B------:R-:W-:Y:S05]  /*3d90*/  @!P0 BRA `(.L_x_541) ;  /* 0x0000000400888947 */ /* 0x000fea0003800000 */
[----:B------:R-:W0:Y:S01]  /*3da0*/  LDC.64 R2, c[0x0][0x380] ;  /* 0x0000e000ff027b82 */ /* 0x000e220000000a00 */
[----:B------:R-:W-:-:S07]  /*3db0*/  VIADD R12, R12, 0x200 ;  /* 0x000002000c0c7836 */ /* 0x000fce0000000000 */
[----:B------:R-:W1:Y:S02]  /*3dc0*/  LDC.64 R8, c[0x0][0x388] ;  /* 0x0000e200ff087b82 */ /* 0x000e640000000a00 */
.L_x_555:
        /* <DEDUP_REMOVED lines=29> */
.L_x_548:
[----:B------:R-:W-:Y:S05]  /*3fa0*/  BSYNC.RECONVERGENT B2 ;  /* 0x0000000000027941 */ /* 0x000fea0003800200 */
.L_x_547:
        /* <DEDUP_REMOVED lines=20> */
.L_x_550:
[----:B------:R-:W-:Y:S05]  /*40f0*/  BSYNC.RECONVERGENT B2 ;  /* 0x0000000000027941 */ /* 0x000fea0003800200 */
.L_x_549:
        /* <DEDUP_REMOVED lines=20> */
.L_x_552:
[----:B------:R-:W-:Y:S05]  /*4240*/  BSYNC.RECONVERGENT B2 ;  /* 0x0000000000027941 */ /* 0x000fea0003800200 */
.L_x_551:
        /* <DEDUP_REMOVED lines=18> */
.L_x_554:
[----:B------:R-:W-:Y:S05]  /*4370*/  BSYNC.RECONVERGENT B2 ;  /* 0x0000000000027941 */ /* 0x000fea0003800200 */
.L_x_553:
[C---:B------:R-:W-:Y:S02]  /*4380*/  VIADD R14, R12.reuse, 0x200 ;  /* 0x000002000c0e7836 */ /* 0x040fe40000000000 */
[----:B------:R-:W-:-:S03]  /*4390*/  VIADD R12, R12, 0x400 ;  /* 0x000004000c0c7836 */ /* 0x000fc60000000000 */
[----:B------:R-:W-:-:S13]  /*43a0*/  ISETP.GE.AND P0, PT, R14, R11, PT ;  /* 0x0000000b0e00720c */ /* 0x000fda0003f06270 */
[----:B------:R-:W-:Y:S05]  /*43b0*/  @!P0 BRA `(.L_x_555) ;  /* 0xfffffff800848947 */ /* 0x000fea000383ffff */
.L_x_541:
[----:B------:R-:W-:Y:S05]  /*43c0*/  BSYNC.RECONVERGENT B1 ;  /* 0x0000000000017941 */ /* 0x000fea0003800200 */
.L_x_540:
        /* <DEDUP_REMOVED lines=31> */
.L_x_557:
[----:B------:R-:W-:Y:S05]  /*45c0*/  BSYNC.RECONVERGENT B1 ;  /* 0x0000000000017941 */ /* 0x000fea0003800200 */
.L_x_556:
        /* <DEDUP_REMOVED lines=24> */
.L_x_559:
[----:B------:R-:W-:Y:S05]  /*4750*/  BSYNC.RECONVERGENT B1 ;  /* 0x0000000000017941 */ /* 0x000fea0003800200 */
.L_x_558:
[----:B0-----:R0:W4:Y:S01]  /*4760*/  SHFL.DOWN PT, R8, R3, 0x4, 0x1f ;  /* 0x08801f0003087f89 */ /* 0x00112200000e0000 */
[----:B------:R-:W-:Y:S01]  /*4770*/  BSSY.RECONVERGENT B1, `(.L_x_560) ;  /* 0x0000017000017945 */ /* 0x000fe20003800200 */
[----:B------:R-:W-:Y:S02]  /*4780*/  IMAD.MOV.U32 R2, RZ, RZ, R3 ;  /* 0x000000ffff027224 */ /* 0x000fe400078e0003 */
[----:B-1----:R0:W1:Y:S01]  /*4790*/  SHFL.DOWN PT, R9, R4, 0x4, 0x1f ;  /* 0x08801f0004097f89 */ /* 0x00206200000e0000 */
[----:B--2---:R-:W-:Y:S02]  /*47a0*/  IMAD.MOV.U32 R6, RZ, RZ, R4 ;  /* 0x000000ffff067224 */ /* 0x004fe400078e0004 */
[----:B------:R-:W-:Y:S01]  /*47b0*/  IMAD.MOV.U32 R7, RZ, RZ, R5 ;  /* 0x000000ffff077224 */ /* 0x000fe200078e0005 */
[----:B------:R0:W2:Y:S01]  /*47c0*/  SHFL.DOWN PT, R10, R5, 0x4, 0x1f ;  /* 0x08801f00050a7f89 */ /* 0x0000a200000e0000 */
[----:B------:R-:W-:Y:S05]  /*47d0*/  @P5 BRA `(.L_x_561) ;  /* 0x0000000000405947 */ /* 0x000fea0003800000 */
[----:B----4-:R-:W-:Y:S01]  /*47e0*/  ISETP.GE.AND P0, PT, R3, R8, PT ;  /* 0x000000080300720c */ /* 0x010fe20003f06270 */
[----:B------:R-:W-:Y:S02]  /*47f0*/  IMAD.MOV.U32 R2, RZ, RZ, R8 ;  /* 0x000000ffff027224 */ /* 0x000fe400078e0008 */
[----:B-1----:R-:W-:Y:S02]  /*4800*/  IMAD.MOV.U32 R6, RZ, RZ, R9 ;  /* 0x000000ffff067224 */ /* 0x002fe400078e0009 */
[----:B--2---:R-:W-:-:S08]  /*4810*/  IMAD.MOV.U32 R7, RZ, RZ, R10 ;  /* 0x000000ffff077224 */ /* 0x004fd000078e000a */
        /* <DEDUP_REMOVED lines=12> */
.L_x_561:
[----:B------:R-:W-:Y:S05]  /*48e0*/  BSYNC.RECONVERGENT B1 ;  /* 0x0000000000017941 */ /* 0x000fea0003800200 */
.L_x_560:
[----:B-1----:R1:W1:Y:S01]  /*48f0*/  SHFL.DOWN PT, R9, R2, 0x8, 0x1f ;  /* 0x09001f0002097f89 */ /* 0x00226200000e0000 */
[----:B------:R-:W-:Y:S01]  /*4900*/  BSSY.RECONVERGENT B1, `(.L_x_562) ;  /* 0x0000017000017945 */ /* 0x000fe20003800200 */
[----:B0-----:R-:W-:Y:S02]  /*4910*/  IMAD.MOV.U32 R3, RZ, RZ, R2 ;  /* 0x000000ffff037224 */ /* 0x001fe400078e0002 */
[----:B---3--:R0:W3:Y:S01]  /*4920*/  SHFL.DOWN PT, R11, R6, 0x8, 0x1f ;  /* 0x09001f00060b7f89 */ /* 0x0080e200000e0000 */
[----:B------:R-:W-:Y:S02]  /*4930*/  IMAD.MOV.U32 R4, RZ, RZ, R6 ;  /* 0x000000ffff047224 */ /* 0x000fe400078e0006 */
[----:B------:R-:W-:Y:S01]  /*4940*/  IMAD.MOV.U32 R5, RZ, RZ, R7 ;  /* 0x000000ffff057224 */ /* 0x000fe200078e0007 */
[----:B----4-:R0:W4:Y:S01]  /*4950*/  SHFL.DOWN PT, R8, R7, 0x8, 0x1f ;  /* 0x09001f0007087f89 */ /* 0x01012200000e0000 */
[----:B------:R-:W-:Y:S05]  /*4960*/  @P4 BRA `(.L_x_563) ;  /* 0x0000000000404947 */ /* 0x000fea0003800000 */
[----:B-1----:R-:W-:Y:S01]  /*4970*/  ISETP.GE.AND P0, PT, R2, R9, PT ;  /* 0x000000090200720c */ /* 0x002fe20003f06270 */
        /* <DEDUP_REMOVED lines=15> */
.L_x_563:
[----:B------:R-:W-:Y:S05]  /*4a70*/  BSYNC.RECONVERGENT B1 ;  /* 0x0000000000017941 */ /* 0x000fea0003800200 */
.L_x_562:
[----:B-1----:R1:W1:Y:S01]  /*4a80*/  SHFL.DOWN PT, R2, R3, 0x10, 0x1f ;  /* 0x0a001f0003027f89 */ /* 0x00226200000e0000 */
[----:B------:R-:W-:Y:S01]  /*4a90*/  BSSY.RECONVERGENT B1, `(.L_x_564) ;  /* 0x0000017000017945 */ /* 0x000fe20003800200 */
[----:B----4-:R-:W-:Y:S02]  /*4aa0*/  IMAD.MOV.U32 R8, RZ, RZ, R3 ;  /* 0x000000ffff087224 */ /* 0x010fe400078e0003 */
[----:B------:R4:W1:Y:S01]  /*4ab0*/  SHFL.DOWN PT, R9, R4, 0x10, 0x1f ;  /* 0x0a001f0004097f89 */ /* 0x00086200000e0000 */
[----:B0-----:R-:W-:Y:S02]  /*4ac0*/  IMAD.MOV.U32 R7, RZ, RZ, R4 ;  /* 0x000000ffff077224 */ /* 0x001fe400078e0004 */
[----:B------:R-:W-:Y:S01]  /*4ad0*/  IMAD.MOV.U32 R6, RZ, RZ, R5 ;  /* 0x000000ffff067224 */ /* 0x000fe200078e0005 */
[----:B--2---:R4:W0:Y:S01]  /*4ae0*/  SHFL.DOWN PT, R10, R5, 0x10, 0x1f ;  /* 0x0a001f00050a7f89 */ /* 0x00482200000e0000 */
[----:B------:R-:W-:Y:S05]  /*4af0*/  @P3 BRA `(.L_x_565) ;  /* 0x0000000000403947 */ /* 0x000fea0003800000 */
[----:B-1----:R-:W-:Y:S01]  /*4b00*/  ISETP.GE.AND P0, PT, R3, R2, PT ;  /* 0x000000020300720c */ /* 0x002fe20003f06270 */
        /* <DEDUP_REMOVED lines=15> */
.L_x_565:
[----:B------:R-:W-:Y:S05]  /*4c00*/  BSYNC.RECONVERGENT B1 ;  /* 0x0000000000017941 */ /* 0x000fea0003800200 */
.L_x_564:
[----:B------:R-:W-:Y:S04]  /*4c10*/  BSSY.RECONVERGENT B1, `(.L_x_566) ;  /* 0x000000c000017945 */ /* 0x000fe80003800200 */
[----:B------:R-:W-:Y:S05]  /*4c20*/  @P2 BRA `(.L_x_567) ;  /* 0x0000000000282947 */ /* 0x000fea0003800000 */
[----:B----4-:R-:W2:Y:S01]  /*4c30*/  S2R R4, SR_CgaCtaId ;  /* 0x0000000000047919 */ /* 0x010ea20000008800 */
[----:B-1----:R-:W-:Y:S02]  /*4c40*/  MOV R3, 0x400 ;  /* 0x0000040000037802 */ /* 0x002fe40000000f00 */
        /* <DEDUP_REMOVED lines=8> */
.L_x_567:
[----:B------:R-:W-:Y:S05]  /*4cd0*/  BSYNC.RECONVERGENT B1 ;  /* 0x0000000000017941 */ /* 0x000fea0003800200 */
.L_x_566:
[----:B------:R-:W-:Y:S01]  /*4ce0*/  BAR.SYNC.DEFER_BLOCKING 0x0 ;  /* 0x0000000000007b1d */ /* 0x000fe20000010000 */
[----:B------:R-:W-:-:S13]  /*4cf0*/  ISETP.NE.AND P1, PT, R0, RZ, PT ;  /* 0x000000ff0000720c */ /* 0x000fda0003f25270 */
[----:B------:R-:W-:Y:S05]  /*4d00*/  @P1 BRA `(.L_x_501) ;  /* 0x0000000800341947 */ /* 0x000fea0003800000 */
[----:B-12---:R-:W1:Y:S01]  /*4d10*/  S2R R3, SR_CgaCtaId ;  /* 0x0000000000037919 */ /* 0x006e620000008800 */
[----:B------:R-:W-:Y:S01]  /*4d20*/  MOV R0, 0x400 ;  /* 0x0000040000007802 */ /* 0x000fe20000000f00 */
[----:B------:R-:W-:Y:S03]  /*4d30*/  BSSY.RECONVERGENT B1, `(.L_x_568) ;  /* 0x0000016000017945 */ /* 0x000fe60003800200 */
[----:B-1----:R-:W-:-:S05]  /*4d40*/  LEA R24, R3, R0, 0x18 ;  /* 0x0000000003187211 */ /* 0x002fca00078ec0ff */
[----:B------:R-:W1:Y:S04]  /*4d50*/  LDS R3, [R24+0x18] ;  /* 0x0000180018037984 */ /* 0x000e680000000800 */
[----:B----4-:R-:W2:Y:S04]  /*4d60*/  LDS.64 R4, [R24+0x20] ;  /* 0x0000200018047984 */ /* 0x010ea80000000a00 */
[----:B------:R4:W0:Y:S04]  /*4d70*/  LDS R18, [R24+0x28] ;  /* 0x0000280018127984 */ /* 0x0008280000000800 */
[----:B------:R4:W0:Y:S01]  /*4d80*/  LDS R16, [R24+0x38] ;  /* 0x0000380018107984 */ /* 0x0008220000000800 */
[----:B-1----:R-:W-:Y:S01]  /*4d90*/  ISETP.GE.AND P0, PT, R8, R3, PT ;  /* 0x000000030800720c */ /* 0x002fe20003f06270 */
[----:B------:R-:W-:-:S02]  /*4da0*/  IMAD.MOV.U32 R19, RZ, RZ, R3 ;  /* 0x000000ffff137224 */ /* 0x000fc400078e0003 */
[----:B--2---:R-:W-:Y:S02]  /*4db0*/  IMAD.MOV.U32 R21, RZ, RZ, R4 ;  /* 0x000000ffff157224 */ /* 0x004fe400078e0004 */
[----:B------:R-:W-:-:S08]  /*4dc0*/  IMAD.MOV.U32 R20, RZ, RZ, R5 ;  /* 0x000000ffff147224 */ /* 0x000fd000078e0005 */
[----:B0---4-:R-:W-:Y:S05]  /*4dd0*/  @!P0 BRA `(.L_x_569) ;  /* 0x00000000002c8947 */ /* 0x011fea0003800000 */
        /* <DEDUP_REMOVED lines=11> */
.L_x_569:
[----:B------:R-:W-:Y:S05]  /*4e90*/  BSYNC.RECONVERGENT B1 ;  /* 0x0000000000017941 */ /* 0x000fea0003800200 */
.L_x_568:
        /* <DEDUP_REMOVED lines=27> */
.L_x_571:
[----:B------:R-:W-:Y:S05]  /*5050*/  BSYNC.RECONVERGENT B1 ;  /* 0x0000000000017941 */ /* 0x000fea0003800200 */
.L_x_570:
        /* <DEDUP_REMOVED lines=17> */
.L_x_573:
[----:B------:R-:W-:Y:S05]  /*5170*/  BSYNC.RECONVERGENT B1 ;  /* 0x0000000000017941 */ /* 0x000fea0003800200 */
.L_x_572:
        /* <DEDUP_REMOVED lines=17> */
.L_x_575:
[----:B------:R-:W-:Y:S05]  /*5290*/  BSYNC.RECONVERGENT B1 ;  /* 0x0000000000017941 */ /* 0x000fea0003800200 */
.L_x_574:
        /* <DEDUP_REMOVED lines=17> */
.L_x_577:
[----:B------:R-:W-:Y:S05]  /*53b0*/  BSYNC.RECONVERGENT B1 ;  /* 0x0000000000017941 */ /* 0x000fea0003800200 */
.L_x_576:
        /* <DEDUP_REMOVED lines=17> */
.L_x_579:
[----:B------:R-:W-:Y:S05]  /*54d0*/  BSYNC.RECONVERGENT B1 ;  /* 0x0000000000017941 */ /* 0x000fea0003800200 */
.L_x_578:
        /* <DEDUP_REMOVED lines=16> */
.L_x_501:
[----:B------:R-:W-:Y:S05]  /*55e0*/  BSYNC.RECONVERGENT B0 ;  /* 0x0000000000007941 */ /* 0x000fea0003800200 */
.L_x_468:
[----:B------:R-:W-:Y:S05]  /*55f0*/  @P1 EXIT ;  /* 0x000000000000194d */ /* 0x000fea0003800000 */
[----:B01234-:R-:W0:Y:S01]  /*5600*/  LDC.64 R2, c[0x0][0x390] ;  /* 0x0000e400ff027b82 */ /* 0x01fe220000000a00 */
[----:B------:R-:W-:-:S04]  /*5610*/  LOP3.LUT R7, R7, R6, RZ, 0x3c, !PT ;  /* 0x0000000607077212 */ /* 0x000fc800078e3cff */
[----:B------:R-:W-:-:S04]  /*5620*/  LOP3.LUT R6, R7, R6, RZ, 0x3c, !PT ;  /* 0x0000000607067212 */ /* 0x000fc800078e3cff */
[----:B------:R-:W-:-:S05]  /*5630*/  LOP3.LUT R7, R7, R6, RZ, 0x3c, !PT ;  /* 0x0000000607077212 */ /* 0x000fca00078e3cff */
[----:B0-----:R-:W-:Y:S04]  /*5640*/  STG.E.64 desc[UR8][R2.64+0x8], R6 ;  /* 0x0000080602007986 */ /* 0x001fe8000c101b08 */
[----:B------:R-:W-:Y:S01]  /*5650*/  STG.E desc[UR8][R2.64], R8 ;  /* 0x0000000802007986 */ /* 0x000fe2000c101908 */
[----:B------:R-:W-:Y:S05]  /*5660*/  EXIT ;  /* 0x000000000000794d */ /* 0x000fea0003800000 */
.L_x_580:
        /* <DEDUP_REMOVED lines=9> */
.L_x_966:


//--------------------- .text._ZN6thrust24THRUST_300001_SM_1000_NS8cuda_cub4core6detail13_kernel_agentINS1_8__reduce11ReduceAgentIPN4cuda3std3__45tupleIJilEEESC_SB_iNS1_9__extrema9arg_max_fIilNS9_4lessIiEEEEEEJSC_SC_iSH_EEEvDpT0_ --------------------------
	.section	.text._ZN6thrust24THRUST_300001_SM_1000_NS8cuda_cub4core6detail13_kernel_agentINS1_8__reduce11ReduceAgentIPN4cuda3std3__45tupleIJilEEESC_SB_iNS1_9__extrema9arg_max_fIilNS9_4lessIiEEEEEEJSC_SC_iSH_EEEvDpT0_,"ax",@progbits
	.align	128
        .global         _ZN6thrust24THRUST_300001_SM_1000_NS8cuda_cub4core6detail13_kernel_agentINS1_8__reduce11ReduceAgentIPN4cuda3std3__45tupleIJilEEESC_SB_iNS1_9__extrema9arg_max_fIilNS9_4lessIiEEEEEEJSC_SC_iSH_EEEvDpT0_
        .type           _ZN6thrust24THRUST_300001_SM_1000_NS8cuda_cub4core6detail13_kernel_agentINS1_8__reduce11ReduceAgentIPN4cuda3std3__45tupleIJilEEESC_SB_iNS1_9__extrema9arg_max_fIilNS9_4lessIiEEEEEEJSC_SC_iSH_EEEvDpT0_,@function
        .size           _ZN6thrust24THRUST_300001_SM_1000_NS8cuda_cub4core6detail13_kernel_agentINS1_8__reduce11ReduceAgentIPN4cuda3std3__45tupleIJilEEESC_SB_iNS1_9__extrema9arg_max_fIilNS9_4lessIiEEEEEEJSC_SC_iSH_EEEvDpT0_,(.L_x_967 - _ZN6thrust24THRUST_300001_SM_1000_NS8cuda_cub4core6detail13_kernel_agentINS1_8__reduce11ReduceAgentIPN4cuda3std3__45tupleIJilEEESC_SB_iNS1_9__extrema9arg_max_fIilNS9_4lessIiEEEEEEJSC_SC_iSH_EEEvDpT0_)
        .other          _ZN6thrust24THRUST_300001_SM_1000_NS8cuda_cub4core6detail13_kernel_agentINS1_8__reduce11ReduceAgentIPN4cuda3std3__45tupleIJilEEESC_SB_iNS1_9__extrema9arg_max_fIilNS9_4lessIiEEEEEEJSC_SC_iSH_EEEvDpT0_,@"STO_CUDA_ENTRY STV_DEFAULT"
_ZN6thrust24THRUST_300001_SM_1000_NS8cuda_cub4core6detail13_kernel_agentINS1_8__reduce11ReduceAgentIPN4cuda3std3__45tupleIJilEEESC_SB_iNS1_9__extrema9arg_max_fIilNS9_4lessIiEEEEEEJSC_SC_iSH_EEEvDpT0_:
.text._ZN6thrust24THRUST_300001_SM_1000_NS8cuda_cub4core6detail13_kernel_agentINS1_8__reduce11ReduceAgentIPN4cuda3std3__45tupleIJilEEESC_SB_iNS1_9__extrema9arg_max_fIilNS9_4lessIiEEEEEEJSC_SC_iSH_EEEvDpT0_:
        /* <DEDUP_REMOVED lines=21> */
.L_x_584:
[----:B0-----:R-:W-:Y:S05]  /*0150*/  BSYNC.RECONVERGENT B1 ;  /* 0x0000000000017941 */ /* 0x001fea0003800200 */
.L_x_583:
        /* <DEDUP_REMOVED lines=15> */
.L_x_591:
        /* <DEDUP_REMOVED lines=28> */
.L_x_590:
[----:B------:R-:W-:Y:S05]  /*0410*/  BSYNC.RECONVERGENT B3 ;  /* 0x0000000000037941 */ /* 0x000fea0003800200 */
.L_x_589:
[----:B------:R-:W-:Y:S02]  /*0420*/  IMAD.X R7, RZ, RZ, R7, P3 ;  /* 0x000000ffff077224 */ /* 0x000fe400018e0607 */
[----:B------:R-:W-:Y:S01]  /*0430*/  VIADD R5, R5, 0x100 ;  /* 0x0000010005057836 */ /* 0x000fe20000000000 */
[----:B------:R-:W-:Y:S06]  /*0440*/  @P2 BRA `(.L_x_591) ;  /* 0xfffffffc00802947 */ /* 0x000fec000383ffff */
.L_x_588:
[----:B------:R-:W-:Y:S05]  /*0450*/  BSYNC.RECONVERGENT B2 ;  /* 0x0000000000027941 */ /* 0x000fea0003800200 */
.L_x_587:
[----:B------:R-:W0:Y:S01]  /*0460*/  LDC.64 R8, c[0x0][0x380] ;  /* 0x0000e000ff087b82 */ /* 0x000e220000000a00 */
[----:B------:R-:W-:-:S13]  /*0470*/  ISETP.GE.U32.AND P0, PT, R12, 0x300, PT ;  /* 0x000003000c00780c */ /* 0x000fda0003f06070 */
[----:B------:R-:W-:Y:S05]  /*0480*/  @!P0 BRA `(.L_x_586) ;  /* 0x0000000400588947 */ /* 0x000fea0003800000 */
.L_x_600:
        /* <DEDUP_REMOVED lines=26> */
.L_x_593:
[----:B------:R-:W-:Y:S05]  /*0630*/  BSYNC.RECONVERGENT B2 ;  /* 0x0000000000027941 */ /* 0x000fea0003800200 */
.L_x_592:
        /* <DEDUP_REMOVED lines=17> */
.L_x_595:
[----:B------:R-:W-:Y:S05]  /*0750*/  BSYNC.RECONVERGENT B2 ;  /* 0x0000000000027941 */ /* 0x000fea0003800200 */
.L_x_594:
        /* <DEDUP_REMOVED lines=17> */
.L_x_597:
[----:B------:R-:W-:Y:S05]  /*0870*/  BSYNC.RECONVERGENT B2 ;  /* 0x0000000000027941 */ /* 0x000fea0003800200 */
.L_x_596:
        /* <DEDUP_REMOVED lines=19> */
.L_x_599:
[----:B------:R-:W-:Y:S05]  /*09b0*/  BSYNC.RECONVERGENT B2 ;  /* 0x0000000000027941 */ /* 0x000fea0003800200 */
.L_x_598:
[----:B------:R-:W-:-:S05]  /*09c0*/  VIADD R5, R5, 0x400 ;  /* 0x0000040005057836 */ /* 0x000fca0000000000 */
[----:B------:R-:W-:-:S13]  /*09d0*/  ISETP.GE.AND P0, PT, R5, UR5, PT ;  /* 0x0000000505007c0c */ /* 0x000fda000bf06270 */
[----:B------:R-:W-:Y:S05]  /*09e0*/  @!P0 BRA `(.L_x_600) ;  /* 0xfffffff800a88947 */ /* 0x000fea000383ffff */
.L_x_586:
[----:B------:R-:W-:Y:S05]  /*09f0*/  BSYNC.RECONVERGENT B1 ;  /* 0x0000000000017941 */ /* 0x000fea0003800200 */
.L_x_585:
        /* <DEDUP_REMOVED lines=31> */
.L_x_603:
[----:B------:R-:W-:Y:S05]  /*0bf0*/  BSYNC.RECONVERGENT B1 ;  /* 0x0000000000017941 */ /* 0x000fea0003800200 */
.L_x_602:
        /* <DEDUP_REMOVED lines=27> */
.L_x_605:
[----:B------:R-:W-:Y:S05]  /*0db0*/  BSYNC.RECONVERGENT B1 ;  /* 0x0000000000017941 */ /* 0x000fea0003800200 */
.L_x_604:
        /* <DEDUP_REMOVED lines=24> */
.L_x_607:
[----:B------:R-:W-:Y:S05]  /*0f40*/  BSYNC.RECONVERGENT B1 ;  /* 0x0000000000017941 */ /* 0x000fea0003800200 */
.L_x_606:
        /* <DEDUP_REMOVED lines=24> */
.L_x_609:
[----:B------:R-:W-:Y:S05]  /*10d0*/  BSYNC.RECONVERGENT B1 ;  /* 0x0000000000017941 */ /* 0x000fea0003800200 */
.L_x_608:
        /* <DEDUP_REMOVED lines=24> */
.L_x_611:
[----:B------:R-:W-:Y:S05]  /*1260*/  BSYNC.RECONVERGENT B1 ;  /* 0x0000000000017941 */ /* 0x000fea0003800200 */
.L_x_610:
        /* <DEDUP_REMOVED lines=12> */
.L_x_613:
[----:B------:R-:W-:Y:S05]  /*1330*/  BSYNC.RECONVERGENT B1 ;  /* 0x0000000000017941 */ /* 0x000fea0003800200 */
.L_x_612:
        /* <DEDUP_REMOVED lines=27> */
.L_x_616:
[----:B------:R-:W-:Y:S05]  /*14f0*/  BSYNC.RECONVERGENT B1 ;  /* 0x0000000000017941 */ /* 0x000fea0003800200 */
.L_x_615:
        /* <DEDUP_REMOVED lines=27> */
.L_x_618:
[----:B------:R-:W-:Y:S05]  /*16b0*/  BSYNC.RECONVERGENT B1 ;  /* 0x0000000000017941 */ /* 0x000fea0003800200 */
.L_x_617:
        /* <DEDUP_REMOVED lines=17> */
.L_x_620:
[----:B------:R-:W-:Y:S05]  /*17d0*/  BSYNC.RECONVERGENT B1 ;  /* 0x0000000000017941 */ /* 0x000fea0003800200 */
.L_x_619:
        /* <DEDUP_REMOVED lines=17> */
.L_x_622:
[----:B------:R-:W-:Y:S05]  /*18f0*/  BSYNC.RECONVERGENT B1 ;  /* 0x0000000000017941 */ /* 0x000fea0003800200 */
.L_x_621:
        /* <DEDUP_REMOVED lines=17> */
.L_x_624:
[----:B------:R-:W-:Y:S05]  /*1a10*/  BSYNC.RECONVERGENT B1 ;  /* 0x0000000000017941 */ /* 0x000fea0003800200 */
.L_x_623:
        /* <DEDUP_REMOVED lines=17> */
.L_x_626:
[----:B------:R-:W-:Y:S05]  /*1b30*/  BSYNC.RECONVERGENT B1 ;  /* 0x0000000000017941 */ /* 0x000fea0003800200 */
.L_x_625:
        /* <DEDUP_REMOVED lines=18> */
.L_x_601:
        /* <DEDUP_REMOVED lines=40> */
.L_x_628:
[----:B------:R-:W-:Y:S05]  /*1ee0*/  BSYNC.RECONVERGENT B1 ;  /* 0x0000000000017941 */ /* 0x000fea0003800200 */
.L_x_627:
        /* <DEDUP_REMOVED lines=25> */
.L_x_630:
[----:B------:R-:W-:Y:S05]  /*2080*/  BSYNC.RECONVERGENT B1 ;  /* 0x0000000000017941 */ /* 0x000fea0003800200 */
.L_x_629:
        /* <DEDUP_REMOVED lines=24> */
.L_x_632:
[----:B------:R-:W-:Y:S05]  /*2210*/  BSYNC.RECONVERGENT B1 ;  /* 0x0000000000017941 */ /* 0x000fea0003800200 */
.L_x_631:
        /* <DEDUP_REMOVED lines=24> */
.L_x_634:
[----:B------:R-:W-:Y:S05]  /*23a0*/  BSYNC.RECONVERGENT B1 ;  /* 0x0000000000017941 */ /* 0x000fea0003800200 */
.L_x_633:
        /* <DEDUP_REMOVED lines=24> */
.L_x_636:
[----:B------:R-:W-:Y:S05]  /*2530*/  BSYNC.RECONVERGENT B1 ;  /* 0x0000000000017941 */ /* 0x000fea0003800200 */
.L_x_635:
        /* <DEDUP_REMOVED lines=12> */
.L_x_638:
[----:B------:R-:W-:Y:S05]  /*2600*/  BSYNC.RECONVERGENT B1 ;  /* 0x0000000000017941 */ /* 0x000fea0003800200 */
.L_x_637:
        /* <DEDUP_REMOVED lines=30> */
.L_x_640:
[----:B------:R-:W-:Y:S05]  /*27f0*/  BSYNC.RECONVERGENT B1 ;  /* 0x0000000000017941 */ /* 0x000fea0003800200 */
.L_x_639:
        /* <DEDUP_REMOVED lines=27> */
.L_x_642:
[----:B------:R-:W-:Y:S05]  /*29b0*/  BSYNC.RECONVERGENT B1 ;  /* 0x0000000000017941 */ /* 0x000fea0003800200 */
.L_x_641:
        /* <DEDUP_REMOVED lines=27> */
.L_x_644:
[----:B------:R-:W-:Y:S05]  /*2b70*/  BSYNC.RECONVERGENT B1 ;  /* 0x0000000000017941 */ /* 0x000fea0003800200 */
.L_x_643:
        /* <DEDUP_REMOVED lines=27> */
.L_x_646:
[----:B------:R-:W-:Y:S05]  /*2d30*/  BSYNC.RECONVERGENT B1 ;  /* 0x0000000000017941 */ /* 0x000fea0003800200 */
.L_x_645:
        /* <DEDUP_REMOVED lines=27> */
.L_x_648:
[----:B------:R-:W-:Y:S05]  /*2ef0*/  BSYNC.RECONVERGENT B1 ;  /* 0x0000000000017941 */ /* 0x000fea0003800200 */
.L_x_647:
        /* <DEDUP_REMOVED lines=27> */
.L_x_650:
[----:B------:R-:W-:Y:S05]  /*30b0*/  BSYNC.RECONVERGENT B1 ;  /* 0x0000000000017941 */ /* 0x000fea0003800200 */
.L_x_649:
        /* <DEDUP_REMOVED lines=28> */
.L_x_582:
        /* <DEDUP_REMOVED lines=12> */
[----:B------:R-:W5:Y:S01]  /*3340*/  LDG.E.64.CONSTANT R2, desc[UR6][R6.64+0x4008] ;  /* 0x0040080606027981 */ /* 0x000f62000c1e9b00 */
[----:B------:R-:W-:Y:S01]  /*3350*/  UISETP.GE.U32.AND UP0, UPT, UR4, 0xa00, UPT ;  /* 0x00000a000400788c */ /* 0x000fe2000bf06070 */
[----:B------:R-:W-:Y:S01]  /*3360*/  IMAD.MOV.U32 R19, RZ, RZ, 0x500 ;  /* 0x00000500ff137424 */ /* 0x000fe200078e00ff */
        /* <DEDUP_REMOVED lines=29> */
[----:B------:R-:W0:Y:S01]  /*3540*/  LDC.64 R6, c[0x0][0x380] ;  /* 0x0000e000ff067b82 */ /* 0x000e220000000a00 */
[----:B------:R-:W-:Y:S01]  /*3550*/  IMAD.MOV.U32 R23, RZ, RZ, R2 ;  /* 0x000000ffff177224 */ /* 0x000fe200078e0002 */
[----:B------:R-:W1:Y:S01]  /*3560*/  LDCU UR4, c[0x0][0x390] ;  /* 0x00007200ff0477ac */ /* 0x000e620008000800 */
[----:B------:R-:W-:Y:S02]  /*3570*/  IMAD.MOV.U32 R24, RZ, RZ, R3 ;  /* 0x000000ffff187224 */ /* 0x000fe400078e0003 */
[----:B------:R-:W-:Y:S02]  /*3580*/  IMAD.MOV.U32 R18, RZ, RZ, R4 ;  /* 0x000000ffff127224 */ /* 0x000fe400078e0004 */
[----:B------:R-:W-:-:S07]  /*3590*/  IMAD.MOV.U32 R5, RZ, RZ, 0x500 ;  /* 0x00000500ff057424 */ /* 0x000fce00078e00ff */
.L_x_652:
[----:B------:R-:W-:-:S04]  /*35a0*/  IMAD.IADD R17, R0, 0x1, R5 ;  /* 0x0000000100117824 */ /* 0x000fc800078e0205 */
[----:B0-----:R-:W-:-:S05]  /*35b0*/  IMAD.WIDE.U32 R16, R17, 0x10, R6 ;  /* 0x0000001011107825 */ /* 0x001fca00078e0006 */
        /* <DEDUP_REMOVED lines=36> */
[----:B------:R-:W-:Y:S01]  /*3800*/  @P2 SEL R14, R8, R14, P0 ;  /* 0x0000000e080e2207 */ /* 0x000fe20000000000 */
[C---:B------:R-:W-:Y:S01]  /*3810*/  VIADD R8, R5.reuse, 0xa00 ;  /* 0x00000a0005087836 */ /* 0x040fe20000000000 */
[----:B------:R-:W-:Y:S01]  /*3820*/  ISETP.GE.AND P1, PT, R22, R4, PT ;  /* 0x000000041600720c */ /* 0x000fe20003f26270 */
[----:B------:R-:W-:Y:S01]  /*3830*/  VIADD R5, R5, 0x500 ;  /* 0x0000050005057836 */ /* 0x000fe20000000000 */
[----:B------:R-:W-:Y:S02]  /*3840*/  @P2 SEL R15, R9, R15, P0 ;  /* 0x0000000f090f2207 */ /* 0x000fe40000000000 */
[----:B-1----:R-:W-:-:S09]  /*3850*/  ISETP.GT.AND P2, PT, R8, UR4, PT ;  /* 0x0000000408007c0c */ /* 0x002fd2000bf44270 */
        /* <DEDUP_REMOVED lines=8> */
[----:B------:R-:W-:Y:S01]  /*38e0*/  IMAD.MOV.U32 R24, RZ, RZ, R3 ;  /* 0x000000ffff187224 */ /* 0x000fe200078e0003 */
[----:B------:R-:W-:Y:S06]  /*38f0*/  @!P2 BRA `(.L_x_652) ;  /* 0xfffffffc0028a947 */ /* 0x000fec000383ffff */
[----:B------:R-:W-:-:S07]  /*3900*/  IMAD.MOV.U32 R19, RZ, RZ, R5 ;  /* 0x000000ffff137224 */ /* 0x000fce00078e0005 */
.L_x_651:
[----:B------:R-:W-:-:S13]  /*3910*/  ISETP.GE.AND P0, PT, R19, UR4, PT ;  /* 0x0000000413007c0c */ /* 0x000fda000bf06270 */
        /* <DEDUP_REMOVED lines=18> */
.L_x_659:
[----:B0-----:R-:W-:-:S05]  /*3a40*/  IMAD.WIDE.U32 R10, R13, 0x10, R6 ;  /* 0x000000100d0a7825 */ /* 0x001fca00078e0006 */
[----:B------:R-:W2:Y:S04]  /*3a50*/  LDG.E.CONSTANT R21, desc[UR6][R10.64] ;  /* 0x000000060a157981 */ /* 0x000ea8000c1e9900 */
[----:B------:R-:W3:Y:S01]  /*3a60*/  LDG.E.64.CONSTANT R8, desc[UR6][R10.64+0x8] ;  /* 0x000008060a087981 */ /* 0x000ee2000c1e9b00 */
[----:B------:R-:W-:Y:S01]  /*3a70*/  VIADD R12, R12, 0x1 ;  /* 0x000000010c0c7836 */ /* 0x000fe20000000000 */
[----:B------:R-:W-:Y:S01]  /*3a80*/  BSSY.RECONVERGENT B3, `(.L_x_657) ;  /* 0x0000015000037945 */ /* 0x000fe20003800200 */
[----:B------:R-:W-:Y:S02]  /*3a90*/  IMAD.MOV.U32 R15, RZ, RZ, R2 ;  /* 0x000000ffff0f7224 */ /* 0x000fe400078e0002 */
        /* <DEDUP_REMOVED lines=19> */
.L_x_658:
[----:B------:R-:W-:Y:S05]  /*3bd0*/  BSYNC.RECONVERGENT B3 ;  /* 0x0000000000037941 */ /* 0x000fea0003800200 */
.L_x_657:
[----:B------:R-:W-:Y:S02]  /*3be0*/  VIADD R18, R18, 0x100 ;  /* 0x0000010012127836 */ /* 0x000fe40000000000 */
[----:B------:R-:W-:Y:S01]  /*3bf0*/  VIADD R13, R13, 0x100 ;  /* 0x000001000d0d7836 */ /* 0x000fe20000000000 */
[----:B------:R-:W-:Y:S06]  /*3c00*/  @P3 BRA `(.L_x_659) ;  /* 0xfffffffc008c3947 */ /* 0x000fec000383ffff */
.L_x_656:
[----:B------:R-:W-:Y:S05]  /*3c10*/  BSYNC.RECONVERGENT B2 ;  /* 0x0000000000027941 */ /* 0x000fea0003800200 */
.L_x_655:
[----:B------:R-:W-:-:S13]  /*3c20*/  ISETP.GE.U32.AND P0, PT, R14, 0x300, PT ;  /* 0x000003000e00780c */ /* 0x000fda0003f06070 */
[----:B------:R-:W-:Y:S05]  /*3c30*/  @!P0 BRA `(.L_x_654) ;  /* 0x0000000400888947 */ /* 0x000fea0003800000 */
[----:B------:R-:W0:Y:S01]  /*3c40*/  LDCU.64 UR8, c[0x0][0x380] ;  /* 0x00007000ff0877ac */ /* 0x000e220008000a00 */
[----:B------:R-:W1:Y:S01]  /*3c50*/  LDC.64 R6, c[0x0][0x380] ;  /* 0x0000e000ff067b82 */ /* 0x000e620000000a00 */
[C---:B------:R-:W-:Y:S01]  /*3c60*/  IADD3 R13, P0, PT, R18.reuse, R19, RZ ;  /* 0x00000013120d7210 */ /* 0x040fe20007f1e0ff */
[----:B------:R-:W-:-:S04]  /*3c70*/  IMAD.IADD R19, R18, 0x1, R19 ;  /* 0x0000000112137824 */ /* 0x000fc800078e0213 */
[----:B------:R-:W-:Y:S01]  /*3c80*/  IMAD.X R8, RZ, RZ, RZ, P0 ;  /* 0x000000ffff087224 */ /* 0x000fe200000e06ff */
[----:B0-----:R-:W-:-:S04]  /*3c90*/  LEA R12, P1, R13, UR8, 0x4 ;  /* 0x000000080d0c7c11 */ /* 0x001fc8000f8220ff */
[----:B------:R-:W-:Y:S02]  /*3ca0*/  IADD3 R12, P0, PT, R12, 0x3008, RZ ;  /* 0x000030080c0c7810 */ /* 0x000fe40007f1e0ff */
[----:B------:R-:W-:-:S05]  /*3cb0*/  LEA.HI.X R13, R13, UR9, R8, 0x4, P1 ;  /* 0x000000090d0d7c11 */ /* 0x000fca00088f2408 */
[----:B------:R-:W-:-:S07]  /*3cc0*/  IMAD.X R13, RZ, RZ, R13, P0 ;  /* 0x000000ffff0d7224 */ /* 0x000fce00000e060d */
.L_x_668:
[----:B-1----:R-:W-:-:S05]  /*3cd0*/  IMAD.WIDE.U32 R10, R19, 0x10, R6 ;  /* 0x00000010130a7825 */ /* 0x002fca00078e0006 */
[----:B------:R-:W2:Y:S04]  /*3ce0*/  LDG.E.CONSTANT R23, desc[UR6][R10.64] ;  /* 0x000000060a177981 */ /* 0x000ea8000c1e9900 */
[----:B------:R0:W3:Y:S02]  /*3cf0*/  LDG.E.64.CONSTANT R8, desc[UR6][R10.64+0x8] ;  /* 0x000008060a087981 */ /* 0x0000e4000c1e9b00 */
[----:B0-----:R-:W-:Y:S02]  /*3d00*/  IMAD.MOV.U32 R10, RZ, RZ, R12 ;  /* 0x000000ffff0a7224 */ /* 0x001fe400078e000c */
[----:B------:R-:W-:-:S05]  /*3d10*/  IMAD.MOV.U32 R11, RZ, RZ, R13 ;  /* 0x000000ffff0b7224 */ /* 0x000fca00078e000d */
        /* <DEDUP_REMOVED lines=16> */
[CC--:B------:R-:W-:Y:S02]  /*3e20*/  @P2 ISETP.LT.U32.AND P1, PT, R2.reuse, R8.reuse, PT ;  /* 0x000000080200220c */ /* 0x0c0fe40003f21070 */
[CC--:B------:R-:W-:Y:S02]  /*3e30*/  @P2 ISETP.GE.U32.AND P0, PT, R2.reuse, R8.reuse, PT ;  /* 0x000000080200220c */ /* 0x0c0fe40003f06070 */
[CC--:B------:R-:W-:Y:S02]  /*3e40*/  @P2 ISETP.LT.AND.EX P1, PT, R3.reuse, R9.reuse, PT, P1 ;  /* 0x000000090300220c */ /* 0x0c0fe40003f21310 */
[CC--:B------:R-:W-:Y:S02]  /*3e50*/  @P2 ISETP.GE.AND.EX P0, PT, R3.reuse, R9.reuse, PT, P0 ;  /* 0x000000090300220c */ /* 0x0c0fe40003f06300 */
[----:B------:R-:W-:Y:S02]  /*3e60*/  @P2 SEL R27, R2, R8, P1 ;  /* 0x00000008021b2207 */ /* 0x000fe40000800000 */
[----:B------:R-:W-:-:S02]  /*3e70*/  @P2 SEL R29, R3, R9, P1 ;  /* 0x00000009031d2207 */ /* 0x000fc40000800000 */
[----:B------:R-:W-:-:S07]  /*3e80*/  @P2 SEL R22, R4, R23, !P0 ;  /* 0x0000001704162207 */ /* 0x000fce0004000000 */
.L_x_661:
[----:B------:R-:W-:Y:S05]  /*3e90*/  BSYNC.RECONVERGENT B2 ;  /* 0x0000000000027941 */ /* 0x000fea0003800200 */
.L_x_660:
        /* <DEDUP_REMOVED lines=17> */
.L_x_663:
[----:B------:R-:W-:Y:S05]  /*3fb0*/  BSYNC.RECONVERGENT B2 ;  /* 0x0000000000027941 */ /* 0x000fea0003800200 */
.L_x_662:
        /* <DEDUP_REMOVED lines=17> */
.L_x_665:
[----:B------:R-:W-:Y:S05]  /*40d0*/  BSYNC.RECONVERGENT B2 ;  /* 0x0000000000027941 */ /* 0x000fea0003800200 */
.L_x_664:
        /* <DEDUP_REMOVED lines=17> */
.L_x_667:
[----:B------:R-:W-:Y:S05]  /*41f0*/  BSYNC.RECONVERGENT B2 ;  /* 0x0000000000027941 */ /* 0x000fea0003800200 */
.L_x_666:
[----:B------:R-:W-:Y:S01]  /*4200*/  VIADD R18, R18, 0x400 ;  /* 0x0000040012127836 */ /* 0x000fe20000000000 */
[----:B------:R-:W-:Y:S01]  /*4210*/  IADD3 R12, P1, PT, R10, 0x4000, RZ ;  /* 0x000040000a0c7810 */ /* 0x000fe20007f3e0ff */
[----:B------:R-:W-:-:S03]  /*4220*/  VIADD R19, R19, 0x400 ;  /* 0x0000040013137836 */ /* 0x000fc60000000000 */
[----:B------:R-:W-:Y:S01]  /*4230*/  ISETP.GE.AND P0, PT, R18, R5, PT ;  /* 0x000000051200720c */ /* 0x000fe20003f06270 */
[----:B------:R-:W-:-:S12]  /*4240*/  IMAD.X R13, RZ, RZ, R11, P1 ;  /* 0x000000ffff0d7224 */ /* 0x000fd800008e060b */
[----:B------:R-:W-:Y:S05]  /*4250*/  @!P0 BRA `(.L_x_668) ;  /* 0xfffffff8009c8947 */ /* 0x000fea000383ffff */
.L_x_654:
[----:B------:R-:W-:Y:S05]  /*4260*/  BSYNC.RECONVERGENT B1 ;  /* 0x0000000000017941 */ /* 0x000fea0003800200 */
.L_x_653:
        /* <DEDUP_REMOVED lines=31> */
.L_x_670:
[----:B------:R-:W-:Y:S05]  /*4460*/  BSYNC.RECONVERGENT B1 ;  /* 0x0000000000017941 */ /* 0x000fea0003800200 */
.L_x_669:
        /* <DEDUP_REMOVED lines=24> */
.L_x_672:
[----:B------:R-:W-:Y:S05]  /*45f0*/  BSYNC.RECONVERGENT B1 ;  /* 0x0000000000017941 */ /* 0x000fea0003800200 */
.L_x_671:
[----:B0-----:R0:W4:Y:S01]  /*4600*/  SHFL.DOWN PT, R5, R2, 0x4, 0x1f ;  /* 0x08801f0002057f89 */ /* 0x00112200000e0000 */
[----:B------:R-:W-:Y:S01]  /*4610*/  BSSY.RECONVERGENT B1, `(.L_x_673) ;  /* 0x0000017000017945 */ /* 0x000fe20003800200 */
[----:B--2---:R-:W-:Y:S02]  /*4620*/  IMAD.MOV.U32 R3, RZ, RZ, R2 ;  /* 0x000000ffff037224 */ /* 0x004fe400078e0002 */
[----:B------:R0:W2:Y:S01]  /*4630*/  SHFL.DOWN PT, R9, R4, 0x4, 0x1f ;  /* 0x08801f0004097f89 */ /* 0x0000a200000e0000 */
[----:B------:R-:W-:Y:S02]  /*4640*/  IMAD.MOV.U32 R6, RZ, RZ, R4 ;  /* 0x000000ffff067224 */ /* 0x000fe400078e0004 */
[----:B------:R-:W-:Y:S01]  /*4650*/  IMAD.MOV.U32 R7, RZ, RZ, R8 ;  /* 0x000000ffff077224 */ /* 0x000fe200078e0008 */
[----:B------:R0:W0:Y:S01]  /*4660*/  SHFL.DOWN PT, R11, R8, 0x4, 0x1f ;  /* 0x08801f00080b7f89 */ /* 0x00002200000e0000 */
[----:B------:R-:W-:Y:S05]  /*4670*/  @P5 BRA `(.L_x_674) ;  /* 0x0000000000405947 */ /* 0x000fea0003800000 */
[----:B----4-:R-:W-:Y:S01]  /*4680*/  ISETP.GE.AND P0, PT, R2, R5, PT ;  /* 0x000000050200720c */ /* 0x010fe20003f06270 */
[----:B------:R-:W-:Y:S02]  /*4690*/  IMAD.MOV.U32 R3, RZ, RZ, R5 ;  /* 0x000000ffff037224 */ /* 0x000fe400078e0005 */
[----:B--2---:R-:W-:Y:S02]  /*46a0*/  IMAD.MOV.U32 R6, RZ, RZ, R9 ;  /* 0x000000ffff067224 */ /* 0x004fe400078e0009 */
        /* <DEDUP_REMOVED lines=13> */
.L_x_674:
[----:B------:R-:W-:Y:S05]  /*4780*/  BSYNC.RECONVERGENT B1 ;  /* 0x0000000000017941 */ /* 0x000fea0003800200 */
.L_x_673:
        /* <DEDUP_REMOVED lines=24> */
.L_x_676:
[----:B------:R-:W-:Y:S05]  /*4910*/  BSYNC.RECONVERGENT B1 ;  /* 0x0000000000017941 */ /* 0x000fea0003800200 */
.L_x_675:
[----:B0-----:R0:W4:Y:S01]  /*4920*/  SHFL.DOWN PT, R3, R2, 0x10, 0x1f ;  /* 0x0a001f0002037f89 */ /* 0x00112200000e0000 */
[----:B------:R-:W-:Y:S01]  /*4930*/  BSSY.RECONVERGENT B1, `(.L_x_677) ;  /* 0x0000017000017945 */ /* 0x000fe20003800200 */
[----:B------:R-:W-:Y:S02]  /*4940*/  IMAD.MOV.U32 R8, RZ, RZ, R2 ;  /* 0x000000ffff087224 */ /* 0x000fe400078e0002 */
[----:B------:R0:W0:Y:S01]  /*4950*/  SHFL.DOWN PT, R9, R4, 0x10, 0x1f ;  /* 0x0a001f0004097f89 */ /* 0x00002200000e0000 */
[----:B--2---:R-:W-:Y:S02]  /*4960*/  IMAD.MOV.U32 R7, RZ, RZ, R4 ;  /* 0x000000ffff077224 */ /* 0x004fe400078e0004 */
[----:B------:R-:W-:Y:S01]  /*4970*/  IMAD.MOV.U32 R6, RZ, RZ, R5 ;  /* 0x000000ffff067224 */ /* 0x000fe200078e0005 */
[----:B-1----:R1:W2:Y:S01]  /*4980*/  SHFL.DOWN PT, R10, R5, 0x10, 0x1f ;  /* 0x0a001f00050a7f89 */ /* 0x0022a200000e0000 */
[----:B------:R-:W-:Y:S05]  /*4990*/  @P3 BRA `(.L_x_678) ;  /* 0x0000000000403947 */ /* 0x000fea0003800000 */
[----:B----4-:R-:W-:Y:S01]  /*49a0*/  ISETP.GE.AND P0, PT, R2, R3, PT ;  /* 0x000000030200720c */ /* 0x010fe20003f06270 */
[----:B------:R-:W-:Y:S02]  /*49b0*/  IMAD.MOV.U32 R8, RZ, RZ, R3 ;  /* 0x000000ffff087224 */ /* 0x000fe400078e0003 */
[----:B0-----:R-:W-:Y:S02]  /*49c0*/  IMAD.MOV.U32 R7, RZ, RZ, R9 ;  /* 0x000000ffff077224 */ /* 0x001fe400078e0009 */
[----:B--2---:R-:W-:-:S08]  /*49d0*/  IMAD.MOV.U32 R6, RZ, RZ, R10 ;  /* 0x000000ffff067224 */ /* 0x004fd000078e000a */
        /* <DEDUP_REMOVED lines=12> */
.L_x_678:
[----:B------:R-:W-:Y:S05]  /*4aa0*/  BSYNC.RECONVERGENT B1 ;  /* 0x0000000000017941 */ /* 0x000fea0003800200 */
.L_x_677:
[----:B------:R-:W-:Y:S04]  /*4ab0*/  BSSY.RECONVERGENT B1, `(.L_x_679) ;  /* 0x000000c000017945 */ /* 0x000fe80003800200 */
[----:B------:R-:W-:Y:S05]  /*4ac0*/  @P2 BRA `(.L_x_680) ;  /* 0x0000000000282947 */ /* 0x000fea0003800000 */
[----:B0-----:R-:W0:Y:S01]  /*4ad0*/  S2R R4, SR_CgaCtaId ;  /* 0x0000000000047919 */ /* 0x001e220000008800 */
[----:B----4-:R-:W-:Y:S02]  /*4ae0*/  MOV R3, 0x400 ;  /* 0x0000040000037802 */ /* 0x010fe40000000f00 */
[----:B------:R-:W-:-:S04]  /*4af0*/  SHF.R.U32.HI R2, RZ, 0x1, R0 ;  /* 0x00000001ff027819 */ /* 0x000fc80000011600 */
[----:B------:R-:W-:Y:S02]  /*4b00*/  LOP3.LUT R2, R2, 0x1f0, RZ, 0xc0, !PT ;  /* 0x000001f002027812 */ /* 0x000fe400078ec0ff */
[----:B0-----:R-:W-:-:S05]  /*4b10*/  LEA R3, R4, R3, 0x18 ;  /* 0x0000000304037211 */ /* 0x001fca00078ec0ff */
[----:B-1----:R-:W-:Y:S02]  /*4b20*/  IMAD.IADD R5, R2, 0x1, R3 ;  /* 0x0000000102057824 */ /* 0x002fe400078e0203 */
[----:B------:R-:W-:Y:S02]  /*4b30*/  IMAD.MOV.U32 R2, RZ, RZ, R7 ;  /* 0x000000ffff027224 */ /* 0x000fe400078e0007 */
[----:B------:R-:W-:Y:S01]  /*4b40*/  IMAD.MOV.U32 R3, RZ, RZ, R6 ;  /* 0x000000ffff037224 */ /* 0x000fe200078e0006 */
[----:B------:R0:W-:Y:S04]  /*4b50*/  STS [R5+0x8], R8 ;  /* 0x0000080805007388 */ /* 0x0001e80000000800 */
[----:B------:R0:W-:Y:S02]  /*4b60*/  STS.64 [R5+0x10], R2 ;  /* 0x0000100205007388 */ /* 0x0001e40000000a00 */
.L_x_680:
[----:B------:R-:W-:Y:S05]  /*4b70*/  BSYNC.RECONVERGENT B1 ;  /* 0x0000000000017941 */ /* 0x000fea0003800200 */
.L_x_679:
        /* <DEDUP_REMOVED lines=8> */
[----:B-1----:R-:W1:Y:S04]  /*4c00*/  LDS.64 R4, [R24+0x20] ;  /* 0x0000200018047984 */ /* 0x002e680000000a00 */
[----:B------:R4:W2:Y:S04]  /*4c10*/  LDS R18, [R24+0x28] ;  /* 0x0000280018127984 */ /* 0x0008a80000000800 */
[----:B------:R4:W2:Y:S01]  /*4c20*/  LDS R16, [R24+0x38] ;  /* 0x0000380018107984 */ /* 0x0008a20000000800 */
[----:B0-----:R-:W-:Y:S01]  /*4c30*/  ISETP.GE.AND P0, PT, R8, R3, PT ;  /* 0x000000030800720c */ /* 0x001fe20003f06270 */
[----:B------:R-:W-:-:S02]  /*4c40*/  IMAD.MOV.U32 R19, RZ, RZ, R3 ;  /* 0x000000ffff137224 */ /* 0x000fc400078e0003 */
[----:B-1----:R-:W-:Y:S02]  /*4c50*/  IMAD.MOV.U32 R21, RZ, RZ, R4 ;  /* 0x000000ffff157224 */ /* 0x002fe400078e0004 */
[----:B------:R-:W-:-:S08]  /*4c60*/  IMAD.MOV.U32 R20, RZ, RZ, R5 ;  /* 0x000000ffff147224 */ /* 0x000fd000078e0005 */
[----:B--2-4-:R-:W-:Y:S05]  /*4c70*/  @!P0 BRA `(.L_x_682) ;  /* 0x00000000002c8947 */ /* 0x014fea0003800000 */
        /* <DEDUP_REMOVED lines=11> */
.L_x_682:
[----:B------:R-:W-:Y:S05]  /*4d30*/  BSYNC.RECONVERGENT B1 ;  /* 0x0000000000017941 */ /* 0x000fea0003800200 */
.L_x_681:
        /* <DEDUP_REMOVED lines=27> */
.L_x_684:
[----:B------:R-:W-:Y:S05]  /*4ef0*/  BSYNC.RECONVERGENT B1 ;  /* 0x0000000000017941 */ /* 0x000fea0003800200 */
.L_x_683:
        /* <DEDUP_REMOVED lines=17> */
.L_x_686:
[----:B------:R-:W-:Y:S05]  /*5010*/  BSYNC.RECONVERGENT B1 ;  /* 0x0000000000017941 */ /* 0x000fea0003800200 */
.L_x_685:
        /* <DEDUP_REMOVED lines=17> */
.L_x_688:
[----:B------:R-:W-:Y:S05]  /*5130*/  BSYNC.RECONVERGENT B1 ;  /* 0x0000000000017941 */ /* 0x000fea0003800200 */
.L_x_687:
        /* <DEDUP_REMOVED lines=17> */
.L_x_690:
[----:B------:R-:W-:Y:S05]  /*5250*/  BSYNC.RECONVERGENT B1 ;  /* 0x0000000000017941 */ /* 0x000fea0003800200 */
.L_x_689:
        /* <DEDUP_REMOVED lines=17> */
.L_x_692:
[----:B------:R-:W-:Y:S05]  /*5370*/  BSYNC.RECONVERGENT B1 ;  /* 0x0000000000017941 */ /* 0x000fea0003800200 */
.L_x_691:
        /* <DEDUP_REMOVED lines=16> */
.L_x_614:
[----:B------:R-:W-:Y:S05]  /*5480*/  BSYNC.RECONVERGENT B0 ;  /* 0x0000000000007941 */ /* 0x000fea0003800200 */
.L_x_581:
        /* <DEDUP_REMOVED lines=8> */
.L_x_693:
        /* <DEDUP_REMOVED lines=15> */
.L_x_967:


//--------------------- .text._ZN6thrust24THRUST_300001_SM_1000_NS8cuda_cub4core6detail13_kernel_agentINS1_8__reduce10DrainAgentIiEEJN3cub18CUB_300001_SM_10009GridQueueIjEEiEEEvDpT0_ --------------------------
	.section	.text._ZN6thrust24THRUST_300001_SM_1000_NS8cuda_cub4core6detail13_kernel_agentINS1_8__reduce10DrainAgentIiEEJN3cub18CUB_300001_SM_10009GridQueueIjEEiEEEvDpT0_,"ax",@progbits
	.align	128
        .global         _ZN6thrust24THRUST_300001_SM_1000_NS8cuda_cub4core6detail13_kernel_agentINS1_8__reduce10DrainAgentIiEEJN3cub18CUB_300001_SM_10009GridQueueIjEEiEEEvDpT0_
        .type           _ZN6thrust24THRUST_300001_SM_1000_NS8cuda_cub4core6detail13_kernel_agentINS1_8__reduce10DrainAgentIiEEJN3cub18CUB_300001_SM_10009GridQueueIjEEiEEEvDpT0_,@function
        .size           _ZN6thrust24THRUST_300001_SM_1000_NS8cuda_cub4core6detail13_kernel_agentINS1_8__reduce10DrainAgentIiEEJN3cub18CUB_300001_SM_10009GridQueueIjEEiEEEvDpT0_,(.L_x_968 - _ZN6thrust24THRUST_300001_SM_1000_NS8cuda_cub4core6detail13_kernel_agentINS1_8__reduce10DrainAgentIiEEJN3cub18CUB_300001_SM_10009GridQueueIjEEiEEEvDpT0_)
        .other          _ZN6thrust24THRUST_300001_SM_1000_NS8cuda_cub4core6detail13_kernel_agentINS1_8__reduce10DrainAgentIiEEJN3cub18CUB_300001_SM_10009GridQueueIjEEiEEEvDpT0_,@"STO_CUDA_ENTRY STV_DEFAULT"
_ZN6thrust24THRUST_300001_SM_1000_NS8cuda_cub4core6detail13_kernel_agentINS1_8__reduce10DrainAgentIiEEJN3cub18CUB_300001_SM_10009GridQueueIjEEiEEEvDpT0_:
.text._ZN6thrust24THRUST_300001_SM_1000_NS8cuda_cub4core6detail13_kernel_agentINS1_8__reduce10DrainAgentIiEEJN3cub18CUB_300001_SM_10009GridQueueIjEEiEEEvDpT0_:
[----:B------:R-:W-:Y:S08]  /*0000*/  LDC R1, c[0x0][0x37c] ;  /* 0x0000df00ff017b82 */ /* 0x000ff00000000800 */
[----:B------:R-:W0:Y:S01]  /*0010*/  LDC.64 R2, c[0x0][0x380] ;  /* 0x0000e000ff027b82 */ /* 0x000e220000000a00 */
[----:B------:R-:W0:Y:S07]  /*0020*/  LDCU.64 UR4, c[0x0][0x358] ;  /* 0x00006b00ff0477ac */ /* 0x000e2e0008000a00 */
[----:B------:R-:W1:Y:S01]  /*0030*/  LDC R5, c[0x0][0x388] ;  /* 0x0000e200ff057b82 */ /* 0x000e620000000800 */
[----:B0-----:R-:W-:Y:S04]  /*0040*/  STG.E desc[UR4][R2.64+0x4], RZ ;  /* 0x000004ff02007986 */ /* 0x001fe8000c101904 */
[----:B-1----:R-:W-:Y:S01]  /*0050*/  STG.E desc[UR4][R2.64], R5 ;  /* 0x0000000502007986 */ /* 0x002fe2000c101904 */
[----:B------:R-:W-:Y:S05]  /*0060*/  EXIT ;  /* 0x000000000000794d */ /* 0x000fea0003800000 */
.L_x_694:
        /* <DEDUP_REMOVED lines=9> */
.L_x_968:


//--------------------- .text._ZN6thrust24THRUST_300001_SM_1000_NS8cuda_cub4core6detail13_kernel_agentINS1_8__reduce11ReduceAgentINS0_12zip_iteratorIN4cuda3std3__45tupleIJNS0_10device_ptrIiEENS0_17counting_iteratorIlNS0_11use_defaultESF_SF_EEEEEEEPNSB_IJilEEESJ_iNS1_9__extrema9arg_max_fIilNSA_4lessIiEEEEEEJSI_SK_iN3cub18CUB_300001_SM_100013GridEvenShareIiEENSS_9GridQueueIjEESP_EEEvDpT0_ --------------------------
	.section	.text._ZN6thrust24THRUST_300001_SM_1000_NS8cuda_cub4core6detail13_kernel_agentINS1_8__reduce11ReduceAgentINS0_12zip_iteratorIN4cuda3std3__45tupleIJNS0_10device_ptrIiEENS0_17counting_iteratorIlNS0_11use_defaultESF_SF_EEEEEEEPNSB_IJilEEESJ_iNS1_9__extrema9arg_max_fIilNSA_4lessIiEEEEEEJSI_SK_iN3cub18CUB_300001_SM_100013GridEvenShareIiEENSS_9GridQueueIjEESP_EEEvDpT0_,"ax",@progbits
	.align	128
        .global         _ZN6thrust24THRUST_300001_SM_1000_NS8cuda_cub4core6detail13_kernel_agentINS1_8__reduce11ReduceAgentINS0_12zip_iteratorIN4cuda3std3__45tupleIJNS0_10device_ptrIiEENS0_17counting_iteratorIlNS0_11use_defaultESF_SF_EEEEEEEPNSB_IJilEEESJ_iNS1_9__extrema9arg_max_fIilNSA_4lessIiEEEEEEJSI_SK_iN3cub18CUB_300001_SM_100013GridEvenShareIiEENSS_9GridQueueIjEESP_EEEvDpT0_
        .type           _ZN6thrust24THRUST_300001_SM_1000_NS8cuda_cub4core6detail13_kernel_agentINS1_8__reduce11ReduceAgentINS0_12zip_iteratorIN4cuda3std3__45tupleIJNS0_10device_ptrIiEENS0_17counting_iteratorIlNS0_11use_defaultESF_SF_EEEEEEEPNSB_IJilEEESJ_iNS1_9__extrema9arg_max_fIilNSA_4lessIiEEEEEEJSI_SK_iN3cub18CUB_300001_SM_100013GridEvenShareIiEENSS_9GridQueueIjEESP_EEEvDpT0_,@function
        .size           _ZN6thrust24THRUST_300001_SM_1000_NS8cuda_cub4core6detail13_kernel_agentINS1_8__reduce11ReduceAgentINS0_12zip_iteratorIN4cuda3std3__45tupleIJNS0_10device_ptrIiEENS0_17counting_iteratorIlNS0_11use_defaultESF_SF_EEEEEEEPNSB_IJilEEESJ_iNS1_9__extrema9arg_max_fIilNSA_4lessIiEEEEEEJSI_SK_iN3cub18CUB_300001_SM_100013GridEvenShareIiEENSS_9GridQueueIjEESP_EEEvDpT0_,(.L_x_969 - _ZN6thrust24THRUST_300001_SM_1000_NS8cuda_cub4core6detail13_kernel_agentINS1_8__reduce11ReduceAgentINS0_12zip_iteratorIN4cuda3std3__45tupleIJNS0_10device_ptrIiEENS0_17counting_iteratorIlNS0_11use_defaultESF_SF_EEEEEEEPNSB_IJilEEESJ_iNS1_9__extrema9arg_max_fIilNSA_4lessIiEEEEEEJSI_SK_iN3cub18CUB_300001_SM_100013GridEvenShareIiEENSS_9GridQueueIjEESP_EEEvDpT0_)
        .other          _ZN6thrust24THRUST_300001_SM_1000_NS8cuda_cub4core6detail13_kernel_agentINS1_8__reduce11ReduceAgentINS0_12zip_iteratorIN4cuda3std3__45tupleIJNS0_10device_ptrIiEENS0_17counting_iteratorIlNS0_11use_defaultESF_SF_EEEEEEEPNSB_IJilEEESJ_iNS1_9__extrema9arg_max_fIilNSA_4lessIiEEEEEEJSI_SK_iN3cub18CUB_300001_SM_100013GridEvenShareIiEENSS_9GridQueueIjEESP_EEEvDpT0_,@"STO_CUDA_ENTRY STV_DEFAULT"
_ZN6thrust24THRUST_300001_SM_1000_NS8cuda_cub4core6detail13_kernel_agentINS1_8__reduce11ReduceAgentINS0_12zip_iteratorIN4cuda3std3__45tupleIJNS0_10device_ptrIiEENS0_17counting_iteratorIlNS0_11use_defaultESF_SF_EEEEEEEPNSB_IJilEEESJ_iNS1_9__extrema9arg_max_fIilNSA_4lessIiEEEEEEJSI_SK_iN3cub18CUB_300001_SM_100013GridEvenShareIiEENSS_9GridQueueIjEESP_EEEvDpT0_:
.text._ZN6thrust24THRUST_300001_SM_1000_NS8cuda_cub4core6detail13_kernel_agentINS1_8__reduce11ReduceAgentINS0_12zip_iteratorIN4cuda3std3__45tupleIJNS0_10device_ptrIiEENS0_17counting_iteratorIlNS0_11use_defaultESF_SF_EEEEEEEPNSB_IJilEEESJ_iNS1_9__extrema9arg_max_fIilNSA_4lessIiEEEEEEJSI_SK_iN3cub18CUB_300001_SM_100013GridEvenShareIiEENSS_9GridQueueIjEESP_EEEvDpT0_:
[----:B------:R-:W-:Y:S01]  /*0000*/  LDC R1, c[0x0][0x37c] ;  /* 0x0000df00ff017b82 */ /* 0x000fe20000000800 */
[----:B------:R-:W0:Y:S01]  /*0010*/  S2R R0, SR_CTAID.X ;  /* 0x0000000000007919 */ /* 0x000e220000002500 */
[----:B------:R-:W1:Y:S01]  /*0020*/  LDCU UR4, c[0x0][0x398] ;  /* 0x00007300ff0477ac */ /* 0x000e620008000800 */
[----:B------:R-:W-:Y:S01]  /*0030*/  BSSY.RECONVERGENT B0, `(.L_x_695) ;  /* 0x0000586000007945 */ /* 0x000fe20003800200 */
[----:B------:R-:W2:Y:S01]  /*0040*/  LDCU UR6, c[0x0][0x370] ;  /* 0x00006e00ff0677ac */ /* 0x000ea20008000800 */
[----:B------:R-:W3:Y:S01]  /*0050*/  LDCU.64 UR10, c[0x0][0x358] ;  /* 0x00006b00ff0a77ac */ /* 0x000ee20008000a00 */
[----:B-1----:R-:W-:Y:S01]  /*0060*/  IMAD.U32 R4, RZ, RZ, UR4 ;  /* 0x00000004ff047e24 */ /* 0x002fe2000f8e00ff */
[----:B--2---:R-:W-:Y:S01]  /*0070*/  UIMAD UR6, UR6, 0x500, URZ ;  /* 0x00000500060678a4 */ /* 0x004fe2000f8e02ff */
[----:B0-----:R-:W-:-:S04]  /*0080*/  IMAD R5, R0, 0x500, RZ ;  /* 0x0000050000057824 */ /* 0x001fc800078e02ff */
[----:B------:R-:W-:-:S05]  /*0090*/  VIADD R3, R5, 0x500 ;  /* 0x0000050005037836 */ /* 0x000fca0000000000 */
[----:B------:R-:W-:-:S13]  /*00a0*/  ISETP.GT.AND P0, PT, R3, R4, PT ;  /* 0x000000040300720c */ /* 0x000fda0003f04270 */
[----:B---3--:R-:W-:Y:S05]  /*00b0*/  @!P0 BRA `(.L_x_696) ;  /* 0x0000003000b48947 */ /* 0x008fea0003800000 */
[----:B------:R-:W0:Y:S01]  /*00c0*/  S2R R2, SR_TID.X ;  /* 0x0000000000027919 */ /* 0x000e220000002100 */
[----:B------:R-:W-:Y:S01]  /*00d0*/  IMAD.IADD R3, R4, 0x1, -R5 ;  /* 0x0000000104037824 */ /* 0x000fe200078e0a05 */
[----:B------:R-:W1:Y:S01]  /*00e0*/  LDCU.64 UR6, c[0x0][0x388] ;  /* 0x00007100ff0677ac */ /* 0x000e620008000a00 */
[----:B------:R-:W-:Y:S01]  /*00f0*/  BSSY.RECONVERGENT B1, `(.L_x_697) ;  /* 0x000000f000017945 */ /* 0x000fe20003800200 */
[----:B------:R-:W-:Y:S01]  /*0100*/  CS2R R6, SRZ ;  /* 0x0000000000067805 */ /* 0x000fe2000001ff00 */
[----:B------:R-:W-:Y:S01]  /*0110*/  IMAD.MOV.U32 R8, RZ, RZ, RZ ;  /* 0x000000ffff087224 */ /* 0x000fe200078e00ff */
[----:B------:R-:W2:Y:S01]  /*0120*/  LDCU.64 UR8, c[0x0][0x388] ;  /* 0x00007100ff0877ac */ /* 0x000ea20008000a00 */
[----:B0-----:R-:W-:Y:S01]  /*0130*/  ISETP.GE.AND P0, PT, R2, R3, PT ;  /* 0x000000030200720c */ /* 0x001fe20003f06270 */
[----:B------:R-:W-:-:S12]  /*0140*/  IMAD.MOV.U32 R10, RZ, RZ, R2 ;  /* 0x000000ffff0a7224 */ /* 0x000fd800078e0002 */
[----:B-12---:R-:W-:Y:S05]  /*0150*/  @P0 BRA `(.L_x_698) ;  /* 0x0000000000200947 */ /* 0x006fea0003800000 */
[----:B------:R-:W0:Y:S01]  /*0160*/  LDC.64 R12, c[0x0][0x380] ;  /* 0x0000e000ff0c7b82 */ /* 0x000e220000000a00 */
[----:B------:R-:W-:Y:S01]  /*0170*/  IMAD.IADD R9, R5, 0x1, R2 ;  /* 0x0000000105097824 */ /* 0x000fe200078e0202 */
[----:B------:R-:W1:Y:S03]  /*0180*/  LDCU.64 UR4, c[0x0][0x388] ;  /* 0x00007100ff0477ac */ /* 0x000e660008000a00 */
[----:B0-----:R-:W-:-:S05]  /*0190*/  IMAD.WIDE R12, R9, 0x4, R12 ;  /* 0x00000004090c7825 */ /* 0x001fca00078e020c */
[----:B------:R0:W5:Y:S01]  /*01a0*/  LDG.E R7, desc[UR10][R12.64] ;  /* 0x0000000a0c077981 */ /* 0x000162000c1e1900 */
[----:B-1----:R-:W-:Y:S01]  /*01b0*/  IADD3 R6, P0, PT, R9, UR4, RZ ;  /* 0x0000000409067c10 */ /* 0x002fe2000ff1e0ff */
[----:B------:R-:W-:-:S03]  /*01c0*/  VIADD R10, R2, 0x100 ;  /* 0x00000100020a7836 */ /* 0x000fc60000000000 */
[----:B------:R-:W-:-:S09]  /*01d0*/  LEA.HI.X.SX32 R8, R9, UR5, 0x1, P0 ;  /* 0x0000000509087c11 */ /* 0x000fd200080f0eff */
.L_x_698:
[----:B------:R-:W-:Y:S05]  /*01e0*/  BSYNC.RECONVERGENT B1 ;  /* 0x0000000000017941 */ /* 0x000fea0003800200 */
.L_x_697:
[----:B------:R-:W-:Y:S01]  /*01f0*/  ISETP.GE.AND P0, PT, R10, R3, PT ;  /* 0x000000030a00720c */ /* 0x000fe20003f06270 */
[----:B------:R-:W-:-:S12]  /*0200*/  BSSY.RECONVERGENT B1, `(.L_x_699) ;  /* 0x0000091000017945 */ /* 0x000fd80003800200 */
[----:B------:R-:W-:Y:S05]  /*0210*/  @P0 BRA `(.L_x_700) ;  /* 0x00000008003c0947 */ /* 0x000fea0003800000 */
[----:B------:R-:W-:Y:S01]  /*0220*/  LOP3.LUT R9, RZ, R10, RZ, 0x33, !PT ;  /* 0x0000000aff097212 */ /* 0x000fe200078e33ff */
[----:B------:R-:W-:Y:S03]  /*0230*/  BSSY.RECONVERGENT B2, `(.L_x_701) ;  /* 0x0000028000027945 */ /* 0x000fe60003800200 */
[----:B------:R-:W-:-:S04]  /*0240*/  IADD3 R11, PT, PT, -R5, R4, R9 ;  /* 0x00000004050b7210 */ /* 0x000fc80007ffe109 */
[----:B------:R-:W-:-:S04]  /*0250*/  LOP3.LUT R4, R11, 0x300, RZ, 0xc0, !PT ;  /* 0x000003000b047812 */ /* 0x000fc800078ec0ff */
[----:B------:R-:W-:-:S13]  /*0260*/  ISETP.NE.AND P0, PT, R4, 0x300, PT ;  /* 0x000003000400780c */ /* 0x000fda0003f05270 */
[----:B------:R-:W-:Y:S05]  /*0270*/  @!P0 BRA `(.L_x_702) ;  /* 0x00000000008c8947 */ /* 0x000fea0003800000 */
[----:B0-----:R-:W0:Y:S01]  /*0280*/  LDC.64 R12, c[0x0][0x380] ;  /* 0x0000e000ff0c7b82 */ /* 0x001e220000000a00 */
[----:B------:R-:W-:Y:S01]  /*0290*/  LEA.HI R4, R11, 0x1, RZ, 0x18 ;  /* 0x000000010b047811 */ /* 0x000fe200078fc0ff */
[----:B------:R-:W-:-:S03]  /*02a0*/  IMAD.IADD R9, R5, 0x1, R10 ;  /* 0x0000000105097824 */ /* 0x000fc600078e020a */
[----:B------:R-:W-:-:S05]  /*02b0*/  LOP3.LUT R4, R4, 0x3, RZ, 0xc0, !PT ;  /* 0x0000000304047812 */ /* 0x000fca00078ec0ff */
[----:B------:R-:W-:-:S07]  /*02c0*/  IMAD.MOV R4, RZ, RZ, -R4 ;  /* 0x000000ffff047224 */ /* 0x000fce00078e0a04 */
.L_x_705:
[----:B0-----:R-:W-:-:S06]  /*02d0*/  IMAD.WIDE R14, R9, 0x4, R12 ;  /* 0x00000004090e7825 */ /* 0x001fcc00078e020c */
[----:B------:R-:W2:Y:S01]  /*02e0*/  LDG.E R15, desc[UR10][R14.64] ;  /* 0x0000000a0e0f7981 */ /* 0x000ea2000c1e1900 */
[C---:B------:R-:W-:Y:S01]  /*02f0*/  IADD3 R20, P1, PT, R9.reuse, UR6, RZ ;  /* 0x0000000609147c10 */ /* 0x040fe2000ff3e0ff */
[----:B------:R-:W-:Y:S01]  /*0300*/  VIADD R4, R4, 0x1 ;  /* 0x0000000104047836 */ /* 0x000fe20000000000 */
[----:B------:R-:W-:Y:S01]  /*0310*/  BSSY.RECONVERGENT B3, `(.L_x_703) ;  /* 0x0000016000037945 */ /* 0x000fe20003800200 */
[----:B------:R-:W-:Y:S01]  /*0320*/  IMAD.MOV.U32 R17, RZ, RZ, R6 ;  /* 0x000000ffff117224 */ /* 0x000fe200078e0006 */
[----:B------:R-:W-:Y:S01]  /*0330*/  LEA.HI.X.SX32 R19, R9, UR7, 0x1, P1 ;  /* 0x0000000709137c11 */ /* 0x000fe200088f0eff */
[----:B------:R-:W-:Y:S01]  /*0340*/  IMAD.MOV.U32 R18, RZ, RZ, R8 ;  /* 0x000000ffff127224 */ /* 0x000fe200078e0008 */
[----:B------:R-:W-:Y:S01]  /*0350*/  ISETP.NE.AND P2, PT, R4, RZ, PT ;  /* 0x000000ff0400720c */ /* 0x000fe20003f45270 */
[----:B-----5:R-:W-:Y:S02]  /*0360*/  IMAD.MOV.U32 R16, RZ, RZ, R7 ;  /* 0x000000ffff107224 */ /* 0x020fe400078e0007 */
[----:B------:R-:W-:-:S02]  /*0370*/  IMAD.MOV.U32 R6, RZ, RZ, R20 ;  /* 0x000000ffff067224 */ /* 0x000fc400078e0014 */
        /* <DEDUP_REMOVED lines=15> */
.L_x_704:
[----:B------:R-:W-:Y:S05]  /*0470*/  BSYNC.RECONVERGENT B3 ;  /* 0x0000000000037941 */ /* 0x000fea0003800200 */
.L_x_703:
[----:B------:R-:W-:Y:S02]  /*0480*/  VIADD R10, R10, 0x100 ;  /* 0x000001000a0a7836 */ /* 0x000fe40000000000 */
[----:B------:R-:W-:Y:S01]  /*0490*/  VIADD R9, R9, 0x100 ;  /* 0x0000010009097836 */ /* 0x000fe20000000000 */
[----:B------:R-:W-:Y:S06]  /*04a0*/  @P2 BRA `(.L_x_705) ;  /* 0xfffffffc00882947 */ /* 0x000fec000383ffff */
.L_x_702:
[----:B------:R-:W-:Y:S05]  /*04b0*/  BSYNC.RECONVERGENT B2 ;  /* 0x0000000000027941 */ /* 0x000fea0003800200 */
.L_x_701:
[----:B------:R-:W-:-:S13]  /*04c0*/  ISETP.GE.U32.AND P0, PT, R11, 0x300, PT ;  /* 0x000003000b00780c */ /* 0x000fda0003f06070 */
[----:B------:R-:W-:Y:S05]  /*04d0*/  @!P0 BRA `(.L_x_700) ;  /* 0x00000004008c8947 */ /* 0x000fea0003800000 */
[----:B0-----:R-:W0:Y:S01]  /*04e0*/  LDC.64 R12, c[0x0][0x380] ;  /* 0x0000e000ff0c7b82 */ /* 0x001e220000000a00 */
[----:B------:R-:W-:-:S04]  /*04f0*/  IMAD.IADD R9, R5, 0x1, R10 ;  /* 0x0000000105097824 */ /* 0x000fc800078e020a */
[C---:B------:R-:W-:Y:S02]  /*0500*/  VIADD R19, R9.reuse, 0x100 ;  /* 0x0000010009137836 */ /* 0x040fe40000000000 */
[C---:B------:R-:W-:Y:S02]  /*0510*/  VIADD R18, R9.reuse, 0x200 ;  /* 0x0000020009127836 */ /* 0x040fe40000000000 */
[----:B------:R-:W-:Y:S01]  /*0520*/  VIADD R20, R9, 0x300 ;  /* 0x0000030009147836 */ /* 0x000fe20000000000 */
[----:B0-----:R-:W-:-:S05]  /*0530*/  IADD3 R4, P0, PT, R12, 0x800, RZ ;  /* 0x000008000c047810 */ /* 0x001fca0007f1e0ff */
[----:B------:R-:W-:-:S08]  /*0540*/  IMAD.X R5, RZ, RZ, R13, P0 ;  /* 0x000000ffff057224 */ /* 0x000fd000000e060d */
.L_x_714:
[----:B------:R-:W-:-:S05]  /*0550*/  IMAD.WIDE R14, R9, 0x4, R4 ;  /* 0x00000004090e7825 */ /* 0x000fca00078e0204 */
[----:B------:R-:W2:Y:S04]  /*0560*/  LDG.E R22, desc[UR10][R14.64+-0x800] ;  /* 0xfff8000a0e167981 */ /* 0x000ea8000c1e1900 */
[----:B-----5:R0:W5:Y:S04]  /*0570*/  LDG.E R24, desc[UR10][R14.64+-0x400] ;  /* 0xfffc000a0e187981 */ /* 0x020168000c1e1900 */
[----:B------:R0:W5:Y:S04]  /*0580*/  LDG.E R11, desc[UR10][R14.64] ;  /* 0x0000000a0e0b7981 */ /* 0x000168000c1e1900 */
[----:B------:R0:W5:Y:S01]  /*0590*/  LDG.E R12, desc[UR10][R14.64+0x400] ;  /* 0x0004000a0e0c7981 */ /* 0x000162000c1e1900 */
[C---:B------:R-:W-:Y:S01]  /*05a0*/  IADD3 R21, P1, PT, R9.reuse, UR8, RZ ;  /* 0x0000000809157c10 */ /* 0x040fe2000ff3e0ff */
[----:B------:R-:W-:Y:S03]  /*05b0*/  BSSY.RECONVERGENT B2, `(.L_x_706) ;  /* 0x0000012000027945 */ /* 0x000fe60003800200 */
[----:B------:R-:W-:Y:S01]  /*05c0*/  LEA.HI.X.SX32 R23, R9, UR9, 0x1, P1 ;  /* 0x0000000909177c11 */ /* 0x000fe200088f0eff */
[----:B------:R-:W-:-:S04]  /*05d0*/  IMAD.MOV.U32 R16, RZ, RZ, R21 ;  /* 0x000000ffff107224 */ /* 0x000fc800078e0015 */
        /* <DEDUP_REMOVED lines=15> */
.L_x_707:
[----:B------:R-:W-:Y:S05]  /*06d0*/  BSYNC.RECONVERGENT B2 ;  /* 0x0000000000027941 */ /* 0x000fea0003800200 */
.L_x_706:
[----:B-----5:R-:W-:Y:S01]  /*06e0*/  ISETP.GE.AND P0, PT, R13, R24, PT ;  /* 0x000000180d00720c */ /* 0x020fe20003f06270 */
[----:B------:R-:W-:Y:S01]  /*06f0*/  BSSY.RECONVERGENT B2, `(.L_x_708) ;  /* 0x0000012000027945 */ /* 0x000fe20003800200 */
[----:B------:R-:W-:Y:S01]  /*0700*/  IADD3 R15, P1, PT, R19, UR8, RZ ;  /* 0x00000008130f7c10 */ /* 0x000fe2000ff3e0ff */
[----:B------:R-:W-:-:S03]  /*0710*/  IMAD.MOV.U32 R6, RZ, RZ, R24 ;  /* 0x000000ffff067224 */ /* 0x000fc600078e0018 */
[----:B------:R-:W-:Y:S01]  /*0720*/  LEA.HI.X.SX32 R14, R19, UR9, 0x1, P1 ;  /* 0x00000009130e7c11 */ /* 0x000fe200088f0eff */
        /* <DEDUP_REMOVED lines=14> */
.L_x_709:
[----:B------:R-:W-:Y:S05]  /*0810*/  BSYNC.RECONVERGENT B2 ;  /* 0x0000000000027941 */ /* 0x000fea0003800200 */
.L_x_708:
[----:B------:R-:W-:Y:S01]  /*0820*/  ISETP.GE.AND P0, PT, R6, R11, PT ;  /* 0x0000000b0600720c */ /* 0x000fe20003f06270 */
[----:B------:R-:W-:Y:S01]  /*0830*/  BSSY.RECONVERGENT B2, `(.L_x_710) ;  /* 0x0000013000027945 */ /* 0x000fe20003800200 */
[----:B------:R-:W-:Y:S01]  /*0840*/  IADD3 R16, P1, PT, R18, UR8, RZ ;  /* 0x0000000812107c10 */ /* 0x000fe2000ff3e0ff */
[----:B------:R-:W-:Y:S01]  /*0850*/  IMAD.MOV.U32 R13, RZ, RZ, R11 ;  /* 0x000000ffff0d7224 */ /* 0x000fe200078e000b */
[----:B------:R-:W-:Y:S02]  /*0860*/  IADD3 R21, P2, PT, R20, UR8, RZ ;  /* 0x0000000814157c10 */ /* 0x000fe4000ff5e0ff */
        /* <DEDUP_REMOVED lines=15> */
.L_x_711:
[----:B------:R-:W-:Y:S05]  /*0960*/  BSYNC.RECONVERGENT B2 ;  /* 0x0000000000027941 */ /* 0x000fea0003800200 */
.L_x_710:
[----:B------:R-:W-:Y:S01]  /*0970*/  ISETP.GE.AND P0, PT, R13, R12, PT ;  /* 0x0000000c0d00720c */ /* 0x000fe20003f06270 */
[----:B------:R-:W-:Y:S01]  /*0980*/  BSSY.RECONVERGENT B2, `(.L_x_712) ;  /* 0x0000011000027945 */ /* 0x000fe20003800200 */
[----:B------:R-:W-:Y:S01]  /*0990*/  LEA.HI.X.SX32 R16, R20, UR9, 0x1, P2 ;  /* 0x0000000914107c11 */ /* 0x000fe200090f0eff */
        /* <DEDUP_REMOVED lines=15> */
.L_x_713:
[----:B------:R-:W-:Y:S05]  /*0a90*/  BSYNC.RECONVERGENT B2 ;  /* 0x0000000000027941 */ /* 0x000fea0003800200 */
.L_x_712:
[----:B------:R-:W-:Y:S02]  /*0aa0*/  VIADD R10, R10, 0x400 ;  /* 0x000004000a0a7836 */ /* 0x000fe40000000000 */
[----:B------:R-:W-:Y:S02]  /*0ab0*/  VIADD R19, R19, 0x400 ;  /* 0x0000040013137836 */ /* 0x000fe40000000000 */
[----:B------:R-:W-:Y:S01]  /*0ac0*/  VIADD R18, R18, 0x400 ;  /* 0x0000040012127836 */ /* 0x000fe20000000000 */
[----:B------:R-:W-:Y:S01]  /*0ad0*/  ISETP.GE.AND P0, PT, R10, R3, PT ;  /* 0x000000030a00720c */ /* 0x000fe20003f06270 */
[----:B------:R-:W-:Y:S02]  /*0ae0*/  VIADD R20, R20, 0x400 ;  /* 0x0000040014147836 */ /* 0x000fe40000000000 */
[----:B------:R-:W-:-:S10]  /*0af0*/  VIADD R9, R9, 0x400 ;  /* 0x0000040009097836 */ /* 0x000fd40000000000 */
[----:B------:R-:W-:Y:S05]  /*0b00*/  @!P0 BRA `(.L_x_714) ;  /* 0xfffffff800908947 */ /* 0x000fea000383ffff */
.L_x_700:
[----:B------:R-:W-:Y:S05]  /*0b10*/  BSYNC.RECONVERGENT B1 ;  /* 0x0000000000017941 */ /* 0x000fea0003800200 */
.L_x_699:
[----:B------:R-:W-:-:S13]  /*0b20*/  ISETP.GE.AND P0, PT, R3, 0x100, PT ;  /* 0x000001000300780c */ /* 0x000fda0003f06270 */
[----:B------:R-:W-:Y:S05]  /*0b30*/  @!P0 BRA `(.L_x_715) ;  /* 0x00000010008c8947 */ /* 0x000fea0003800000 */
[----:B0-----:R-:W0:Y:S01]  /*0b40*/  S2R R12, SR_LANEID ;  /* 0x00000000000c7919 */ /* 0x001e220000000000 */
[----:B------:R-:W-:Y:S01]  /*0b50*/  BSSY.RECONVERGENT B1, `(.L_x_716) ;  /* 0x000001b000017945 */ /* 0x000fe20003800200 */
[----:B------:R-:W-:Y:S01]  /*0b60*/  IMAD.MOV.U32 R9, RZ, RZ, R6 ;  /* 0x000000ffff097224 */ /* 0x000fe200078e0006 */
[----:B-----5:R1:W2:Y:S01]  /*0b70*/  SHFL.DOWN PT, R4, R7, 0x1, 0x1f ;  /* 0x08201f0007047f89 */ /* 0x0202a200000e0000 */
        /* <DEDUP_REMOVED lines=24> */
.L_x_717:
[----:B------:R-:W-:Y:S05]  /*0d00*/  BSYNC.RECONVERGENT B1 ;  /* 0x0000000000017941 */ /* 0x000fea0003800200 */
.L_x_716:
        /* <DEDUP_REMOVED lines=12> */
[----:B---3--:R-:W-:Y:S02]  /*0dd0*/  IMAD.MOV.U32 R5, RZ, RZ, R12 ;  /* 0x000000ffff057224 */ /* 0x008fe400078e000c */
        /* <DEDUP_REMOVED lines=14> */
.L_x_719:
[----:B------:R-:W-:Y:S05]  /*0ec0*/  BSYNC.RECONVERGENT B1 ;  /* 0x0000000000017941 */ /* 0x000fea0003800200 */
.L_x_718:
[----:B0-----:R0:W4:Y:S01]  /*0ed0*/  SHFL.DOWN PT, R9, R4, 0x4, 0x1f ;  /* 0x08801f0004097f89 */ /* 0x00112200000e0000 */
[----:B------:R-:W-:Y:S01]  /*0ee0*/  BSSY.RECONVERGENT B1, `(.L_x_720) ;  /* 0x0000017000017945 */ /* 0x000fe20003800200 */
[----:B-1----:R-:W-:Y:S02]  /*0ef0*/  IMAD.MOV.U32 R6, RZ, RZ, R5 ;  /* 0x000000ffff067224 */ /* 0x002fe400078e0005 */
[----:B------:R0:W1:Y:S01]  /*0f00*/  SHFL.DOWN PT, R10, R5, 0x4, 0x1f ;  /* 0x08801f00050a7f89 */ /* 0x00006200000e0000 */
[----:B--2---:R-:W-:Y:S02]  /*0f10*/  IMAD.MOV.U32 R7, RZ, RZ, R8 ;  /* 0x000000ffff077224 */ /* 0x004fe400078e0008 */
[----:B------:R-:W-:Y:S01]  /*0f20*/  IMAD.MOV.U32 R3, RZ, RZ, R4 ;  /* 0x000000ffff037224 */ /* 0x000fe200078e0004 */
[----:B------:R0:W2:Y:S01]  /*0f30*/  SHFL.DOWN PT, R11, R8, 0x4, 0x1f ;  /* 0x08801f00080b7f89 */ /* 0x0000a200000e0000 */
[----:B------:R-:W-:Y:S05]  /*0f40*/  @P3 BRA `(.L_x_721) ;  /* 0x0000000000403947 */ /* 0x000fea0003800000 */
[----:B----4-:R-:W-:Y:S01]  /*0f50*/  ISETP.GE.AND P0, PT, R4, R9, PT ;  /* 0x000000090400720c */ /* 0x010fe20003f06270 */
[----:B-1----:R-:W-:Y:S02]  /*0f60*/  IMAD.MOV.U32 R6, RZ, RZ, R10 ;  /* 0x000000ffff067224 */ /* 0x002fe400078e000a */
        /* <DEDUP_REMOVED lines=14> */
.L_x_721:
[----:B------:R-:W-:Y:S05]  /*1050*/  BSYNC.RECONVERGENT B1 ;  /* 0x0000000000017941 */ /* 0x000fea0003800200 */
.L_x_720:
[----:B0-----:R0:W0:Y:S01]  /*1060*/  SHFL.DOWN PT, R8, R3, 0x8, 0x1f ;  /* 0x09001f0003087f89 */ /* 0x00102200000e0000 */
[----:B------:R-:W-:Y:S01]  /*1070*/  BSSY.RECONVERGENT B1, `(.L_x_722) ;  /* 0x0000017000017945 */ /* 0x000fe20003800200 */
[----:B------:R-:W-:Y:S02]  /*1080*/  IMAD.MOV.U32 R5, RZ, RZ, R6 ;  /* 0x000000ffff057224 */ /* 0x000fe400078e0006 */
[----:B--2---:R2:W0:Y:S01]  /*1090*/  SHFL.DOWN PT, R11, R6, 0x8, 0x1f ;  /* 0x09001f00060b7f89 */ /* 0x00442200000e0000 */
        /* <DEDUP_REMOVED lines=20> */
.L_x_723:
[----:B------:R-:W-:Y:S05]  /*11e0*/  BSYNC.RECONVERGENT B1 ;  /* 0x0000000000017941 */ /* 0x000fea0003800200 */
.L_x_722:
[----:B0-----:R0:W4:Y:S01]  /*11f0*/  SHFL.DOWN PT, R3, R4, 0x10, 0x1f ;  /* 0x0a001f0004037f89 */ /* 0x00112200000e0000 */
[----:B------:R-:W-:Y:S01]  /*1200*/  BSSY.RECONVERGENT B1, `(.L_x_724) ;  /* 0x0000017000017945 */ /* 0x000fe20003800200 */
[----:B--2---:R-:W-:Y:S02]  /*1210*/  IMAD.MOV.U32 R7, RZ, RZ, R5 ;  /* 0x000000ffff077224 */ /* 0x004fe400078e0005 */
[----:B-1----:R0:W1:Y:S01]  /*1220*/  SHFL.DOWN PT, R10, R5, 0x10, 0x1f ;  /* 0x0a001f00050a7f89 */ /* 0x00206200000e0000 */
[----:B------:R-:W-:Y:S02]  /*1230*/  IMAD.MOV.U32 R8, RZ, RZ, R9 ;  /* 0x000000ffff087224 */ /* 0x000fe400078e0009 */
[----:B------:R-:W-:Y:S01]  /*1240*/  IMAD.MOV.U32 R6, RZ, RZ, R4 ;  /* 0x000000ffff067224 */ /* 0x000fe200078e0004 */
[----:B---3--:R0:W2:Y:S01]  /*1250*/  SHFL.DOWN PT, R12, R9, 0x10, 0x1f ;  /* 0x0a001f00090c7f89 */ /* 0x0080a200000e0000 */
        /* <DEDUP_REMOVED lines=17> */
.L_x_725:
[----:B------:R-:W-:Y:S05]  /*1370*/  BSYNC.RECONVERGENT B1 ;  /* 0x0000000000017941 */ /* 0x000fea0003800200 */
.L_x_724:
[----:B------:R-:W-:Y:S04]  /*1380*/  BSSY.RECONVERGENT B1, `(.L_x_726) ;  /* 0x000000c000017945 */ /* 0x000fe80003800200 */
[----:B------:R-:W-:Y:S05]  /*1390*/  @P2 BRA `(.L_x_727) ;  /* 0x0000000000282947 */ /* 0x000fea0003800000 */
[----:B0-----:R-:W0:Y:S01]  /*13a0*/  S2R R5, SR_CgaCtaId ;  /* 0x0000000000057919 */ /* 0x001e220000008800 */
[----:B------:R-:W-:Y:S02]  /*13b0*/  MOV R4, 0x400 ;  /* 0x0000040000047802 */ /* 0x000fe40000000f00 */
[----:B----4-:R-:W-:-:S04]  /*13c0*/  SHF.R.U32.HI R3, RZ, 0x1, R2 ;  /* 0x00000001ff037819 */ /* 0x010fc80000011602 */
[----:B------:R-:W-:Y:S02]  /*13d0*/  LOP3.LUT R3, R3, 0x1f0, RZ, 0xc0, !PT ;  /* 0x000001f003037812 */ /* 0x000fe400078ec0ff */
[----:B0-----:R-:W-:Y:S01]  /*13e0*/  LEA R4, R5, R4, 0x18 ;  /* 0x0000000405047211 */ /* 0x001fe200078ec0ff */
[----:B------:R-:W-:-:S04]  /*13f0*/  IMAD.MOV.U32 R5, RZ, RZ, R8 ;  /* 0x000000ffff057224 */ /* 0x000fc800078e0008 */
[----:B------:R-:W-:Y:S02]  /*1400*/  IMAD.IADD R3, R3, 0x1, R4 ;  /* 0x0000000103037824 */ /* 0x000fe400078e0204 */
[----:B------:R-:W-:-:S03]  /*1410*/  IMAD.MOV.U32 R4, RZ, RZ, R7 ;  /* 0x000000ffff047224 */ /* 0x000fc600078e0007 */
[----:B------:R3:W-:Y:S04]  /*1420*/  STS [R3+0x8], R6 ;  /* 0x0000080603007388 */ /* 0x0007e80000000800 */
[----:B------:R3:W-:Y:S02]  /*1430*/  STS.64 [R3+0x10], R4 ;  /* 0x0000100403007388 */ /* 0x0007e40000000a00 */
.L_x_727:
[----:B------:R-:W-:Y:S05]  /*1440*/  BSYNC.RECONVERGENT B1 ;  /* 0x0000000000017941 */ /* 0x000fea0003800200 */
.L_x_726:
[----:B------:R-:W-:Y:S01]  /*1450*/  BAR.SYNC.DEFER_BLOCKING 0x0 ;  /* 0x0000000000007b1d */ /* 0x000fe20000010000 */
[----:B------:R-:W-:-:S13]  /*1460*/  ISETP.NE.AND P2, PT, R2, RZ, PT ;  /* 0x000000ff0200720c */ /* 0x000fda0003f45270 */
[----:B------:R-:W-:Y:S05]  /*1470*/  @P2 BRA `(.L_x_728) ;  /* 0x0000004400042947 */ /* 0x000fea0003800000 */
[----:B---34-:R-:W3:Y:S01]  /*1480*/  S2R R3, SR_CgaCtaId ;  /* 0x0000000000037919 */ /* 0x018ee20000008800 */
[----:B------:R-:W-:Y:S01]  /*1490*/  MOV R2, 0x400 ;  /* 0x0000040000027802 */ /* 0x000fe20000000f00 */
[----:B------:R-:W-:Y:S03]  /*14a0*/  BSSY.RECONVERGENT B1, `(.L_x_729) ;  /* 0x0000016000017945 */ /* 0x000fe60003800200 */
[----:B---3--:R-:W-:-:S05]  /*14b0*/  LEA R26, R3, R2, 0x18 ;  /* 0x00000002031a7211 */ /* 0x008fca00078ec0ff */
[----:B0-----:R-:W0:Y:S04]  /*14c0*/  LDS R5, [R26+0x18] ;  /* 0x000018001a057984 */ /* 0x001e280000000800 */
        /* <DEDUP_REMOVED lines=19> */
.L_x_730:
[----:B------:R-:W-:Y:S05]  /*1600*/  BSYNC.RECONVERGENT B1 ;  /* 0x0000000000017941 */ /* 0x000fea0003800200 */
.L_x_729:
[----:B------:R-:W0:Y:S01]  /*1610*/  LDS.64 R6, [R26+0x30] ;  /* 0x000030001a067984 */ /* 0x000e220000000a00 */
[----:B------:R-:W-:Y:S01]  /*1620*/  ISETP.GE.AND P0, PT, R21, R22, PT ;  /* 0x000000161500720c */ /* 0x000fe20003f06270 */
[----:B------:R-:W-:Y:S01]  /*1630*/  BSSY.RECONVERGENT B1, `(.L_x_731) ;  /* 0x0000019000017945 */ /* 0x000fe20003800200 */
[----:B------:R-:W-:Y:S01]  /*1640*/  IMAD.MOV.U32 R23, RZ, RZ, R22 ;  /* 0x000000ffff177224 */ /* 0x000fe200078e0016 */
[----:B------:R1:W3:Y:S04]  /*1650*/  LDS R20, [R26+0x48] ;  /* 0x000048001a147984 */ /* 0x0002e80000000800 */
[----:B------:R1:W4:Y:S04]  /*1660*/  LDS R19, [R26+0x58] ;  /* 0x000058001a137984 */ /* 0x0003280000000800 */
[----:B------:R1:W1:Y:S04]  /*1670*/  LDS R18, [R26+0x68] ;  /* 0x000068001a127984 */ /* 0x0002680000000800 */
[----:B------:R0:W1:Y:S04]  /*1680*/  LDS R17, [R26+0x78] ;  /* 0x000078001a117984 */ /* 0x0000680000000800 */
[----:B------:R0:W1:Y:S04]  /*1690*/  LDS.64 R8, [R26+0x40] ;  /* 0x000040001a087984 */ /* 0x0000680000000a00 */
[----:B------:R0:W1:Y:S04]  /*16a0*/  LDS.64 R10, [R26+0x50] ;  /* 0x000050001a0a7984 */ /* 0x0000680000000a00 */
[----:B--2---:R2:W1:Y:S04]  /*16b0*/  LDS.64 R12, [R26+0x60] ;  /* 0x000060001a0c7984 */ /* 0x0044680000000a00 */
        /* <DEDUP_REMOVED lines=16> */
.L_x_732:
[----:B------:R-:W-:Y:S05]  /*17c0*/  BSYNC.RECONVERGENT B1 ;  /* 0x0000000000017941 */ /* 0x000fea0003800200 */
.L_x_731:
        /* <DEDUP_REMOVED lines=17> */
.L_x_734:
[----:B------:R-:W-:Y:S05]  /*18e0*/  BSYNC.RECONVERGENT B1 ;  /* 0x0000000000017941 */ /* 0x000fea0003800200 */
.L_x_733:
[----:B---3--:R-:W-:Y:S01]  /*18f0*/  ISETP.GE.AND P0, PT, R3, R20, PT ;  /* 0x000000140300720c */ /* 0x008fe20003f06270 */
        /* <DEDUP_REMOVED lines=16> */
.L_x_736:
[----:B------:R-:W-:Y:S05]  /*1a00*/  BSYNC.RECONVERGENT B1 ;  /* 0x0000000000017941 */ /* 0x000fea0003800200 */
.L_x_735:
        /* <DEDUP_REMOVED lines=17> */
.L_x_738:
[----:B------:R-:W-:Y:S05]  /*1b20*/  BSYNC.RECONVERGENT B1 ;  /* 0x0000000000017941 */ /* 0x000fea0003800200 */
.L_x_737:
        /* <DEDUP_REMOVED lines=17> */
.L_x_740:
[----:B------:R-:W-:Y:S05]  /*1c40*/  BSYNC.RECONVERGENT B1 ;  /* 0x0000000000017941 */ /* 0x000fea0003800200 */
.L_x_739:
        /* <DEDUP_REMOVED lines=18> */
.L_x_715:
[----:B------:R-:W1:Y:S01]  /*1d70*/  S2R R14, SR_LANEID ;  /* 0x00000000000e7919 */ /* 0x000e620000000000 */
[----:B------:R-:W-:Y:S01]  /*1d80*/  LOP3.LUT R4, R2, 0x3e0, RZ, 0xc0, !PT ;  /* 0x000003e002047812 */ /* 0x000fe200078ec0ff */
[----:B------:R-:W-:Y:S01]  /*1d90*/  BSSY.RECONVERGENT B1, `(.L_x_741) ;  /* 0x0000027000017945 */ /* 0x000fe20003800200 */
[----:B------:R-:W-:-:S03]  /*1da0*/  IMAD.MOV.U32 R16, RZ, RZ, R8 ;  /* 0x000000ffff107224 */ /* 0x000fc600078e0008 */
[----:B------:R-:W-:Y:S01]  /*1db0*/  VIADD R10, R4, 0x20 ;  /* 0x00000020040a7836 */ /* 0x000fe20000000000 */
[----:B------:R-:W-:-:S04]  /*1dc0*/  LOP3.LUT R4, RZ, R4, RZ, 0x33, !PT ;  /* 0x00000004ff047212 */ /* 0x000fc800078e33ff */
[----:B------:R-:W-:Y:S01]  /*1dd0*/  ISETP.GT.AND P0, PT, R10, R3, PT ;  /* 0x000000030a00720c */ /* 0x000fe20003f04270 */
[----:B------:R-:W-:-:S05]  /*1de0*/  IMAD.IADD R4, R3, 0x1, R4 ;  /* 0x0000000103047824 */ /* 0x000fca00078e0204 */
[----:B------:R-:W-:-:S05]  /*1df0*/  SEL R5, R4, 0x1f, P0 ;  /* 0x0000001f04057807 */ /* 0x000fca0000000000 */
[----:B------:R2:W3:Y:S04]  /*1e00*/  SHFL.DOWN PT, R9, R6, 0x1, R5 ;  /* 0x0820000006097989 */ /* 0x0004e800000e0005 */
[----:B------:R2:W4:Y:S01]  /*1e10*/  SHFL.DOWN PT, R11, R8, 0x1, R5 ;  /* 0x08200000080b7989 */ /* 0x00052200000e0005 */
[CC--:B-1----:R-:W-:Y:S01]  /*1e20*/  ISETP.GE.AND P0, PT, R14.reuse, R5.reuse, PT ;  /* 0x000000050e00720c */ /* 0x0c2fe20003f06270 */
[C---:B------:R-:W-:Y:S01]  /*1e30*/  VIADD R10, R14.reuse, 0x4 ;  /* 0x000000040e0a7836 */ /* 0x040fe20000000000 */
[C---:B------:R-:W-:Y:S01]  /*1e40*/  ISETP.NE.AND P2, PT, R14.reuse, RZ, PT ;  /* 0x000000ff0e00720c */ /* 0x040fe20003f45270 */
[C---:B------:R-:W-:Y:S02]  /*1e50*/  VIADD R4, R14.reuse, 0x2 ;  /* 0x000000020e047836 */ /* 0x040fe40000000000 */
[----:B0-----:R-:W-:Y:S01]  /*1e60*/  VIADD R12, R14, 0x8 ;  /* 0x000000080e0c7836 */ /* 0x001fe20000000000 */
[-C--:B------:R-:W-:Y:S01]  /*1e70*/  ISETP.GT.AND P5, PT, R10, R5.reuse, PT ;  /* 0x000000050a00720c */ /* 0x080fe20003fa4270 */
[----:B------:R-:W-:Y:S01]  /*1e80*/  VIADD R14, R14, 0x10 ;  /* 0x000000100e0e7836 */ /* 0x000fe20000000000 */
[----:B-----5:R2:W0:Y:S01]  /*1e90*/  SHFL.DOWN PT, R10, R7, 0x1, R5 ;  /* 0x08200000070a7989 */ /* 0x02042200000e0005 */
[-C--:B------:R-:W-:Y:S01]  /*1ea0*/  ISETP.GT.AND P1, PT, R4, R5.reuse, PT ;  /* 0x000000050400720c */ /* 0x080fe20003f24270 */
[----:B------:R-:W-:Y:S01]  /*1eb0*/  IMAD.MOV.U32 R4, RZ, RZ, R7 ;  /* 0x000000ffff047224 */ /* 0x000fe200078e0007 */
[----:B------:R-:W-:-:S02]  /*1ec0*/  ISETP.GT.AND P4, PT, R12, R5, PT ;  /* 0x000000050c00720c */ /* 0x000fc40003f84270 */
[----:B------:R-:W-:Y:S01]  /*1ed0*/  ISETP.GT.AND P3, PT, R14, R5, PT ;  /* 0x000000050e00720c */ /* 0x000fe20003f64270 */
[----:B------:R-:W-:Y:S01]  /*1ee0*/  IMAD.MOV.U32 R14, RZ, RZ, R6 ;  /* 0x000000ffff0e7224 */ /* 0x000fe200078e0006 */
[----:B---3--:R-:W-:Y:S11]  /*1ef0*/  @P0 BRA `(.L_x_742) ;  /* 0x0000000000400947 */ /* 0x008ff60003800000 */
[----:B0-----:R-:W-:Y:S01]  /*1f00*/  ISETP.GE.AND P0, PT, R7, R10, PT ;  /* 0x0000000a0700720c */ /* 0x001fe20003f06270 */
[----:B------:R-:W-:Y:S02]  /*1f10*/  IMAD.MOV.U32 R4, RZ, RZ, R10 ;  /* 0x000000ffff047224 */ /* 0x000fe400078e000a */
[----:B------:R-:W-:Y:S02]  /*1f20*/  IMAD.MOV.U32 R14, RZ, RZ, R9 ;  /* 0x000000ffff0e7224 */ /* 0x000fe400078e0009 */
[----:B----4-:R-:W-:-:S08]  /*1f30*/  IMAD.MOV.U32 R16, RZ, RZ, R11 ;  /* 0x000000ffff107224 */ /* 0x010fd000078e000b */
        /* <DEDUP_REMOVED lines=12> */
.L_x_742:
[----:B------:R-:W-:Y:S05]  /*2000*/  BSYNC.RECONVERGENT B1 ;  /* 0x0000000000017941 */ /* 0x000fea0003800200 */
.L_x_741:
[----:B--2---:R1:W2:Y:S01]  /*2010*/  SHFL.DOWN PT, R7, R4, 0x2, R5 ;  /* 0x0840000004077989 */ /* 0x0042a200000e0005 */
[----:B------:R-:W-:Y:S01]  /*2020*/  BSSY.RECONVERGENT B1, `(.L_x_743) ;  /* 0x0000017000017945 */ /* 0x000fe20003800200 */
[----:B------:R-:W-:Y:S02]  /*2030*/  IMAD.MOV.U32 R6, RZ, RZ, R4 ;  /* 0x000000ffff067224 */ /* 0x000fe400078e0004 */
[----:B------:R1:W3:Y:S01]  /*2040*/  SHFL.DOWN PT, R9, R14, 0x2, R5 ;  /* 0x084000000e097989 */ /* 0x0002e200000e0005 */
[----:B0-----:R-:W-:Y:S02]  /*2050*/  IMAD.MOV.U32 R10, RZ, RZ, R14 ;  /* 0x000000ffff0a7224 */ /* 0x001fe400078e000e */
[----:B------:R-:W-:Y:S01]  /*2060*/  IMAD.MOV.U32 R12, RZ, RZ, R16 ;  /* 0x000000ffff0c7224 */ /* 0x000fe200078e0010 */
[----:B----4-:R1:W0:Y:S01]  /*2070*/  SHFL.DOWN PT, R11, R16, 0x2, R5 ;  /* 0x08400000100b7989 */ /* 0x01022200000e0005 */
[----:B------:R-:W-:Y:S05]  /*2080*/  @P1 BRA `(.L_x_744) ;  /* 0x0000000000401947 */ /* 0x000fea0003800000 */
[----:B--2---:R-:W-:Y:S01]  /*2090*/  ISETP.GE.AND P0, PT, R4, R7, PT ;  /* 0x000000070400720c */ /* 0x004fe20003f06270 */
[----:B------:R-:W-:Y:S02]  /*20a0*/  IMAD.MOV.U32 R6, RZ, RZ, R7 ;  /* 0x000000ffff067224 */ /* 0x000fe400078e0007 */
[----:B---3--:R-:W-:Y:S02]  /*20b0*/  IMAD.MOV.U32 R10, RZ, RZ, R9 ;  /* 0x000000ffff0a7224 */ /* 0x008fe400078e0009 */
        /* <DEDUP_REMOVED lines=13> */
.L_x_744:
[----:B------:R-:W-:Y:S05]  /*2190*/  BSYNC.RECONVERGENT B1 ;  /* 0x0000000000017941 */ /* 0x000fea0003800200 */
.L_x_743:
[----:B--2---:R2:W4:Y:S01]  /*21a0*/  SHFL.DOWN PT, R7, R6, 0x4, R5 ;  /* 0x0880000006077989 */ /* 0x00452200000e0005 */
[----:B------:R-:W-:Y:S01]  /*21b0*/  BSSY.RECONVERGENT B1, `(.L_x_745) ;  /* 0x0000017000017945 */ /* 0x000fe20003800200 */
[----:B-1----:R-:W-:Y:S02]  /*21c0*/  IMAD.MOV.U32 R4, RZ, RZ, R6 ;  /* 0x000000ffff047224 */ /* 0x002fe400078e0006 */
[----:B---3--:R2:W1:Y:S01]  /*21d0*/  SHFL.DOWN PT, R9, R10, 0x4, R5 ;  /* 0x088000000a097989 */ /* 0x00846200000e0005 */
        /* <DEDUP_REMOVED lines=20> */
.L_x_746:
[----:B------:R-:W-:Y:S05]  /*2320*/  BSYNC.RECONVERGENT B1 ;  /* 0x0000000000017941 */ /* 0x000fea0003800200 */
.L_x_745:
        /* <DEDUP_REMOVED lines=24> */
.L_x_748:
[----:B------:R-:W-:Y:S05]  /*24b0*/  BSYNC.RECONVERGENT B1 ;  /* 0x0000000000017941 */ /* 0x000fea0003800200 */
.L_x_747:
[----:B-1----:R1:W2:Y:S01]  /*24c0*/  SHFL.DOWN PT, R9, R10, 0x10, R5 ;  /* 0x0a0000000a097989 */ /* 0x0022a200000e0005 */
[----:B------:R-:W-:Y:S01]  /*24d0*/  BSSY.RECONVERGENT B1, `(.L_x_749) ;  /* 0x0000017000017945 */ /* 0x000fe20003800200 */
[----:B------:R-:W-:Y:S02]  /*24e0*/  IMAD.MOV.U32 R6, RZ, RZ, R10 ;  /* 0x000000ffff067224 */ /* 0x000fe400078e000a */
[----:B0-----:R1:W0:Y:S01]  /*24f0*/  SHFL.DOWN PT, R11, R12, 0x10, R5 ;  /* 0x0a0000000c0b7989 */ /* 0x00122200000e0005 */
[----:B----4-:R-:W-:Y:S02]  /*2500*/  IMAD.MOV.U32 R7, RZ, RZ, R12 ;  /* 0x000000ffff077224 */ /* 0x010fe400078e000c */
[----:B---3--:R-:W-:Y:S01]  /*2510*/  IMAD.MOV.U32 R8, RZ, RZ, R14 ;  /* 0x000000ffff087224 */ /* 0x008fe200078e000e */
[----:B------:R1:W3:Y:S01]  /*2520*/  SHFL.DOWN PT, R13, R14, 0x10, R5 ;  /* 0x0a0000000e0d7989 */ /* 0x0002e200000e0005 */
[----:B------:R-:W-:Y:S05]  /*2530*/  @P3 BRA `(.L_x_750) ;  /* 0x0000000000403947 */ /* 0x000fea0003800000 */
        /* <DEDUP_REMOVED lines=16> */
.L_x_750:
[----:B------:R-:W-:Y:S05]  /*2640*/  BSYNC.RECONVERGENT B1 ;  /* 0x0000000000017941 */ /* 0x000fea0003800200 */
.L_x_749:
[----:B------:R-:W-:Y:S04]  /*2650*/  BSSY.RECONVERGENT B1, `(.L_x_751) ;  /* 0x000000c000017945 */ /* 0x000fe80003800200 */
[----:B------:R-:W-:Y:S05]  /*2660*/  @P2 BRA `(.L_x_752) ;  /* 0x0000000000282947 */ /* 0x000fea0003800000 */
[----:B-1----:R-:W1:Y:S01]  /*2670*/  S2R R10, SR_CgaCtaId ;  /* 0x00000000000a7919 */ /* 0x002e620000008800 */
[----:B------:R-:W-:Y:S02]  /*2680*/  MOV R5, 0x400 ;  /* 0x0000040000057802 */ /* 0x000fe40000000f00 */
[----:B------:R-:W-:-:S04]  /*2690*/  SHF.R.U32.HI R4, RZ, 0x1, R2 ;  /* 0x00000001ff047819 */ /* 0x000fc80000011602 */
[----:B------:R-:W-:Y:S02]  /*26a0*/  LOP3.LUT R4, R4, 0x1f0, RZ, 0xc0, !PT ;  /* 0x000001f004047812 */ /* 0x000fe400078ec0ff */
[----:B-1----:R-:W-:-:S05]  /*26b0*/  LEA R5, R10, R5, 0x18 ;  /* 0x000000050a057211 */ /* 0x002fca00078ec0ff */
[----:B--2---:R-:W-:Y:S02]  /*26c0*/  IMAD.IADD R9, R4, 0x1, R5 ;  /* 0x0000000104097824 */ /* 0x004fe400078e0205 */
[----:B------:R-:W-:Y:S02]  /*26d0*/  IMAD.MOV.U32 R4, RZ, RZ, R7 ;  /* 0x000000ffff047224 */ /* 0x000fe400078e0007 */
[----:B------:R-:W-:Y:S01]  /*26e0*/  IMAD.MOV.U32 R5, RZ, RZ, R8 ;  /* 0x000000ffff057224 */ /* 0x000fe200078e0008 */
[----:B------:R4:W-:Y:S04]  /*26f0*/  STS [R9+0x8], R6 ;  /* 0x0000080609007388 */ /* 0x0009e80000000800 */
[----:B------:R4:W-:Y:S02]  /*2700*/  STS.64 [R9+0x10], R4 ;  /* 0x0000100409007388 */ /* 0x0009e40000000a00 */
.L_x_752:
[----:B------:R-:W-:Y:S05]  /*2710*/  BSYNC.RECONVERGENT B1 ;  /* 0x0000000000017941 */ /* 0x000fea0003800200 */
.L_x_751:
[----:B------:R-:W-:Y:S01]  /*2720*/  BAR.SYNC.DEFER_BLOCKING 0x0 ;  /* 0x0000000000007b1d */ /* 0x000fe20000010000 */
[----:B------:R-:W-:-:S13]  /*2730*/  ISETP.NE.AND P2, PT, R2, RZ, PT ;  /* 0x000000ff0200720c */ /* 0x000fda0003f45270 */
[----:B------:R-:W-:Y:S05]  /*2740*/  @P2 BRA `(.L_x_728) ;  /* 0x0000003000502947 */ /* 0x000fea0003800000 */
[C---:B------:R-:W-:Y:S01]  /*2750*/  ISETP.GE.AND P0, PT, R3.reuse, 0x21, PT ;  /* 0x000000210300780c */ /* 0x040fe20003f06270 */
[----:B------:R-:W-:Y:S01]  /*2760*/  IMAD.MOV.U32 R2, RZ, RZ, R6 ;  /* 0x000000ffff027224 */ /* 0x000fe200078e0006 */
[C---:B------:R-:W-:Y:S01]  /*2770*/  ISETP.GE.AND P5, PT, R3.reuse, 0x41, PT ;  /* 0x000000410300780c */ /* 0x040fe20003fa6270 */
[----:B0-----:R-:W-:Y:S01]  /*2780*/  IMAD.MOV.U32 R11, RZ, RZ, R7 ;  /* 0x000000ffff0b7224 */ /* 0x001fe200078e0007 */
[C---:B------:R-:W-:Y:S01]  /*2790*/  ISETP.GE.AND P4, PT, R3.reuse, 0x61, PT ;  /* 0x000000610300780c */ /* 0x040fe20003f86270 */
[----:B-1----:R-:W-:Y:S01]  /*27a0*/  IMAD.MOV.U32 R10, RZ, RZ, R8 ;  /* 0x000000ffff0a7224 */ /* 0x002fe200078e0008 */
[----:B------:R-:W-:-:S07]  /*27b0*/  ISETP.GE.AND P3, PT, R3, 0x81, PT ;  /* 0x000000810300780c */ /* 0x000fce0003f66270 */
[----:B------:R-:W-:Y:S06]  /*27c0*/  @!P0 BRA `(.L_x_753) ;  /* 0x00000000005c8947 */ /* 0x000fec0003800000 */
[----:B------:R-:W0:Y:S01]  /*27d0*/  S2UR UR5, SR_CgaCtaId ;  /* 0x00000000000579c3 */ /* 0x000e220000008800 */
[----:B------:R-:W-:Y:S01]  /*27e0*/  UMOV UR4, 0x400 ;  /* 0x0000040000047882 */ /* 0x000fe20000000000 */
[----:B------:R-:W-:Y:S01]  /*27f0*/  BSSY.RECONVERGENT B1, `(.L_x_753) ;  /* 0x0000014000017945 */ /* 0x000fe20003800200 */
[----:B0-----:R-:W-:-:S09]  /*2800*/  ULEA UR4, UR5, UR4, 0x18 ;  /* 0x0000000405047291 */ /* 0x001fd2000f8ec0ff */
[----:B----4-:R-:W0:Y:S04]  /*2810*/  LDS R5, [UR4+0x18] ;  /* 0x00001804ff057984 */ /* 0x010e280008000800 */
[----:B---3--:R-:W1:Y:S01]  /*2820*/  LDS.64 R12, [UR4+0x20] ;  /* 0x00002004ff0c7984 */ /* 0x008e620008000a00 */
        /* <DEDUP_REMOVED lines=16> */
.L_x_754:
[----:B------:R-:W-:Y:S05]  /*2930*/  BSYNC.RECONVERGENT B1 ;  /* 0x0000000000017941 */ /* 0x000fea0003800200 */
.L_x_753:
[----:B----4-:R-:W-:Y:S02]  /*2940*/  IMAD.MOV.U32 R4, RZ, RZ, R2 ;  /* 0x000000ffff047224 */ /* 0x010fe400078e0002 */
[----:B--2---:R-:W-:Y:S02]  /*2950*/  IMAD.MOV.U32 R9, RZ, RZ, R11 ;  /* 0x000000ffff097224 */ /* 0x004fe400078e000b */
[----:B------:R-:W-:Y:S01]  /*2960*/  IMAD.MOV.U32 R8, RZ, RZ, R10 ;  /* 0x000000ffff087224 */ /* 0x000fe200078e000a */
[----:B------:R-:W-:Y:S06]  /*2970*/  @!P5 BRA `(.L_x_755) ;  /* 0x00000000005cd947 */ /* 0x000fec0003800000 */
[----:B------:R-:W0:Y:S01]  /*2980*/  S2UR UR5, SR_CgaCtaId ;  /* 0x00000000000579c3 */ /* 0x000e220000008800 */
[----:B------:R-:W-:Y:S01]  /*2990*/  UMOV UR4, 0x400 ;  /* 0x0000040000047882 */ /* 0x000fe20000000000 */
[----:B------:R-:W-:Y:S01]  /*29a0*/  BSSY.RECONVERGENT B1, `(.L_x_755) ;  /* 0x0000014000017945 */ /* 0x000fe20003800200 */
[----:B0-----:R-:W-:-:S09]  /*29b0*/  ULEA UR4, UR5, UR4, 0x18 ;  /* 0x0000000405047291 */ /* 0x001fd2000f8ec0ff */
[----:B------:R-:W0:Y:S04]  /*29c0*/  LDS R5, [UR4+0x28] ;  /* 0x00002804ff057984 */ /* 0x000e280008000800 */
[----:B------:R-:W1:Y:S01]  /*29d0*/  LDS.64 R6, [UR4+0x30] ;  /* 0x00003004ff067984 */ /* 0x000e620008000a00 */
        /* <DEDUP_REMOVED lines=16> */
.L_x_756:
[----:B------:R-:W-:Y:S05]  /*2ae0*/  BSYNC.RECONVERGENT B1 ;  /* 0x0000000000017941 */ /* 0x000fea0003800200 */
.L_x_755:
        /* <DEDUP_REMOVED lines=29> */
.L_x_758:
[----:B------:R-:W-:Y:S05]  /*2cc0*/  BSYNC.RECONVERGENT B1 ;  /* 0x0000000000017941 */ /* 0x000fea0003800200 */
.L_x_757:
        /* <DEDUP_REMOVED lines=26> */
.L_x_760:
[----:B------:R-:W-:Y:S05]  /*2e70*/  BSYNC.RECONVERGENT B1 ;  /* 0x0000000000017941 */ /* 0x000fea0003800200 */
.L_x_759:
        /* <DEDUP_REMOVED lines=26> */
.L_x_762:
[----:B------:R-:W-:Y:S05]  /*3020*/  BSYNC.RECONVERGENT B1 ;  /* 0x0000000000017941 */ /* 0x000fea0003800200 */
.L_x_761:
        /* <DEDUP_REMOVED lines=26> */
.L_x_764:
[----:B------:R-:W-:Y:S05]  /*31d0*/  BSYNC.RECONVERGENT B1 ;  /* 0x0000000000017941 */ /* 0x000fea0003800200 */
.L_x_763:
        /* <DEDUP_REMOVED lines=27> */
.L_x_696:
[----:B------:R-:W0:Y:S01]  /*3390*/  S2R R2, SR_TID.X ;  /* 0x0000000000027919 */ /* 0x000e220000002100 */
[----:B------:R-:W1:Y:S01]  /*33a0*/  LDCU.128 UR12, c[0x0][0x380] ;  /* 0x00007000ff0c77ac */ /* 0x000e620008000c00 */
[----:B------:R-:W-:Y:S02]  /*33b0*/  SHF.R.S32.HI R14, RZ, 0x1f, R5 ;  /* 0x0000001fff0e7819 */ /* 0x000fe40000011405 */
[----:B0-----:R-:W-:-:S04]  /*33c0*/  IADD3 R3, P0, PT, R5, R2, RZ ;  /* 0x0000000205037210 */ /* 0x001fc80007f1e0ff */
[----:B-1----:R-:W-:Y:S01]  /*33d0*/  LEA R6, P1, R3, UR12, 0x2 ;  /* 0x0000000c03067c11 */ /* 0x002fe2000f8210ff */
[----:B------:R-:W-:-:S05]  /*33e0*/  IMAD.X R8, RZ, RZ, R14, P0 ;  /* 0x000000ffff087224 */ /* 0x000fca00000e060e */
[----:B------:R-:W-:-:S05]  /*33f0*/  LEA.HI.X R7, R3, UR13, R8, 0x2, P1 ;  /* 0x0000000d03077c11 */ /* 0x000fca00088f1408 */
[----:B------:R-:W2:Y:S04]  /*3400*/  LDG.E R8, desc[UR10][R6.64] ;  /* 0x0000000a06087981 */ /* 0x000ea8000c1e1900 */
[----:B------:R-:W2:Y:S04]  /*3410*/  LDG.E R9, desc[UR10][R6.64+0x400] ;  /* 0x0004000a06097981 */ /* 0x000ea8000c1e1900 */
[----:B------:R-:W3:Y:S04]  /*3420*/  LDG.E R10, desc[UR10][R6.64+0x800] ;  /* 0x0008000a060a7981 */ /* 0x000ee8000c1e1900 */
[----:B------:R-:W4:Y:S04]  /*3430*/  LDG.E R11, desc[UR10][R6.64+0xc00] ;  /* 0x000c000a060b7981 */ /* 0x000f28000c1e1900 */
[----:B------:R0:W5:Y:S02]  /*3440*/  LDG.E R3, desc[UR10][R6.64+0x1000] ;  /* 0x0010000a06037981 */ /* 0x000164000c1e1900 */
[----:B0-----:R-:W-:-:S02]  /*3450*/  LOP3.LUT R6, R2, 0x400, RZ, 0xfc, !PT ;  /* 0x0000040002067812 */ /* 0x001fc400078efcff */
[CC--:B--2---:R-:W-:Y:S02]  /*3460*/  VIMNMX R13, PT, PT, R8.reuse, R9.reuse, !PT ;  /* 0x00000009080d7248 */ /* 0x0c4fe40007fe0100 */
[----:B------:R-:W-:Y:S01]  /*3470*/  ISETP.GE.AND P0, PT, R8, R9, PT ;  /* 0x000000090800720c */ /* 0x000fe20003f06270 */
[----:B------:R-:W-:Y:S01]  /*3480*/  VIADD R9, R2, 0x200 ;  /* 0x0000020002097836 */ /* 0x000fe20000000000 */
[----:B---3--:R-:W-:Y:S02]  /*3490*/  VIMNMX R12, PT, PT, R10, R13, !PT ;  /* 0x0000000d0a0c7248 */ /* 0x008fe40007fe0100 */
[----:B------:R-:W-:Y:S02]  /*34a0*/  ISETP.GE.AND P2, PT, R13, R10, PT ;  /* 0x0000000a0d00720c */ /* 0x000fe40003f46270 */
[----:B----4-:R-:W-:Y:S02]  /*34b0*/  ISETP.GE.AND P3, PT, R12, R11, PT ;  /* 0x0000000b0c00720c */ /* 0x010fe40003f66270 */
[----:B------:R-:W-:Y:S01]  /*34c0*/  VIMNMX R12, PT, PT, R11, R12, !PT ;  /* 0x0000000c0b0c7248 */ /* 0x000fe20007fe0100 */
[----:B------:R-:W-:-:S03]  /*34d0*/  VIADD R11, R2, 0x100 ;  /* 0x00000100020b7836 */ /* 0x000fc60000000000 */
[----:B-----5:R-:W-:-:S05]  /*34e0*/  ISETP.GE.AND P1, PT, R12, R3, PT ;  /* 0x000000030c00720c */ /* 0x020fca0003f26270 */
[----:B------:R-:W-:Y:S02]  /*34f0*/  @P2 SEL R9, R11, R2, !P0 ;  /* 0x000000020b092207 */ /* 0x000fe40004000000 */
[----:B------:R-:W-:Y:S01]  /*3500*/  IADD3 R8, P2, PT, R5, UR14, RZ ;  /* 0x0000000e05087c10 */ /* 0x000fe2000ff5e0ff */
[----:B------:R-:W-:-:S03]  /*3510*/  @!P3 VIADD R9, R2, 0x300 ;  /* 0x000003000209b836 */ /* 0x000fc60000000000 */
[----:B------:R-:W-:Y:S02]  /*3520*/  IADD3.X R7, PT, PT, R14, UR15, RZ, P2, !PT ;  /* 0x0000000f0e077c10 */ /* 0x000fe400097fe4ff */
[----:B------:R-:W-:Y:S02]  /*3530*/  ISETP.LE.AND P2, PT, R4, UR6, PT ;  /* 0x0000000604007c0c */ /* 0x000fe4000bf43270 */
[C---:B------:R-:W-:Y:S02]  /*3540*/  @P1 ISETP.GE.U32.AND P0, PT, R9.reuse, R6, PT ;  /* 0x000000060900120c */ /* 0x040fe40003f06070 */
[-C--:B------:R-:W-:Y:S02]  /*3550*/  IADD3 R5, P3, PT, R6, R8.reuse, RZ ;  /* 0x0000000806057210 */ /* 0x080fe40007f7e0ff */
[----:B------:R-:W-:Y:S02]  /*3560*/  @P1 IADD3 R8, P4, PT, R9, R8, RZ ;  /* 0x0000000809081210 */ /* 0x000fe40007f9e0ff */
[----:B------:R-:W-:Y:S01]  /*3570*/  @P1 ISETP.GE.U32.AND.EX P0, PT, RZ, RZ, PT, P0 ;  /* 0x000000ffff00120c */ /* 0x000fe20003f06100 */
[----:B------:R-:W-:-:S02]  /*3580*/  IMAD.X R6, RZ, RZ, R7, P3 ;  /* 0x000000ffff067224 */ /* 0x000fc400018e0607 */
        /* <DEDUP_REMOVED lines=17> */
[----:B------:R-:W-:-:S05]  /*36a0*/  IMAD.MOV.U32 R11, RZ, RZ, 0x500 ;  /* 0x00000500ff0b7424 */ /* 0x000fca00078e00ff */
[----:B------:R-:W2:Y:S01]  /*36b0*/  ATOMG.E.ADD.STRONG.GPU PT, R7, desc[UR10][R8.64], R11 ;  /* 0x8000000b080779a8 */ /* 0x000ea200081ef10a */
[----:B------:R-:W0:Y:S01]  /*36c0*/  S2UR UR5, SR_CgaCtaId ;  /* 0x00000000000579c3 */ /* 0x000e220000008800 */
[----:B------:R-:W-:Y:S02]  /*36d0*/  UMOV UR4, 0x400 ;  /* 0x0000040000047882 */ /* 0x000fe40000000000 */
[----:B0-----:R-:W-:Y:S01]  /*36e0*/  ULEA UR4, UR5, UR4, 0x18 ;  /* 0x0000000405047291 */ /* 0x001fe2000f8ec0ff */
[----:B--2---:R-:W-:-:S08]  /*36f0*/  VIADD R7, R7, UR6 ;  /* 0x0000000607077c36 */ /* 0x004fd00008000000 */
[----:B------:R0:W-:Y:S03]  /*3700*/  STS [UR4+0x98], R7 ;  /* 0x00009807ff007988 */ /* 0x0001e60008000804 */
.L_x_767:
[----:B------:R-:W-:Y:S05]  /*3710*/  BSYNC.RECONVERGENT B1 ;  /* 0x0000000000017941 */ /* 0x000fea0003800200 */
.L_x_766:
[----:B------:R-:W1:Y:S08]  /*3720*/  S2UR UR5, SR_CgaCtaId ;  /* 0x00000000000579c3 */ /* 0x000e700000008800 */
[----:B------:R-:W-:Y:S06]  /*3730*/  BAR.SYNC.DEFER_BLOCKING 0x0 ;  /* 0x0000000000007b1d */ /* 0x000fec0000010000 */
[----:B------:R-:W-:-:S02]  /*3740*/  UMOV UR4, 0x400 ;  /* 0x0000040000047882 */ /* 0x000fc40000000000 */
[----:B-1----:R-:W-:-:S06]  /*3750*/  ULEA UR4, UR5, UR4, 0x18 ;  /* 0x0000000405047291 */ /* 0x002fcc000f8ec0ff */
[----:B0-----:R-:W-:-:S05]  /*3760*/  IMAD.U32 R7, RZ, RZ, UR4 ;  /* 0x00000004ff077e24 */ /* 0x001fca000f8e00ff */
[----:B------:R-:W0:Y:S02]  /*3770*/  LDS R11, [R7+0x98] ;  /* 0x00009800070b7984 */ /* 0x000e240000000800 */
[----:B0-----:R-:W-:-:S05]  /*3780*/  VIADD R13, R11, 0x500 ;  /* 0x000005000b0d7836 */ /* 0x001fca0000000000 */
[----:B------:R-:W-:-:S13]  /*3790*/  ISETP.GT.AND P0, PT, R13, R4, PT ;  /* 0x000000040d00720c */ /* 0x000fda0003f04270 */
[----:B------:R-:W-:Y:S05]  /*37a0*/  @P0 BRA `(.L_x_768) ;  /* 0x00000004004c0947 */ /* 0x000fea0003800000 */
[----:B------:R-:W-:Y:S01]  /*37b0*/  BSSY.RECONVERGENT B1, `(.L_x_768) ;  /* 0x0000052000017945 */ /* 0x000fe20003800200 */
[----:B------:R-:W-:Y:S01]  /*37c0*/  IMAD.MOV.U32 R12, RZ, RZ, R3 ;  /* 0x000000ffff0c7224 */ /* 0x000fe200078e0003 */
[----:B------:R-:W0:Y:S01]  /*37d0*/  LDCU UR7, c[0x0][0x398] ;  /* 0x00007300ff0777ac */ /* 0x000e220008000800 */
[----:B------:R-:W-:Y:S02]  /*37e0*/  IMAD.MOV.U32 R16, RZ, RZ, R5 ;  /* 0x000000ffff107224 */ /* 0x000fe400078e0005 */
[----:B------:R-:W-:Y:S01]  /*37f0*/  IMAD.MOV.U32 R23, RZ, RZ, R6 ;  /* 0x000000ffff177224 */ /* 0x000fe200078e0006 */
[----:B------:R-:W1:Y:S06]  /*3800*/  LDCU.128 UR12, c[0x0][0x380] ;  /* 0x00007000ff0c77ac */ /* 0x000e6c0008000c00 */
.L_x_771:
[----:B------:R-:W-:-:S04]  /*3810*/  IADD3 R21, P0, PT, R2, R11, RZ ;  /* 0x0000000b02157210 */ /* 0x000fc80007f1e0ff */
[----:B------:R-:W-:Y:S02]  /*3820*/  LEA.HI.X.SX32 R20, R11, RZ, 0x1, P0 ;  /* 0x000000ff0b147211 */ /* 0x000fe400000f0eff */
[----:B-1----:R-:W-:-:S04]  /*3830*/  LEA R4, P0, R21, UR12, 0x2 ;  /* 0x0000000c15047c11 */ /* 0x002fc8000f8010ff */
[----:B------:R-:W-:-:S05]  /*3840*/  LEA.HI.X R5, R21, UR13, R20, 0x2, P0 ;  /* 0x0000000d15057c11 */ /* 0x000fca00080f1414 */
[----:B------:R-:W2:Y:S04]  /*3850*/  LDG.E R11, desc[UR10][R4.64] ;  /* 0x0000000a040b7981 */ /* 0x000ea8000c1e1900 */
[----:B------:R-:W3:Y:S04]  /*3860*/  LDG.E R14, desc[UR10][R4.64+0x400] ;  /* 0x0004000a040e7981 */ /* 0x000ee8000c1e1900 */
[----:B------:R-:W4:Y:S04]  /*3870*/  LDG.E R13, desc[UR10][R4.64+0x800] ;  /* 0x0008000a040d7981 */ /* 0x000f28000c1e1900 */
[----:B------:R-:W4:Y:S01]  /*3880*/  LDG.E R10, desc[UR10][R4.64+0xc00] ;  /* 0x000c000a040a7981 */ /* 0x000f22000c1e1900 */
[----:B------:R-:W-:-:S03]  /*3890*/  IADD3 R21, P0, PT, R21, UR14, RZ ;  /* 0x0000000e15157c10 */ /* 0x000fc6000ff1e0ff */
[----:B------:R1:W5:Y:S01]  /*38a0*/  LDG.E R3, desc[UR10][R4.64+0x1000] ;  /* 0x0010000a04037981 */ /* 0x000362000c1e1900 */
[----:B------:R-:W-:Y:S01]  /*38b0*/  IADD3.X R20, PT, PT, R20, UR15, RZ, P0, !PT ;  /* 0x0000000f14147c10 */ /* 0x000fe200087fe4ff */
[----:B------:R-:W-:Y:S01]  /*38c0*/  BSSY.RECONVERGENT B2, `(.L_x_769) ;  /* 0x000002a000027945 */ /* 0x000fe20003800200 */
[----:B------:R-:W-:Y:S01]  /*38d0*/  BAR.SYNC.DEFER_BLOCKING 0x0 ;  /* 0x0000000000007b1d */ /* 0x000fe20000010000 */
[C---:B------:R-:W-:Y:S02]  /*38e0*/  IADD3 R18, P3, PT, R21.reuse, 0x100, RZ ;  /* 0x0000010015127810 */ /* 0x040fe40007f7e0ff */
[C---:B------:R-:W-:Y:S02]  /*38f0*/  IADD3 R17, P4, PT, R21.reuse, 0x200, RZ ;  /* 0x0000020015117810 */ /* 0x040fe40007f9e0ff */
[----:B-1----:R-:W-:Y:S01]  /*3900*/  IADD3 R5, P6, PT, R21, 0x400, RZ ;  /* 0x0000040015057810 */ /* 0x002fe20007fde0ff */
[----:B------:R-:W-:Y:S01]  /*3910*/  IMAD.X R19, RZ, RZ, R20, P3 ;  /* 0x000000ffff137224 */ /* 0x000fe200018e0614 */
[----:B------:R-:W-:-:S03]  /*3920*/  ISETP.NE.AND P3, PT, R2, RZ, PT ;  /* 0x000000ff0200720c */ /* 0x000fc60003f65270 */
        /* <DEDUP_REMOVED lines=9> */
[--C-:B------:R-:W-:Y:S02]  /*39c0*/  IMAD.X R16, RZ, RZ, R20.reuse, P4 ;  /* 0x000000ffff107224 */ /* 0x100fe400020e0614 */
[----:B------:R-:W-:Y:S01]  /*39d0*/  IMAD.X R15, RZ, RZ, R20, P5 ;  /* 0x000000ffff0f7224 */ /* 0x000fe200028e0614 */
[----:B------:R-:W-:-:S07]  /*39e0*/  @P2 SEL R20, R23, R20, P0 ;  /* 0x0000001417142207 */ /* 0x000fce0000000000 */
        /* <DEDUP_REMOVED lines=10> */
[----:B------:R-:W-:Y:S02]  /*3a90*/  @P2 SEL R13, R14, R13, P0 ;  /* 0x0000000d0e0d2207 */ /* 0x000fe40000000000 */
[----:B------:R-:W-:Y:S02]  /*3aa0*/  @P2 SEL R17, R18, R17, P0 ;  /* 0x0000001112112207 */ /* 0x000fe40000000000 */
[----:B------:R-:W-:Y:S02]  /*3ab0*/  ISETP.GE.AND P1, PT, R13, R10, PT ;  /* 0x0000000a0d00720c */ /* 0x000fe40003f26270 */
[----:B------:R-:W-:Y:S01]  /*3ac0*/  @P2 SEL R16, R19, R16, P0 ;  /* 0x0000001013102207 */ /* 0x000fe20000000000 */
[----:B------:R-:W-:Y:S10]  /*3ad0*/  @P3 BRA `(.L_x_770) ;  /* 0x0000000000203947 */ /* 0x000ff40003800000 */
[----:B------:R-:W-:-:S05]  /*3ae0*/  IMAD.MOV.U32 R11, RZ, RZ, 0x500 ;  /* 0x00000500ff0b7424 */ /* 0x000fca00078e00ff */
[----:B------:R-:W2:Y:S01]  /*3af0*/  ATOMG.E.ADD.STRONG.GPU PT, R4, desc[UR10][R8.64], R11 ;  /* 0x8000000b080479a8 */ /* 0x000ea200081ef10a */
[----:B------:R-:W1:Y:S01]  /*3b00*/  S2UR UR5, SR_CgaCtaId ;  /* 0x00000000000579c3 */ /* 0x000e620000008800 */
[----:B------:R-:W-:Y:S02]  /*3b10*/  UMOV UR4, 0x400 ;  /* 0x0000040000047882 */ /* 0x000fe40000000000 */
[----:B-1----:R-:W-:-:S06]  /*3b20*/  ULEA UR4, UR5, UR4, 0x18 ;  /* 0x0000000405047291 */ /* 0x002fcc000f8ec0ff */
[----:B------:R-:W-:Y:S02]  /*3b30*/  IMAD.U32 R7, RZ, RZ, UR4 ;  /* 0x00000004ff077e24 */ /* 0x000fe4000f8e00ff */
[----:B--2---:R-:W-:-:S05]  /*3b40*/  VIADD R4, R4, UR6 ;  /* 0x0000000604047c36 */ /* 0x004fca0008000000 */
[----:B------:R1:W-:Y:S02]  /*3b50*/  STS [R7+0x98], R4 ;  /* 0x0000980407007388 */ /* 0x0003e40000000800 */
.L_x_770:
[----:B0-----:R-:W-:Y:S05]  /*3b60*/  BSYNC.RECONVERGENT B2 ;  /* 0x0000000000027941 */ /* 0x001fea0003800200 */
.L_x_769:
[----:B------:R-:W-:Y:S01]  /*3b70*/  BAR.SYNC.DEFER_BLOCKING 0x0 ;  /* 0x0000000000007b1d */ /* 0x000fe20000010000 */
[----:B------:R-:W-:Y:S01]  /*3b80*/  @P1 ISETP.GE.U32.AND P0, PT, R17, R12, PT ;  /* 0x0000000c1100120c */ /* 0x000fe20003f06070 */
[----:B-1----:R-:W-:-:S03]  /*3b90*/  IMAD.U32 R4, RZ, RZ, UR7 ;  /* 0x00000007ff047e24 */ /* 0x002fc6000f8e00ff */
[----:B------:R-:W-:-:S04]  /*3ba0*/  @P1 ISETP.GE.AND.EX P0, PT, R16, R15, PT, P0 ;  /* 0x0000000f1000120c */ /* 0x000fc80003f06300 */
[----:B------:R-:W-:-:S04]  /*3bb0*/  @P1 ISETP.LT.OR P0, PT, R10, R13, !P0 ;  /* 0x0000000d0a00120c */ /* 0x000fc80004701670 */
[----:B------:R-:W-:Y:S02]  /*3bc0*/  @P1 SEL R10, R13, R10, P0 ;  /* 0x0000000a0d0a1207 */ /* 0x000fe40000000000 */
[----:B------:R-:W-:Y:S02]  /*3bd0*/  @P1 SEL R12, R17, R12, P0 ;  /* 0x0000000c110c1207 */ /* 0x000fe40000000000 */
[----:B-----5:R-:W-:Y:S02]  /*3be0*/  ISETP.GE.AND P2, PT, R10, R3, PT ;  /* 0x000000030a00720c */ /* 0x020fe40003f46270 */
[----:B------:R-:W-:Y:S01]  /*3bf0*/  @P1 SEL R15, R16, R15, P0 ;  /* 0x0000000f100f1207 */ /* 0x000fe20000000000 */
[----:B------:R-:W0:Y:S10]  /*3c00*/  LDS R11, [R7+0x98] ;  /* 0x00009800070b7984 */ /* 0x000e340000000800 */
        /* <DEDUP_REMOVED lines=8> */
[----:B------:R-:W-:Y:S02]  /*3c90*/  IMAD.MOV.U32 R23, RZ, RZ, R6 ;  /* 0x000000ffff177224 */ /* 0x000fe400078e0006 */
[----:B0-----:R-:W-:-:S05]  /*3ca0*/  VIADD R13, R11, 0x500 ;  /* 0x000005000b0d7836 */ /* 0x001fca0000000000 */
[----:B------:R-:W-:-:S13]  /*3cb0*/  ISETP.GT.AND P0, PT, R13, R4, PT ;  /* 0x000000040d00720c */ /* 0x000fda0003f04270 */
[----:B------:R-:W-:Y:S05]  /*3cc0*/  @!P0 BRA `(.L_x_771) ;  /* 0xfffffff800d08947 */ /* 0x000fea000383ffff */
[----:B------:R-:W-:Y:S05]  /*3cd0*/  BSYNC.RECONVERGENT B1 ;  /* 0x0000000000017941 */ /* 0x000fea0003800200 */
.L_x_768:
[----:B------:R-:W-:Y:S01]  /*3ce0*/  ISETP.GE.AND P0, PT, R11, R4, PT ;  /* 0x000000040b00720c */ /* 0x000fe20003f06270 */
[----:B------:R-:W0:Y:S01]  /*3cf0*/  LDCU.64 UR6, c[0x0][0x388] ;  /* 0x00007100ff0677ac */ /* 0x000e220008000a00 */
[----:B------:R-:W-:Y:S01]  /*3d00*/  BSSY.RECONVERGENT B1, `(.L_x_765) ;  /* 0x0000097000017945 */ /* 0x000fe20003800200 */
[----:B------:R-:W1:Y:S10]  /*3d10*/  LDCU.64 UR4, c[0x0][0x388] ;  /* 0x00007100ff0477ac */ /* 0x000e740008000a00 */
[----:B------:R-:W-:Y:S05]  /*3d20*/  @P0 BRA `(.L_x_772) ;  /* 0x0000000800500947 */ /* 0x000fea0003800000 */
[----:B------:R-:W-:-:S05]  /*3d30*/  IMAD.IADD R7, R4, 0x1, -R11 ;  /* 0x0000000104077824 */ /* 0x000fca00078e0a0b */
[----:B------:R-:W-:-:S13]  /*3d40*/  ISETP.GE.AND P0, PT, R2, R7, PT ;  /* 0x000000070200720c */ /* 0x000fda0003f06270 */
[----:B------:R-:W-:Y:S05]  /*3d50*/  @P0 BRA `(.L_x_772) ;  /* 0x0000000800440947 */ /* 0x000fea0003800000 */
[----:B------:R-:W-:Y:S01]  /*3d60*/  LOP3.LUT R8, RZ, R2, RZ, 0x33, !PT ;  /* 0x00000002ff087212 */ /* 0x000fe200078e33ff */
[----:B------:R-:W-:Y:S03]  /*3d70*/  BSSY.RECONVERGENT B2, `(.L_x_773) ;  /* 0x000002a000027945 */ /* 0x000fe60003800200 */
[----:B------:R-:W-:-:S04]  /*3d80*/  IADD3 R14, PT, PT, -R11, R4, R8 ;  /* 0x000000040b0e7210 */ /* 0x000fc80007ffe108 */
[----:B------:R-:W-:-:S04]  /*3d90*/  LOP3.LUT R4, R14, 0x300, RZ, 0xc0, !PT ;  /* 0x000003000e047812 */ /* 0x000fc800078ec0ff */
[----:B------:R-:W-:Y:S01]  /*3da0*/  ISETP.NE.AND P0, PT, R4, 0x300, PT ;  /* 0x000003000400780c */ /* 0x000fe20003f05270 */
[----:B------:R-:W-:-:S12]  /*3db0*/  IMAD.MOV.U32 R4, RZ, RZ, R2 ;  /* 0x000000ffff047224 */ /* 0x000fd800078e0002 */
[----:B------:R-:W-:Y:S05]  /*3dc0*/  @!P0 BRA `(.L_x_774) ;  /* 0x0000000000908947 */ /* 0x000fea0003800000 */
[----:B------:R-:W2:Y:S01]  /*3dd0*/  LDC.64 R8, c[0x0][0x380] ;  /* 0x0000e000ff087b82 */ /* 0x000ea20000000a00 */
[----:B------:R-:W-:Y:S01]  /*3de0*/  LEA.HI R4, R14, 0x1, RZ, 0x18 ;  /* 0x000000010e047811 */ /* 0x000fe200078fc0ff */
[----:B------:R-:W-:-:S03]  /*3df0*/  IMAD.IADD R15, R2, 0x1, R11 ;  /* 0x00000001020f7824 */ /* 0x000fc600078e020b */
[----:B------:R-:W-:Y:S01]  /*3e00*/  LOP3.LUT R10, R4, 0x3, RZ, 0xc0, !PT ;  /* 0x00000003040a7812 */ /* 0x000fe200078ec0ff */
[----:B------:R-:W-:-:S04]  /*3e10*/  IMAD.MOV.U32 R4, RZ, RZ, R2 ;  /* 0x000000ffff047224 */ /* 0x000fc800078e0002 */
[----:B------:R-:W-:-:S07]  /*3e20*/  IMAD.MOV R10, RZ, RZ, -R10 ;  /* 0x000000ffff0a7224 */ /* 0x000fce00078e0a0a */
.L_x_777:
[----:B--2---:R-:W-:-:S06]  /*3e30*/  IMAD.WIDE R12, R15, 0x4, R8 ;  /* 0x000000040f0c7825 */ /* 0x004fcc00078e0208 */
[----:B------:R-:W2:Y:S01]  /*3e40*/  LDG.E R13, desc[UR10][R12.64] ;  /* 0x0000000a0c0d7981 */ /* 0x000ea2000c1e1900 */
[C---:B-1----:R-:W-:Y:S01]  /*3e50*/  IADD3 R19, P1, PT, R15.reuse, UR4, RZ ;  /* 0x000000040f137c10 */ /* 0x042fe2000ff3e0ff */
[----:B------:R-:W-:Y:S01]  /*3e60*/  VIADD R10, R10, 0x1 ;  /* 0x000000010a0a7836 */ /* 0x000fe20000000000 */
[----:B------:R-:W-:Y:S01]  /*3e70*/  BSSY.RECONVERGENT B3, `(.L_x_775) ;  /* 0x0000016000037945 */ /* 0x000fe20003800200 */
[----:B------:R-:W-:Y:S01]  /*3e80*/  IMAD.MOV.U32 R16, RZ, RZ, R5 ;  /* 0x000000ffff107224 */ /* 0x000fe200078e0005 */
[----:B------:R-:W-:Y:S01]  /*3e90*/  LEA.HI.X.SX32 R20, R15, UR5, 0x1, P1 ;  /* 0x000000050f147c11 */ /* 0x000fe200088f0eff */
[----:B------:R-:W-:Y:S01]  /*3ea0*/  IMAD.MOV.U32 R17, RZ, RZ, R6 ;  /* 0x000000ffff117224 */ /* 0x000fe200078e0006 */
[----:B------:R-:W-:Y:S01]  /*3eb0*/  ISETP.NE.AND P2, PT, R10, RZ, PT ;  /* 0x000000ff0a00720c */ /* 0x000fe20003f45270 */
[----:B------:R-:W-:Y:S02]  /*3ec0*/  IMAD.MOV.U32 R18, RZ, RZ, R3 ;  /* 0x000000ffff127224 */ /* 0x000fe400078e0003 */
        /* <DEDUP_REMOVED lines=16> */
.L_x_776:
[----:B0-----:R-:W-:Y:S05]  /*3fd0*/  BSYNC.RECONVERGENT B3 ;  /* 0x0000000000037941 */ /* 0x001fea0003800200 */
.L_x_775:
[----:B------:R-:W-:Y:S02]  /*3fe0*/  VIADD R4, R4, 0x100 ;  /* 0x0000010004047836 */ /* 0x000fe40000000000 */
[----:B------:R-:W-:Y:S01]  /*3ff0*/  VIADD R15, R15, 0x100 ;  /* 0x000001000f0f7836 */ /* 0x000fe20000000000 */
[----:B------:R-:W-:Y:S06]  /*4000*/  @P2 BRA `(.L_x_777) ;  /* 0xfffffffc00882947 */ /* 0x000fec000383ffff */
.L_x_774:
[----:B01----:R-:W-:Y:S05]  /*4010*/  BSYNC.RECONVERGENT B2 ;  /* 0x0000000000027941 */ /* 0x003fea0003800200 */
.L_x_773:
[----:B------:R-:W-:-:S13]  /*4020*/  ISETP.GE.U32.AND P0, PT, R14, 0x300, PT ;  /* 0x000003000e00780c */ /* 0x000fda0003f06070 */
[----:B------:R-:W-:Y:S05]  /*4030*/  @!P0 BRA `(.L_x_772) ;  /* 0x00000004008c8947 */ /* 0x000fea0003800000 */
[----:B------:R-:W0:Y:S01]  /*4040*/  LDC.64 R8, c[0x0][0x380] ;  /* 0x0000e000ff087b82 */ /* 0x000e220000000a00 */
[----:B------:R-:W-:-:S04]  /*4050*/  IMAD.IADD R11, R4, 0x1, R11 ;  /* 0x00000001040b7824 */ /* 0x000fc800078e020b */
[C---:B------:R-:W-:Y:S02]  /*4060*/  VIADD R20, R11.reuse, 0x100 ;  /* 0x000001000b147836 */ /* 0x040fe40000000000 */
[C---:B------:R-:W-:Y:S02]  /*4070*/  VIADD R19, R11.reuse, 0x200 ;  /* 0x000002000b137836 */ /* 0x040fe40000000000 */
[----:B------:R-:W-:Y:S01]  /*4080*/  VIADD R18, R11, 0x300 ;  /* 0x000003000b127836 */ /* 0x000fe20000000000 */
[----:B0-----:R-:W-:-:S05]  /*4090*/  IADD3 R8, P0, PT, R8, 0x800, RZ ;  /* 0x0000080008087810 */ /* 0x001fca0007f1e0ff */
[----:B------:R-:W-:-:S08]  /*40a0*/  IMAD.X R9, RZ, RZ, R9, P0 ;  /* 0x000000ffff097224 */ /* 0x000fd000000e0609 */
.L_x_786:
[----:B------:R-:W-:-:S05]  /*40b0*/  IMAD.WIDE R14, R11, 0x4, R8 ;  /* 0x000000040b0e7825 */ /* 0x000fca00078e0208 */
[----:B------:R-:W2:Y:S04]  /*40c0*/  LDG.E R24, desc[UR10][R14.64+-0x800] ;  /* 0xfff8000a0e187981 */ /* 0x000ea8000c1e1900 */
[----:B------:R0:W5:Y:S04]  /*40d0*/  LDG.E R26, desc[UR10][R14.64+-0x400] ;  /* 0xfffc000a0e1a7981 */ /* 0x000168000c1e1900 */
        /* <DEDUP_REMOVED lines=21> */
.L_x_779:
[----:B------:R-:W-:Y:S05]  /*4230*/  BSYNC.RECONVERGENT B2 ;  /* 0x0000000000027941 */ /* 0x000fea0003800200 */
.L_x_778:
        /* <DEDUP_REMOVED lines=19> */
.L_x_781:
[----:B------:R-:W-:Y:S05]  /*4370*/  BSYNC.RECONVERGENT B2 ;  /* 0x0000000000027941 */ /* 0x000fea0003800200 */
.L_x_780:
[----:B------:R-:W-:Y:S01]  /*4380*/  ISETP.GE.AND P0, PT, R3, R10, PT ;  /* 0x0000000a0300720c */ /* 0x000fe20003f06270 */
[----:B------:R-:W-:Y:S01]  /*4390*/  BSSY.RECONVERGENT B2, `(.L_x_782) ;  /* 0x0000013000027945 */ /* 0x000fe20003800200 */
[C---:B------:R-:W-:Y:S01]  /*43a0*/  IADD3 R16, P1, PT, R19.reuse, UR6, RZ ;  /* 0x0000000613107c10 */ /* 0x040fe2000ff3e0ff */
        /* <DEDUP_REMOVED lines=17> */
.L_x_783:
[----:B------:R-:W-:Y:S05]  /*44c0*/  BSYNC.RECONVERGENT B2 ;  /* 0x0000000000027941 */ /* 0x000fea0003800200 */
.L_x_782:
        /* <DEDUP_REMOVED lines=18> */
.L_x_785:
[----:B------:R-:W-:Y:S05]  /*45f0*/  BSYNC.RECONVERGENT B2 ;  /* 0x0000000000027941 */ /* 0x000fea0003800200 */
.L_x_784:
[----:B------:R-:W-:Y:S02]  /*4600*/  VIADD R4, R4, 0x400 ;  /* 0x0000040004047836 */ /* 0x000fe40000000000 */
[----:B------:R-:W-:Y:S02]  /*4610*/  VIADD R20, R20, 0x400 ;  /* 0x0000040014147836 */ /* 0x000fe40000000000 */
[----:B------:R-:W-:Y:S01]  /*4620*/  VIADD R19, R19, 0x400 ;  /* 0x0000040013137836 */ /* 0x000fe20000000000 */
[----:B------:R-:W-:Y:S01]  /*4630*/  ISETP.GE.AND P0, PT, R4, R7, PT ;  /* 0x000000070400720c */ /* 0x000fe20003f06270 */
[----:B------:R-:W-:Y:S02]  /*4640*/  VIADD R18, R18, 0x400 ;  /* 0x0000040012127836 */ /* 0x000fe40000000000 */
[----:B------:R-:W-:-:S10]  /*4650*/  VIADD R11, R11, 0x400 ;  /* 0x000004000b0b7836 */ /* 0x000fd40000000000 */
[----:B------:R-:W-:Y:S05]  /*4660*/  @!P0 BRA `(.L_x_786) ;  /* 0xfffffff800908947 */ /* 0x000fea000383ffff */
.L_x_772:
[----:B01----:R-:W-:Y:S05]  /*4670*/  BSYNC.RECONVERGENT B1 ;  /* 0x0000000000017941 */ /* 0x003fea0003800200 */
.L_x_765:
        /* <DEDUP_REMOVED lines=31> */
.L_x_788:
[----:B------:R-:W-:Y:S05]  /*4870*/  BSYNC.RECONVERGENT B1 ;  /* 0x0000000000017941 */ /* 0x000fea0003800200 */
.L_x_787:
        /* <DEDUP_REMOVED lines=24> */
.L_x_790:
[----:B------:R-:W-:Y:S05]  /*4a00*/  BSYNC.RECONVERGENT B1 ;  /* 0x0000000000017941 */ /* 0x000fea0003800200 */
.L_x_789:
[----:B---3--:R3:W4:Y:S01]  /*4a10*/  SHFL.DOWN PT, R10, R3, 0x4, 0x1f ;  /* 0x08801f00030a7f89 */ /* 0x00872200000e0000 */
[----:B------:R-:W-:Y:S01]  /*4a20*/  BSSY.RECONVERGENT B1, `(.L_x_791) ;  /* 0x0000017000017945 */ /* 0x000fe20003800200 */
[----:B0-----:R-:W-:Y:S02]  /*4a30*/  IMAD.MOV.U32 R4, RZ, RZ, R3 ;  /* 0x000000ffff047224 */ /* 0x001fe400078e0003 */
[----:B------:R3:W0:Y:S01]  /*4a40*/  SHFL.DOWN PT, R12, R5, 0x4, 0x1f ;  /* 0x08801f00050c7f89 */ /* 0x00062200000e0000 */
[----:B--2---:R-:W-:Y:S02]  /*4a50*/  IMAD.MOV.U32 R6, RZ, RZ, R5 ;  /* 0x000000ffff067224 */ /* 0x004fe400078e0005 */
[----:B------:R-:W-:Y:S01]  /*4a60*/  IMAD.MOV.U32 R7, RZ, RZ, R8 ;  /* 0x000000ffff077224 */ /* 0x000fe200078e0008 */
[----:B------:R3:W2:Y:S01]  /*4a70*/  SHFL.DOWN PT, R9, R8, 0x4, 0x1f ;  /* 0x08801f0008097f89 */ /* 0x0006a200000e0000 */
        /* <DEDUP_REMOVED lines=17> */
.L_x_792:
[----:B------:R-:W-:Y:S05]  /*4b90*/  BSYNC.RECONVERGENT B1 ;  /* 0x0000000000017941 */ /* 0x000fea0003800200 */
.L_x_791:
[----:B-1----:R1:W0:Y:S01]  /*4ba0*/  SHFL.DOWN PT, R11, R4, 0x8, 0x1f ;  /* 0x09001f00040b7f89 */ /* 0x00222200000e0000 */
[----:B------:R-:W-:Y:S01]  /*4bb0*/  BSSY.RECONVERGENT B1, `(.L_x_793) ;  /* 0x0000017000017945 */ /* 0x000fe20003800200 */
[----:B---3--:R-:W-:Y:S02]  /*4bc0*/  IMAD.MOV.U32 R3, RZ, RZ, R4 ;  /* 0x000000ffff037224 */ /* 0x008fe400078e0004 */
[----:B------:R1:W3:Y:S01]  /*4bd0*/  SHFL.DOWN PT, R13, R6, 0x8, 0x1f ;  /* 0x09001f00060d7f89 */ /* 0x0002e200000e0000 */
[----:B------:R-:W-:Y:S02]  /*4be0*/  IMAD.MOV.U32 R5, RZ, RZ, R6 ;  /* 0x000000ffff057224 */ /* 0x000fe400078e0006 */
[----:B--2---:R-:W-:Y:S01]  /*4bf0*/  IMAD.MOV.U32 R9, RZ, RZ, R7 ;  /* 0x000000ffff097224 */ /* 0x004fe200078e0007 */
[----:B------:R1:W2:Y:S01]  /*4c00*/  SHFL.DOWN PT, R8, R7, 0x8, 0x1f ;  /* 0x09001f0007087f89 */ /* 0x0002a200000e0000 */
[----:B------:R-:W-:Y:S05]  /*4c10*/  @P4 BRA `(.L_x_794) ;  /* 0x0000000000404947 */ /* 0x000fea0003800000 */
[----:B0-----:R-:W-:Y:S01]  /*4c20*/  ISETP.GE.AND P0, PT, R4, R11, PT ;  /* 0x0000000b0400720c */ /* 0x001fe20003f06270 */
[----:B------:R-:W-:Y:S02]  /*4c30*/  IMAD.MOV.U32 R3, RZ, RZ, R11 ;  /* 0x000000ffff037224 */ /* 0x000fe400078e000b */
[----:B---3--:R-:W-:Y:S02]  /*4c40*/  IMAD.MOV.U32 R5, RZ, RZ, R13 ;  /* 0x000000ffff057224 */ /* 0x008fe400078e000d */
        /* <DEDUP_REMOVED lines=13> */
.L_x_794:
[----:B------:R-:W-:Y:S05]  /*4d20*/  BSYNC.RECONVERGENT B1 ;  /* 0x0000000000017941 */ /* 0x000fea0003800200 */
.L_x_793:
[----:B-1----:R1:W1:Y:S01]  /*4d30*/  SHFL.DOWN PT, R4, R3, 0x10, 0x1f ;  /* 0x0a001f0003047f89 */ /* 0x00226200000e0000 */
[----:B------:R-:W-:Y:S01]  /*4d40*/  BSSY.RECONVERGENT B1, `(.L_x_795) ;  /* 0x0000017000017945 */ /* 0x000fe20003800200 */
[----:B------:R-:W-:Y:S02]  /*4d50*/  IMAD.MOV.U32 R6, RZ, RZ, R3 ;  /* 0x000000ffff067224 */ /* 0x000fe400078e0003 */
[----:B----4-:R4:W1:Y:S01]  /*4d60*/  SHFL.DOWN PT, R10, R5, 0x10, 0x1f ;  /* 0x0a001f00050a7f89 */ /* 0x01086200000e0000 */
[----:B------:R-:W-:Y:S02]  /*4d70*/  IMAD.MOV.U32 R7, RZ, RZ, R5 ;  /* 0x000000ffff077224 */ /* 0x000fe400078e0005 */
[----:B--2---:R-:W-:Y:S01]  /*4d80*/  IMAD.MOV.U32 R8, RZ, RZ, R9 ;  /* 0x000000ffff087224 */ /* 0x004fe200078e0009 */
[----:B0-----:R4:W0:Y:S01]  /*4d90*/  SHFL.DOWN PT, R12, R9, 0x10, 0x1f ;  /* 0x0a001f00090c7f89 */ /* 0x00182200000e0000 */
        /* <DEDUP_REMOVED lines=17> */
.L_x_796:
[----:B------:R-:W-:Y:S05]  /*4eb0*/  BSYNC.RECONVERGENT B1 ;  /* 0x0000000000017941 */ /* 0x000fea0003800200 */
.L_x_795:
[----:B------:R-:W-:Y:S04]  /*4ec0*/  BSSY.RECONVERGENT B1, `(.L_x_797) ;  /* 0x000000c000017945 */ /* 0x000fe80003800200 */
[----:B------:R-:W-:Y:S05]  /*4ed0*/  @P2 BRA `(.L_x_798) ;  /* 0x0000000000282947 */ /* 0x000fea0003800000 */
[----:B----4-:R-:W2:Y:S01]  /*4ee0*/  S2R R5, SR_CgaCtaId ;  /* 0x0000000000057919 */ /* 0x010ea20000008800 */
[----:B-1----:R-:W-:Y:S02]  /*4ef0*/  MOV R4, 0x400 ;  /* 0x0000040000047802 */ /* 0x002fe40000000f00 */
[----:B------:R-:W-:-:S04]  /*4f00*/  SHF.R.U32.HI R3, RZ, 0x1, R2 ;  /* 0x00000001ff037819 */ /* 0x000fc80000011602 */
[----:B------:R-:W-:Y:S02]  /*4f10*/  LOP3.LUT R3, R3, 0x1f0, RZ, 0xc0, !PT ;  /* 0x000001f003037812 */ /* 0x000fe400078ec0ff */
[----:B--2---:R-:W-:Y:S01]  /*4f20*/  LEA R4, R5, R4, 0x18 ;  /* 0x0000000405047211 */ /* 0x004fe200078ec0ff */
[----:B------:R-:W-:-:S04]  /*4f30*/  IMAD.MOV.U32 R5, RZ, RZ, R8 ;  /* 0x000000ffff057224 */ /* 0x000fc800078e0008 */
[----:B------:R-:W-:Y:S02]  /*4f40*/  IMAD.IADD R3, R3, 0x1, R4 ;  /* 0x0000000103037824 */ /* 0x000fe400078e0204 */
[----:B------:R-:W-:-:S03]  /*4f50*/  IMAD.MOV.U32 R4, RZ, RZ, R7 ;  /* 0x000000ffff047224 */ /* 0x000fc600078e0007 */
[----:B------:R2:W-:Y:S04]  /*4f60*/  STS [R3+0x8], R6 ;  /* 0x0000080603007388 */ /* 0x0005e80000000800 */
[----:B------:R2:W-:Y:S02]  /*4f70*/  STS.64 [R3+0x10], R4 ;  /* 0x0000100403007388 */ /* 0x0005e40000000a00 */
.L_x_798:
[----:B------:R-:W-:Y:S05]  /*4f80*/  BSYNC.RECONVERGENT B1 ;  /* 0x0000000000017941 */ /* 0x000fea0003800200 */
.L_x_797:
        /* <DEDUP_REMOVED lines=27> */
.L_x_800:
[----:B------:R-:W-:Y:S05]  /*5140*/  BSYNC.RECONVERGENT B1 ;  /* 0x0000000000017941 */ /* 0x000fea0003800200 */
.L_x_799:
        /* <DEDUP_REMOVED lines=27> */
.L_x_802:
[----:B------:R-:W-:Y:S05]  /*5300*/  BSYNC.RECONVERGENT B1 ;  /* 0x0000000000017941 */ /* 0x000fea0003800200 */
.L_x_801:
        /* <DEDUP_REMOVED lines=17> */
.L_x_804:
[----:B------:R-:W-:Y:S05]  /*5420*/  BSYNC.RECONVERGENT B1 ;  /* 0x0000000000017941 */ /* 0x000fea0003800200 */
.L_x_803:
        /* <DEDUP_REMOVED lines=17> */
.L_x_806:
[----:B------:R-:W-:Y:S05]  /*5540*/  BSYNC.RECONVERGENT B1 ;  /* 0x0000000000017941 */ /* 0x000fea0003800200 */
.L_x_805:
        /* <DEDUP_REMOVED lines=17> */
.L_x_808:
[----:B------:R-:W-:Y:S05]  /*5660*/  BSYNC.RECONVERGENT B1 ;  /* 0x0000000000017941 */ /* 0x000fea0003800200 */
.L_x_807:
        /* <DEDUP_REMOVED lines=17> */
.L_x_810:
[----:B------:R-:W-:Y:S05]  /*5780*/  BSYNC.RECONVERGENT B1 ;  /* 0x0000000000017941 */ /* 0x000fea0003800200 */
.L_x_809:
        /* <DEDUP_REMOVED lines=16> */
.L_x_728:
[----:B------:R-:W-:Y:S05]  /*5890*/  BSYNC.RECONVERGENT B0 ;  /* 0x0000000000007941 */ /* 0x000fea0003800200 */
.L_x_695:
[----:B------:R-:W-:Y:S05]  /*58a0*/  @P2 EXIT ;  /* 0x000000000000294d */ /* 0x000fea0003800000 */
[----:B-1234-:R-:W1:Y:S01]  /*58b0*/  LDC.64 R2, c[0x0][0x390] ;  /* 0x0000e400ff027b82 */ /* 0x01ee620000000a00 */
[----:B0-----:R-:W-:Y:S02]  /*58c0*/  IMAD.MOV.U32 R9, RZ, RZ, R8 ;  /* 0x000000ffff097224 */ /* 0x001fe400078e0008 */
[----:B------:R-:W-:Y:S02]  /*58d0*/  IMAD.MOV.U32 R8, RZ, RZ, R7 ;  /* 0x000000ffff087224 */ /* 0x000fe400078e0007 */
[----:B-1----:R-:W-:-:S05]  /*58e0*/  IMAD.WIDE.U32 R2, R0, 0x10, R2 ;  /* 0x0000001000027825 */ /* 0x002fca00078e0002 */
[----:B------:R-:W-:Y:S04]  /*58f0*/  STG.E.64 desc[UR10][R2.64+0x8], R8 ;  /* 0x0000080802007986 */ /* 0x000fe8000c101b0a */
[----:B------:R-:W-:Y:S01]  /*5900*/  STG.E desc[UR10][R2.64], R6 ;  /* 0x0000000602007986 */ /* 0x000fe2000c10190a */
[----:B------:R-:W-:Y:S05]  /*5910*/  EXIT ;  /* 0x000000000000794d */ /* 0x000fea0003800000 */
.L_x_811:
        /* <DEDUP_REMOVED lines=14> */
.L_x_969:


//--------------------- .text._ZN6thrust24THRUST_300001_SM_1000_NS8cuda_cub4core6detail13_kernel_agentINS1_8__reduce11ReduceAgentINS0_12zip_iteratorIN4cuda3std3__45tupleIJNS0_10device_ptrIiEENS0_17counting_iteratorIlNS0_11use_defaultESF_SF_EEEEEEEPNSB_IJilEEESJ_iNS1_9__extrema9arg_max_fIilNSA_4lessIiEEEEEEJSI_SK_iSP_EEEvDpT0_ --------------------------
	.section	.text._ZN6thrust24THRUST_300001_SM_1000_NS8cuda_cub4core6detail13_kernel_agentINS1_8__reduce11ReduceAgentINS0_12zip_iteratorIN4cuda3std3__45tupleIJNS0_10device_ptrIiEENS0_17counting_iteratorIlNS0_11use_defaultESF_SF_EEEEEEEPNSB_IJilEEESJ_iNS1_9__extrema9arg_max_fIilNSA_4lessIiEEEEEEJSI_SK_iSP_EEEvDpT0_,"ax",@progbits
	.align	128
        .global         _ZN6thrust24THRUST_300001_SM_1000_NS8cuda_cub4core6detail13_kernel_agentINS1_8__reduce11ReduceAgentINS0_12zip_iteratorIN4cuda3std3__45tupleIJNS0_10device_ptrIiEENS0_17counting_iteratorIlNS0_11use_defaultESF_SF_EEEEEEEPNSB_IJilEEESJ_iNS1_9__extrema9arg_max_fIilNSA_4lessIiEEEEEEJSI_SK_iSP_EEEvDpT0_
        .type           _ZN6thrust24THRUST_300001_SM_1000_NS8cuda_cub4core6detail13_kernel_agentINS1_8__reduce11ReduceAgentINS0_12zip_iteratorIN4cuda3std3__45tupleIJNS0_10device_ptrIiEENS0_17counting_iteratorIlNS0_11use_defaultESF_SF_EEEEEEEPNSB_IJilEEESJ_iNS1_9__extrema9arg_max_fIilNSA_4lessIiEEEEEEJSI_SK_iSP_EEEvDpT0_,@function
        .size           _ZN6thrust24THRUST_300001_SM_1000_NS8cuda_cub4core6detail13_kernel_agentINS1_8__reduce11ReduceAgentINS0_12zip_iteratorIN4cuda3std3__45tupleIJNS0_10device_ptrIiEENS0_17counting_iteratorIlNS0_11use_defaultESF_SF_EEEEEEEPNSB_IJilEEESJ_iNS1_9__extrema9arg_max_fIilNSA_4lessIiEEEEEEJSI_SK_iSP_EEEvDpT0_,(.L_x_970 - _ZN6thrust24THRUST_300001_SM_1000_NS8cuda_cub4core6detail13_kernel_agentINS1_8__reduce11ReduceAgentINS0_12zip_iteratorIN4cuda3std3__45tupleIJNS0_10device_ptrIiEENS0_17counting_iteratorIlNS0_11use_defaultESF_SF_EEEEEEEPNSB_IJilEEESJ_iNS1_9__extrema9arg_max_fIilNSA_4lessIiEEEEEEJSI_SK_iSP_EEEvDpT0_)
        .other          _ZN6thrust24THRUST_300001_SM_1000_NS8cuda_cub4core6detail13_kernel_agentINS1_8__reduce11ReduceAgentINS0_12zip_iteratorIN4cuda3std3__45tupleIJNS0_10device_ptrIiEENS0_17counting_iteratorIlNS0_11use_defaultESF_SF_EEEEEEEPNSB_IJilEEESJ_iNS1_9__extrema9arg_max_fIilNSA_4lessIiEEEEEEJSI_SK_iSP_EEEvDpT0_,@"STO_CUDA_ENTRY STV_DEFAULT"
_ZN6thrust24THRUST_300001_SM_1000_NS8cuda_cub4core6detail13_kernel_agentINS1_8__reduce11ReduceAgentINS0_12zip_iteratorIN4cuda3std3__45tupleIJNS0_10device_ptrIiEENS0_17counting_iteratorIlNS0_11use_defaultESF_SF_EEEEEEEPNSB_IJilEEESJ_iNS1_9__extrema9arg_max_fIilNSA_4lessIiEEEEEEJSI_SK_iSP_EEEvDpT0_:
.text._ZN6thrust24THRUST_300001_SM_1000_NS8cuda_cub4core6detail13_kernel_agentINS1_8__reduce11ReduceAgentINS0_12zip_iteratorIN4cuda3std3__45tupleIJNS0_10device_ptrIiEENS0_17counting_iteratorIlNS0_11use_defaultESF_SF_EEEEEEEPNSB_IJilEEESJ_iNS1_9__extrema9arg_max_fIilNSA_4lessIiEEEEEEJSI_SK_iSP_EEEvDpT0_:
        /* <DEDUP_REMOVED lines=23> */
.L_x_815:
[----:B0-----:R-:W-:Y:S05]  /*0170*/  BSYNC.RECONVERGENT B1 ;  /* 0x0000000000017941 */ /* 0x001fea0003800200 */
.L_x_814:
        /* <DEDUP_REMOVED lines=17> */
.L_x_822:
        /* <DEDUP_REMOVED lines=24> */
.L_x_821:
[----:B------:R-:W-:Y:S05]  /*0410*/  BSYNC.RECONVERGENT B3 ;  /* 0x0000000000037941 */ /* 0x000fea0003800200 */
.L_x_820:
[----:B------:R-:W-:Y:S01]  /*0420*/  IADD3 R5, P0, PT, R5, 0x100, RZ ;  /* 0x0000010005057810 */ /* 0x000fe20007f1e0ff */
[----:B------:R-:W-:Y:S02]  /*0430*/  VIADD R9, R9, 0x100 ;  /* 0x0000010009097836 */ /* 0x000fe40000000000 */
[----:B------:R-:W-:Y:S02]  /*0440*/  IMAD.X R3, RZ, RZ, R3, P3 ;  /* 0x000000ffff037224 */ /* 0x000fe400018e0603 */
[----:B------:R-:W-:Y:S01]  /*0450*/  IMAD.X R10, RZ, RZ, R10, P0 ;  /* 0x000000ffff0a7224 */ /* 0x000fe200000e060a */
[----:B------:R-:W-:Y:S07]  /*0460*/  @P2 BRA `(.L_x_822) ;  /* 0xfffffffc00882947 */ /* 0x000fee000383ffff */
.L_x_819:
[----:B------:R-:W-:Y:S05]  /*0470*/  BSYNC.RECONVERGENT B2 ;  /* 0x0000000000027941 */ /* 0x000fea0003800200 */
.L_x_818:
[----:B------:R-:W-:-:S13]  /*0480*/  ISETP.GE.U32.AND P0, PT, R11, 0x300, PT ;  /* 0x000003000b00780c */ /* 0x000fda0003f06070 */
[----:B------:R-:W-:Y:S05]  /*0490*/  @!P0 BRA `(.L_x_817) ;  /* 0x00000004007c8947 */ /* 0x000fea0003800000 */
[----:B------:R-:W0:Y:S01]  /*04a0*/  LDC.64 R4, c[0x0][0x380] ;  /* 0x0000e000ff047b82 */ /* 0x000e220000000a00 */
[----:B------:R-:W-:-:S07]  /*04b0*/  VIADD R10, R9, 0x200 ;  /* 0x00000200090a7836 */ /* 0x000fce0000000000 */
[----:B------:R-:W1:Y:S02]  /*04c0*/  LDC.64 R2, c[0x0][0x388] ;  /* 0x0000e200ff027b82 */ /* 0x000e640000000a00 */
.L_x_831:
        /* <DEDUP_REMOVED lines=26> */
.L_x_824:
[----:B------:R-:W-:Y:S05]  /*0670*/  BSYNC.RECONVERGENT B2 ;  /* 0x0000000000027941 */ /* 0x000fea0003800200 */
.L_x_823:
        /* <DEDUP_REMOVED lines=20> */
.L_x_826:
[----:B------:R-:W-:Y:S05]  /*07c0*/  BSYNC.RECONVERGENT B2 ;  /* 0x0000000000027941 */ /* 0x000fea0003800200 */
.L_x_825:
        /* <DEDUP_REMOVED lines=20> */
.L_x_828:
[----:B------:R-:W-:Y:S05]  /*0910*/  BSYNC.RECONVERGENT B2 ;  /* 0x0000000000027941 */ /* 0x000fea0003800200 */
.L_x_827:
        /* <DEDUP_REMOVED lines=18> */
.L_x_830:
[----:B------:R-:W-:Y:S05]  /*0a40*/  BSYNC.RECONVERGENT B2 ;  /* 0x0000000000027941 */ /* 0x000fea0003800200 */
.L_x_829:
[C---:B------:R-:W-:Y:S02]  /*0a50*/  VIADD R9, R10.reuse, 0x200 ;  /* 0x000002000a097836 */ /* 0x040fe40000000000 */
[----:B------:R-:W-:-:S03]  /*0a60*/  VIADD R10, R10, 0x400 ;  /* 0x000004000a0a7836 */ /* 0x000fc60000000000 */
[----:B------:R-:W-:-:S13]  /*0a70*/  ISETP.GE.AND P0, PT, R9, UR5, PT ;  /* 0x0000000509007c0c */ /* 0x000fda000bf06270 */
[----:B------:R-:W-:Y:S05]  /*0a80*/  @!P0 BRA `(.L_x_831) ;  /* 0xfffffff800908947 */ /* 0x000fea000383ffff */
.L_x_817:
[----:B------:R-:W-:Y:S05]  /*0a90*/  BSYNC.RECONVERGENT B1 ;  /* 0x0000000000017941 */ /* 0x000fea0003800200 */
.L_x_816:
        /* <DEDUP_REMOVED lines=31> */
.L_x_834:
[----:B------:R-:W-:Y:S05]  /*0c90*/  BSYNC.RECONVERGENT B1 ;  /* 0x0000000000017941 */ /* 0x000fea0003800200 */
.L_x_833:
        /* <DEDUP_REMOVED lines=27> */
.L_x_836:
[----:B------:R-:W-:Y:S05]  /*0e50*/  BSYNC.RECONVERGENT B1 ;  /* 0x0000000000017941 */ /* 0x000fea0003800200 */
.L_x_835:
        /* <DEDUP_REMOVED lines=24> */
.L_x_838:
[----:B------:R-:W-:Y:S05]  /*0fe0*/  BSYNC.RECONVERGENT B1 ;  /* 0x0000000000017941 */ /* 0x000fea0003800200 */
.L_x_837:
        /* <DEDUP_REMOVED lines=24> */
.L_x_840:
[----:B------:R-:W-:Y:S05]  /*1170*/  BSYNC.RECONVERGENT B1 ;  /* 0x0000000000017941 */ /* 0x000fea0003800200 */
.L_x_839:
        /* <DEDUP_REMOVED lines=24> */
.L_x_842:
[----:B------:R-:W-:Y:S05]  /*1300*/  BSYNC.RECONVERGENT B1 ;  /* 0x0000000000017941 */ /* 0x000fea0003800200 */
.L_x_841:
        /* <DEDUP_REMOVED lines=12> */
.L_x_844:
[----:B------:R-:W-:Y:S05]  /*13d0*/  BSYNC.RECONVERGENT B1 ;  /* 0x0000000000017941 */ /* 0x000fea0003800200 */
.L_x_843:
        /* <DEDUP_REMOVED lines=27> */
.L_x_847:
[----:B------:R-:W-:Y:S05]  /*1590*/  BSYNC.RECONVERGENT B1 ;  /* 0x0000000000017941 */ /* 0x000fea0003800200 */
.L_x_846:
        /* <DEDUP_REMOVED lines=27> */
.L_x_849:
[----:B------:R-:W-:Y:S05]  /*1750*/  BSYNC.RECONVERGENT B1 ;  /* 0x0000000000017941 */ /* 0x000fea0003800200 */
.L_x_848:
        /* <DEDUP_REMOVED lines=17> */
.L_x_851:
[----:B------:R-:W-:Y:S05]  /*1870*/  BSYNC.RECONVERGENT B1 ;  /* 0x0000000000017941 */ /* 0x000fea0003800200 */
.L_x_850:
        /* <DEDUP_REMOVED lines=17> */
.L_x_853:
[----:B------:R-:W-:Y:S05]  /*1990*/  BSYNC.RECONVERGENT B1 ;  /* 0x0000000000017941 */ /* 0x000fea0003800200 */
.L_x_852:
        /* <DEDUP_REMOVED lines=17> */
.L_x_855:
[----:B------:R-:W-:Y:S05]  /*1ab0*/  BSYNC.RECONVERGENT B1 ;  /* 0x0000000000017941 */ /* 0x000fea0003800200 */
.L_x_854:
        /* <DEDUP_REMOVED lines=17> */
.L_x_857:
[----:B------:R-:W-:Y:S05]  /*1bd0*/  BSYNC.RECONVERGENT B1 ;  /* 0x0000000000017941 */ /* 0x000fea0003800200 */
.L_x_856:
        /* <DEDUP_REMOVED lines=18> */
.L_x_832:
        /* <DEDUP_REMOVED lines=41> */
.L_x_859:
[----:B------:R-:W-:Y:S05]  /*1f90*/  BSYNC.RECONVERGENT B1 ;  /* 0x0000000000017941 */ /* 0x000fea0003800200 */
.L_x_858:
        /* <DEDUP_REMOVED lines=24> */
.L_x_861:
[----:B------:R-:W-:Y:S05]  /*2120*/  BSYNC.RECONVERGENT B1 ;  /* 0x0000000000017941 */ /* 0x000fea0003800200 */
.L_x_860:
        /* <DEDUP_REMOVED lines=24> */
.L_x_863:
[----:B------:R-:W-:Y:S05]  /*22b0*/  BSYNC.RECONVERGENT B1 ;  /* 0x0000000000017941 */ /* 0x000fea0003800200 */
.L_x_862:
        /* <DEDUP_REMOVED lines=24> */
.L_x_865:
[----:B------:R-:W-:Y:S05]  /*2440*/  BSYNC.RECONVERGENT B1 ;  /* 0x0000000000017941 */ /* 0x000fea0003800200 */
.L_x_864:
        /* <DEDUP_REMOVED lines=24> */
.L_x_867:
[----:B------:R-:W-:Y:S05]  /*25d0*/  BSYNC.RECONVERGENT B1 ;  /* 0x0000000000017941 */ /* 0x000fea0003800200 */
.L_x_866:
        /* <DEDUP_REMOVED lines=12> */
.L_x_869:
[----:B------:R-:W-:Y:S05]  /*26a0*/  BSYNC.RECONVERGENT B1 ;  /* 0x0000000000017941 */ /* 0x000fea0003800200 */
.L_x_868:
        /* <DEDUP_REMOVED lines=30> */
.L_x_871:
[----:B------:R-:W-:Y:S05]  /*2890*/  BSYNC.RECONVERGENT B1 ;  /* 0x0000000000017941 */ /* 0x000fea0003800200 */
.L_x_870:
        /* <DEDUP_REMOVED lines=27> */
.L_x_873:
[----:B------:R-:W-:Y:S05]  /*2a50*/  BSYNC.RECONVERGENT B1 ;  /* 0x0000000000017941 */ /* 0x000fea0003800200 */
.L_x_872:
        /* <DEDUP_REMOVED lines=27> */
.L_x_875:
[----:B------:R-:W-:Y:S05]  /*2c10*/  BSYNC.RECONVERGENT B1 ;  /* 0x0000000000017941 */ /* 0x000fea0003800200 */
.L_x_874:
        /* <DEDUP_REMOVED lines=27> */
.L_x_877:
[----:B------:R-:W-:Y:S05]  /*2dd0*/  BSYNC.RECONVERGENT B1 ;  /* 0x0000000000017941 */ /* 0x000fea0003800200 */
.L_x_876:
        /* <DEDUP_REMOVED lines=27> */
.L_x_879:
[----:B------:R-:W-:Y:S05]  /*2f90*/  BSYNC.RECONVERGENT B1 ;  /* 0x0000000000017941 */ /* 0x000fea0003800200 */
.L_x_878:
        /* <DEDUP_REMOVED lines=27> */
.L_x_881:
[----:B------:R-:W-:Y:S05]  /*3150*/  BSYNC.RECONVERGENT B1 ;  /* 0x0000000000017941 */ /* 0x000fea0003800200 */
.L_x_880:
        /* <DEDUP_REMOVED lines=28> */
.L_x_813:
        /* <DEDUP_REMOVED lines=9> */
[----:B------:R-:W-:Y:S01]  /*33b0*/  UISETP.GE.U32.AND UP0, UPT, UR4, 0xa00, UPT ;  /* 0x00000a000400788c */ /* 0x000fe2000bf06070 */
[----:B---3--:R-:W-:-:S02]  /*33c0*/  VIMNMX R10, PT, PT, R4, R5, !PT ;  /* 0x00000005040a7248 */ /* 0x008fc40007fe0100 */
[----:B------:R-:W-:Y:S01]  /*33d0*/  ISETP.GE.AND P0, PT, R4, R5, PT ;  /* 0x000000050400720c */ /* 0x000fe20003f06270 */
[----:B------:R-:W-:Y:S01]  /*33e0*/  VIADD R5, R0, 0x200 ;  /* 0x0000020000057836 */ /* 0x000fe20000000000 */
[----:B----4-:R-:W-:Y:S02]  /*33f0*/  VIMNMX R9, PT, PT, R7, R10, !PT ;  /* 0x0000000a07097248 */ /* 0x010fe40007fe0100 */
[----:B------:R-:W-:Y:S02]  /*3400*/  ISETP.GE.AND P2, PT, R10, R7, PT ;  /* 0x000000070a00720c */ /* 0x000fe40003f46270 */
[----:B-----5:R-:W-:Y:S02]  /*3410*/  ISETP.GE.AND P3, PT, R9, R8, PT ;  /* 0x000000080900720c */ /* 0x020fe40003f66270 */
[----:B------:R-:W-:Y:S01]  /*3420*/  VIMNMX R7, PT, PT, R8, R9, !PT ;  /* 0x0000000908077248 */ /* 0x000fe20007fe0100 */
[C---:B------:R-:W-:Y:S01]  /*3430*/  VIADD R9, R0.reuse, 0x100 ;  /* 0x0000010000097836 */ /* 0x040fe20000000000 */
[----:B------:R-:W-:-:S02]  /*3440*/  LOP3.LUT R8, R0, 0x400, RZ, 0xfc, !PT ;  /* 0x0000040000087812 */ /* 0x000fc400078efcff */
[----:B--2---:R-:W-:-:S05]  /*3450*/  ISETP.GE.AND P1, PT, R7, R6, PT ;  /* 0x000000060700720c */ /* 0x004fca0003f26270 */
[----:B------:R-:W-:Y:S02]  /*3460*/  @P2 SEL R5, R9, R0, !P0 ;  /* 0x0000000009052207 */ /* 0x000fe40004000000 */
[----:B------:R-:W-:-:S06]  /*3470*/  @!P3 VIADD R5, R0, 0x300 ;  /* 0x000003000005b836 */ /* 0x000fcc0000000000 */
        /* <DEDUP_REMOVED lines=13> */
[----:B------:R-:W0:Y:S01]  /*3550*/  LDCU UR4, c[0x0][0x398] ;  /* 0x00007300ff0477ac */ /* 0x000e220008000800 */
[----:B------:R-:W-:Y:S02]  /*3560*/  IMAD.MOV.U32 R21, RZ, RZ, R8 ;  /* 0x000000ffff157224 */ /* 0x000fe400078e0008 */
[----:B------:R-:W-:Y:S01]  /*3570*/  IMAD.MOV.U32 R20, RZ, RZ, R9 ;  /* 0x000000ffff147224 */ /* 0x000fe200078e0009 */
[----:B------:R-:W1:Y:S01]  /*3580*/  LDCU.64 UR6, c[0x0][0x388] ;  /* 0x00007100ff0677ac */ /* 0x000e620008000a00 */
[----:B------:R-:W-:-:S07]  /*3590*/  IMAD.MOV.U32 R7, RZ, RZ, 0x500 ;  /* 0x00000500ff077424 */ /* 0x000fce00078e00ff */
.L_x_883:
[----:B------:R-:W-:-:S05]  /*35a0*/  IMAD.WIDE.U32 R4, R7, 0x4, R2 ;  /* 0x0000000407047825 */ /* 0x000fca00078e0002 */
[----:B------:R-:W2:Y:S04]  /*35b0*/  LDG.E R11, desc[UR8][R4.64] ;  /* 0x00000008040b7981 */ /* 0x000ea8000c1e1900 */
[----:B------:R-:W3:Y:S04]  /*35c0*/  LDG.E R12, desc[UR8][R4.64+0x400] ;  /* 0x00040008040c7981 */ /* 0x000ee8000c1e1900 */
[----:B------:R-:W4:Y:S04]  /*35d0*/  LDG.E R13, desc[UR8][R4.64+0x800] ;  /* 0x00080008040d7981 */ /* 0x000f28000c1e1900 */
[----:B------:R-:W5:Y:S04]  /*35e0*/  LDG.E R14, desc[UR8][R4.64+0xc00] ;  /* 0x000c0008040e7981 */ /* 0x000f68000c1e1900 */
[----:B------:R0:W5:Y:S01]  /*35f0*/  LDG.E R6, desc[UR8][R4.64+0x1000] ;  /* 0x0010000804067981 */ /* 0x000162000c1e1900 */
[----:B-1----:R-:W-:-:S04]  /*3600*/  IADD3 R18, P0, P1, R0, UR6, R7 ;  /* 0x0000000600127c10 */ /* 0x002fc8000f91e007 */
[----:B------:R-:W-:Y:S02]  /*3610*/  IADD3.X R19, PT, PT, RZ, UR7, RZ, P0, P1 ;  /* 0x00000007ff137c10 */ /* 0x000fe400087e24ff */
[C---:B------:R-:W-:Y:S02]  /*3620*/  IADD3 R17, P3, PT, R18.reuse, 0x100, RZ ;  /* 0x0000010012117810 */ /* 0x040fe40007f7e0ff */
[C---:B------:R-:W-:Y:S02]  /*3630*/  IADD3 R15, P5, PT, R18.reuse, 0x300, RZ ;  /* 0x00000300120f7810 */ /* 0x040fe40007fbe0ff */
[----:B------:R-:W-:Y:S01]  /*3640*/  IADD3 R8, P6, PT, R18, 0x400, RZ ;  /* 0x0000040012087810 */ /* 0x000fe20007fde0ff */
[--C-:B------:R-:W-:Y:S02]  /*3650*/  IMAD.X R16, RZ, RZ, R19.reuse, P3 ;  /* 0x000000ffff107224 */ /* 0x100fe400018e0613 */
[--C-:B0-----:R-:W-:Y:S02]  /*3660*/  IMAD.X R4, RZ, RZ, R19.reuse, P5 ;  /* 0x000000ffff047224 */ /* 0x101fe400028e0613 */
        /* <DEDUP_REMOVED lines=23> */
[----:B-----5:R-:W-:Y:S02]  /*37e0*/  ISETP.GE.AND P1, PT, R13, R14, PT ;  /* 0x0000000e0d00720c */ /* 0x020fe40003f26270 */
[----:B------:R-:W-:-:S11]  /*37f0*/  @P2 SEL R5, R16, R5, P0 ;  /* 0x0000000510052207 */ /* 0x000fd60000000000 */
[----:B------:R-:W-:-:S04]  /*3800*/  @P1 ISETP.GE.U32.AND P0, PT, R10, R15, PT ;  /* 0x0000000f0a00120c */ /* 0x000fc80003f06070 */
[----:B------:R-:W-:-:S04]  /*3810*/  @P1 ISETP.GE.AND.EX P0, PT, R5, R4, PT, P0 ;  /* 0x000000040500120c */ /* 0x000fc80003f06300 */
[----:B------:R-:W-:-:S04]  /*3820*/  @P1 ISETP.LT.OR P0, PT, R14, R13, !P0 ;  /* 0x0000000d0e00120c */ /* 0x000fc80004701670 */
[----:B------:R-:W-:Y:S02]  /*3830*/  @P1 SEL R14, R13, R14, P0 ;  /* 0x0000000e0d0e1207 */ /* 0x000fe40000000000 */
[----:B------:R-:W-:Y:S01]  /*3840*/  @P1 SEL R15, R10, R15, P0 ;  /* 0x0000000f0a0f1207 */ /* 0x000fe20000000000 */
[----:B------:R-:W-:Y:S01]  /*3850*/  VIADD R10, R7, 0xa00 ;  /* 0x00000a00070a7836 */ /* 0x000fe20000000000 */
[----:B------:R-:W-:Y:S02]  /*3860*/  ISETP.GE.AND P2, PT, R14, R6, PT ;  /* 0x000000060e00720c */ /* 0x000fe40003f46270 */
[----:B------:R-:W-:Y:S01]  /*3870*/  @P1 SEL R4, R5, R4, P0 ;  /* 0x0000000405041207 */ /* 0x000fe20000000000 */
[----:B------:R-:W-:Y:S01]  /*3880*/  VIADD R5, R7, 0x500 ;  /* 0x0000050007057836 */ /* 0x000fe20000000000 */
[----:B------:R-:W-:-:S03]  /*3890*/  ISETP.GT.AND P1, PT, R10, UR4, PT ;  /* 0x000000040a007c0c */ /* 0x000fc6000bf24270 */
[----:B------:R-:W-:-:S06]  /*38a0*/  IMAD.MOV.U32 R7, RZ, RZ, R5 ;  /* 0x000000ffff077224 */ /* 0x000fcc00078e0005 */
        /* <DEDUP_REMOVED lines=10> */
.L_x_882:
        /* <DEDUP_REMOVED lines=14> */
[----:B------:R-:W-:Y:S01]  /*3a30*/  IMAD.IADD R11, R0, 0x1, R5 ;  /* 0x00000001000b7824 */ /* 0x000fe200078e0205 */
[----:B------:R-:W-:-:S04]  /*3a40*/  LEA.HI R4, R13, 0x1, RZ, 0x18 ;  /* 0x000000010d047811 */ /* 0x000fc800078fc0ff */
[----:B------:R-:W-:Y:S01]  /*3a50*/  LOP3.LUT R10, R4, 0x3, RZ, 0xc0, !PT ;  /* 0x00000003040a7812 */ /* 0x000fe200078ec0ff */
[----:B------:R-:W-:-:S04]  /*3a60*/  IMAD.MOV.U32 R4, RZ, RZ, R0 ;  /* 0x000000ffff047224 */ /* 0x000fc800078e0000 */
[----:B------:R-:W-:Y:S02]  /*3a70*/  IMAD.MOV R10, RZ, RZ, -R10 ;  /* 0x000000ffff0a7224 */ /* 0x000fe400078e0a0a */
[C---:B0-----:R-:W-:Y:S01]  /*3a80*/  IMAD.WIDE.U32 R2, R11.reuse, 0x4, R2 ;  /* 0x000000040b027825 */ /* 0x041fe200078e0002 */
[----:B------:R-:W-:-:S05]  /*3a90*/  IADD3 R11, P0, PT, R11, UR6, RZ ;  /* 0x000000060b0b7c10 */ /* 0x000fca000ff1e0ff */
[----:B------:R-:W-:-:S08]  /*3aa0*/  IMAD.X R12, RZ, RZ, UR7, P0 ;  /* 0x00000007ff0c7e24 */ /* 0x000fd000080e06ff */
.L_x_890:
[----:B------:R0:W2:Y:S01]  /*3ab0*/  LDG.E R17, desc[UR8][R2.64] ;  /* 0x0000000802117981 */ /* 0x0000a2000c1e1900 */
[----:B------:R-:W-:Y:S01]  /*3ac0*/  VIADD R10, R10, 0x1 ;  /* 0x000000010a0a7836 */ /* 0x000fe20000000000 */
[----:B------:R-:W-:Y:S01]  /*3ad0*/  BSSY.RECONVERGENT B3, `(.L_x_888) ;  /* 0x0000016000037945 */ /* 0x000fe20003800200 */
[----:B------:R-:W-:Y:S02]  /*3ae0*/  IMAD.MOV.U32 R14, RZ, RZ, R8 ;  /* 0x000000ffff0e7224 */ /* 0x000fe400078e0008 */
[----:B------:R-:W-:Y:S01]  /*3af0*/  IMAD.MOV.U32 R15, RZ, RZ, R9 ;  /* 0x000000ffff0f7224 */ /* 0x000fe200078e0009 */
[----:B------:R-:W-:Y:S01]  /*3b00*/  ISETP.NE.AND P2, PT, R10, RZ, PT ;  /* 0x000000ff0a00720c */ /* 0x000fe20003f45270 */
[----:B------:R-:W-:Y:S02]  /*3b10*/  IMAD.MOV.U32 R16, RZ, RZ, R6 ;  /* 0x000000ffff107224 */ /* 0x000fe400078e0006 */
        /* <DEDUP_REMOVED lines=17> */
.L_x_889:
[----:B------:R-:W-:Y:S05]  /*3c30*/  BSYNC.RECONVERGENT B3 ;  /* 0x0000000000037941 */ /* 0x000fea0003800200 */
.L_x_888:
[----:B------:R-:W-:Y:S01]  /*3c40*/  IADD3 R11, P0, PT, R11, 0x100, RZ ;  /* 0x000001000b0b7810 */ /* 0x000fe20007f1e0ff */
[----:B------:R-:W-:Y:S02]  /*3c50*/  VIADD R4, R4, 0x100 ;  /* 0x0000010004047836 */ /* 0x000fe40000000000 */
[----:B------:R-:W-:Y:S02]  /*3c60*/  IMAD.X R3, RZ, RZ, R3, P3 ;  /* 0x000000ffff037224 */ /* 0x000fe400018e0603 */
[----:B------:R-:W-:Y:S01]  /*3c70*/  IMAD.X R12, RZ, RZ, R12, P0 ;  /* 0x000000ffff0c7224 */ /* 0x000fe200000e060c */
[----:B------:R-:W-:Y:S07]  /*3c80*/  @P2 BRA `(.L_x_890) ;  /* 0xfffffffc00882947 */ /* 0x000fee000383ffff */
.L_x_887:
[----:B------:R-:W-:Y:S05]  /*3c90*/  BSYNC.RECONVERGENT B2 ;  /* 0x0000000000027941 */ /* 0x000fea0003800200 */
.L_x_886:
[----:B------:R-:W-:-:S13]  /*3ca0*/  ISETP.GE.U32.AND P0, PT, R13, 0x300, PT ;  /* 0x000003000d00780c */ /* 0x000fda0003f06070 */
[----:B------:R-:W-:Y:S05]  /*3cb0*/  @!P0 BRA `(.L_x_885) ;  /* 0x0000000400bc8947 */ /* 0x000fea0003800000 */
[----:B------:R-:W0:Y:S01]  /*3cc0*/  LDCU.128 UR12, c[0x0][0x380] ;  /* 0x00007000ff0c77ac */ /* 0x000e220008000c00 */
[----:B------:R-:W1:Y:S01]  /*3cd0*/  LDC.64 R14, c[0x0][0x380] ;  /* 0x0000e000ff0e7b82 */ /* 0x000e620000000a00 */
[C---:B------:R-:W-:Y:S01]  /*3ce0*/  IADD3 R12, P1, PT, R4.reuse, R5, RZ ;  /* 0x00000005040c7210 */ /* 0x040fe20007f3e0ff */
[C---:B------:R-:W-:Y:S02]  /*3cf0*/  IMAD.IADD R10, R4.reuse, 0x1, R5 ;  /* 0x00000001040a7824 */ /* 0x040fe400078e0205 */
[----:B------:R-:W-:Y:S02]  /*3d00*/  VIADD R13, R4, 0x200 ;  /* 0x00000200040d7836 */ /* 0x000fe40000000000 */
[----:B------:R-:W-:Y:S02]  /*3d10*/  IMAD.X R5, RZ, RZ, RZ, P1 ;  /* 0x000000ffff057224 */ /* 0x000fe400008e06ff */
[----:B------:R-:W2:Y:S01]  /*3d20*/  LDC.64 R2, c[0x0][0x388] ;  /* 0x0000e200ff027b82 */ /* 0x000ea20000000a00 */
[----:B0-----:R-:W-:-:S02]  /*3d30*/  LEA R17, P2, R12, UR12, 0x2 ;  /* 0x0000000c0c117c11 */ /* 0x001fc4000f8410ff */
[----:B------:R-:W-:Y:S02]  /*3d40*/  IADD3 R11, P0, PT, R10, UR14, RZ ;  /* 0x0000000e0a0b7c10 */ /* 0x000fe4000ff1e0ff */
[----:B------:R-:W-:Y:S02]  /*3d50*/  IADD3 R17, P1, PT, R17, 0xc00, RZ ;  /* 0x00000c0011117810 */ /* 0x000fe40007f3e0ff */
[----:B------:R-:W-:Y:S01]  /*3d60*/  LEA.HI.X R5, R12, UR13, R5, 0x2, P2 ;  /* 0x0000000d0c057c11 */ /* 0x000fe200090f1405 */
[----:B-1----:R-:W-:-:S04]  /*3d70*/  IMAD.WIDE.U32 R14, R10, 0x4, R14 ;  /* 0x000000040a0e7825 */ /* 0x002fc800078e000e */
[----:B------:R-:W-:Y:S02]  /*3d80*/  IMAD.X R12, RZ, RZ, UR15, P0 ;  /* 0x0000000fff0c7e24 */ /* 0x000fe400080e06ff */
[----:B------:R-:W-:-:S07]  /*3d90*/  IMAD.X R5, RZ, RZ, R5, P1 ;  /* 0x000000ffff057224 */ /* 0x000fce00008e0605 */
.L_x_899:
[----:B------:R-:W3:Y:S01]  /*3da0*/  LDG.E R23, desc[UR8][R14.64] ;  /* 0x000000080e177981 */ /* 0x000ee2000c1e1900 */
[----:B------:R-:W-:-:S05]  /*3db0*/  IMAD.MOV.U32 R4, RZ, RZ, R17 ;  /* 0x000000ffff047224 */ /* 0x000fca00078e0011 */
[----:B------:R0:W5:Y:S04]  /*3dc0*/  LDG.E R25, desc[UR8][R4.64+-0x800] ;  /* 0xfff8000804197981 */ /* 0x000168000c1e1900 */
[----:B------:R0:W5:Y:S04]  /*3dd0*/  LDG.E R16, desc[UR8][R4.64+-0x400] ;  /* 0xfffc000804107981 */ /* 0x000168000c1e1900 */
[----:B------:R0:W5:Y:S01]  /*3de0*/  LDG.E R17, desc[UR8][R4.64] ;  /* 0x0000000804117981 */ /* 0x000162000c1e1900 */
[----:B------:R-:W-:Y:S01]  /*3df0*/  BSSY.RECONVERGENT B2, `(.L_x_891) ;  /* 0x0000012000027945 */ /* 0x000fe20003800200 */
[----:B------:R-:W-:-:S02]  /*3e00*/  IMAD.MOV.U32 R20, RZ, RZ, R11 ;  /* 0x000000ffff147224 */ /* 0x000fc400078e000b */
[----:B------:R-:W-:Y:S02]  /*3e10*/  IMAD.MOV.U32 R21, RZ, RZ, R12 ;  /* 0x000000ffff157224 */ /* 0x000fe400078e000c */
[----:B------:R-:W-:Y:S01]  /*3e20*/  VIADD R19, R10, 0x100 ;  /* 0x000001000a137836 */ /* 0x000fe20000000000 */
[----:B---3--:R-:W-:Y:S01]  /*3e30*/  ISETP.GE.AND P0, PT, R6, R23, PT ;  /* 0x000000170600720c */ /* 0x008fe20003f06270 */
        /* <DEDUP_REMOVED lines=13> */
.L_x_892:
[----:B------:R-:W-:Y:S05]  /*3f10*/  BSYNC.RECONVERGENT B2 ;  /* 0x0000000000027941 */ /* 0x000fea0003800200 */
.L_x_891:
[----:B-----5:R-:W-:Y:S01]  /*3f20*/  ISETP.GE.AND P0, PT, R18, R25, PT ;  /* 0x000000191200720c */ /* 0x020fe20003f06270 */
[----:B------:R-:W-:Y:S01]  /*3f30*/  BSSY.RECONVERGENT B2, `(.L_x_893) ;  /* 0x0000013000027945 */ /* 0x000fe20003800200 */
[----:B--2---:R-:W-:Y:S01]  /*3f40*/  IADD3 R23, P1, PT, R19, R2, RZ ;  /* 0x0000000213177210 */ /* 0x004fe20007f3e0ff */
[----:B------:R-:W-:Y:S02]  /*3f50*/  VIADD R19, R10, 0x200 ;  /* 0x000002000a137836 */ /* 0x000fe40000000000 */
[----:B------:R-:W-:Y:S02]  /*3f60*/  IMAD.MOV.U32 R9, RZ, RZ, R25 ;  /* 0x000000ffff097224 */ /* 0x000fe400078e0019 */
[----:B------:R-:W-:Y:S02]  /*3f70*/  IMAD.X R22, RZ, RZ, R3, P1 ;  /* 0x000000ffff167224 */ /* 0x000fe400008e0603 */
[----:B------:R-:W-:Y:S02]  /*3f80*/  IMAD.MOV.U32 R8, RZ, RZ, R23 ;  /* 0x000000ffff087224 */ /* 0x000fe400078e0017 */
[----:B------:R-:W-:-:S02]  /*3f90*/  IMAD.MOV.U32 R6, RZ, RZ, R22 ;  /* 0x000000ffff067224 */ /* 0x000fc400078e0016 */
        /* <DEDUP_REMOVED lines=12> */
.L_x_894:
[----:B------:R-:W-:Y:S05]  /*4060*/  BSYNC.RECONVERGENT B2 ;  /* 0x0000000000027941 */ /* 0x000fea0003800200 */
.L_x_893:
[----:B------:R-:W-:Y:S01]  /*4070*/  ISETP.GE.AND P0, PT, R9, R16, PT ;  /* 0x000000100900720c */ /* 0x000fe20003f06270 */
[----:B------:R-:W-:Y:S01]  /*4080*/  VIADD R21, R10, 0x300 ;  /* 0x000003000a157836 */ /* 0x000fe20000000000 */
[-C--:B------:R-:W-:Y:S01]  /*4090*/  IADD3 R23, P1, PT, R19, R2.reuse, RZ ;  /* 0x0000000213177210 */ /* 0x080fe20007f3e0ff */
[----:B------:R-:W-:Y:S01]  /*40a0*/  BSSY.RECONVERGENT B2, `(.L_x_895) ;  /* 0x0000012000027945 */ /* 0x000fe20003800200 */
[----:B------:R-:W-:Y:S02]  /*40b0*/  IMAD.MOV.U32 R18, RZ, RZ, R16 ;  /* 0x000000ffff127224 */ /* 0x000fe400078e0010 */
[----:B------:R-:W-:Y:S01]  /*40c0*/  IADD3 R22, P2, PT, R21, R2, RZ ;  /* 0x0000000215167210 */ /* 0x000fe20007f5e0ff */
[----:B------:R-:W-:Y:S02]  /*40d0*/  IMAD.X R21, RZ, RZ, R3, P1 ;  /* 0x000000ffff157224 */ /* 0x000fe400008e0603 */
[----:B------:R-:W-:Y:S02]  /*40e0*/  IMAD.MOV.U32 R19, RZ, RZ, R23 ;  /* 0x000000ffff137224 */ /* 0x000fe400078e0017 */
[----:B------:R-:W-:-:S02]  /*40f0*/  IMAD.MOV.U32 R20, RZ, RZ, R21 ;  /* 0x000000ffff147224 */ /* 0x000fc400078e0015 */
        /* <DEDUP_REMOVED lines=12> */
.L_x_896:
[----:B------:R-:W-:Y:S05]  /*41c0*/  BSYNC.RECONVERGENT B2 ;  /* 0x0000000000027941 */ /* 0x000fea0003800200 */
.L_x_895:
[----:B------:R-:W-:Y:S01]  /*41d0*/  ISETP.GE.AND P0, PT, R18, R17, PT ;  /* 0x000000111200720c */ /* 0x000fe20003f06270 */
[----:B------:R-:W-:Y:S01]  /*41e0*/  IMAD.X R21, RZ, RZ, R3, P2 ;  /* 0x000000ffff157224 */ /* 0x000fe200010e0603 */
[----:B------:R-:W-:Y:S01]  /*41f0*/  BSSY.RECONVERGENT B2, `(.L_x_897) ;  /* 0x0000010000027945 */ /* 0x000fe20003800200 */
        /* <DEDUP_REMOVED lines=15> */
.L_x_898:
[----:B------:R-:W-:Y:S05]  /*42f0*/  BSYNC.RECONVERGENT B2 ;  /* 0x0000000000027941 */ /* 0x000fea0003800200 */
.L_x_897:
[C---:B------:R-:W-:Y:S01]  /*4300*/  VIADD R16, R13.reuse, 0x200 ;  /* 0x000002000d107836 */ /* 0x040fe20000000000 */
[----:B------:R-:W-:Y:S01]  /*4310*/  IADD3 R17, P2, PT, R4, 0x1000, RZ ;  /* 0x0000100004117810 */ /* 0x000fe20007f5e0ff */
[----:B------:R-:W-:Y:S01]  /*4320*/  VIADD R13, R13, 0x400 ;  /* 0x000004000d0d7836 */ /* 0x000fe20000000000 */
[----:B------:R-:W-:Y:S01]  /*4330*/  IADD3 R11, P1, PT, R11, 0x400, RZ ;  /* 0x000004000b0b7810 */ /* 0x000fe20007f3e0ff */
[----:B------:R-:W-:Y:S01]  /*4340*/  VIADD R10, R10, 0x400 ;  /* 0x000004000a0a7836 */ /* 0x000fe20000000000 */
[----:B------:R-:W-:Y:S01]  /*4350*/  ISETP.GE.AND P0, PT, R16, R7, PT ;  /* 0x000000071000720c */ /* 0x000fe20003f06270 */
[----:B------:R-:W-:Y:S01]  /*4360*/  IMAD.X R5, RZ, RZ, R5, P2 ;  /* 0x000000ffff057224 */ /* 0x000fe200010e0605 */
[----:B------:R-:W-:Y:S01]  /*4370*/  IADD3 R14, P2, PT, R14, 0x1000, RZ ;  /* 0x000010000e0e7810 */ /* 0x000fe20007f5e0ff */
[----:B------:R-:W-:-:S04]  /*4380*/  IMAD.X R12, RZ, RZ, R12, P1 ;  /* 0x000000ffff0c7224 */ /* 0x000fc800008e060c */
[----:B------:R-:W-:-:S06]  /*4390*/  IMAD.X R15, RZ, RZ, R15, P2 ;  /* 0x000000ffff0f7224 */ /* 0x000fcc00010e060f */
[----:B------:R-:W-:Y:S05]  /*43a0*/  @!P0 BRA `(.L_x_899) ;  /* 0xfffffff8007c8947 */ /* 0x000fea000383ffff */
.L_x_885:
[----:B------:R-:W-:Y:S05]  /*43b0*/  BSYNC.RECONVERGENT B1 ;  /* 0x0000000000017941 */ /* 0x000fea0003800200 */
.L_x_884:
        /* <DEDUP_REMOVED lines=31> */
.L_x_901:
[----:B------:R-:W-:Y:S05]  /*45b0*/  BSYNC.RECONVERGENT B1 ;  /* 0x0000000000017941 */ /* 0x000fea0003800200 */
.L_x_900:
        /* <DEDUP_REMOVED lines=24> */
.L_x_903:
[----:B------:R-:W-:Y:S05]  /*4740*/  BSYNC.RECONVERGENT B1 ;  /* 0x0000000000017941 */ /* 0x000fea0003800200 */
.L_x_902:
[----:B------:R4:W3:Y:S01]  /*4750*/  SHFL.DOWN PT, R8, R3, 0x4, 0x1f ;  /* 0x08801f0003087f89 */ /* 0x0008e200000e0000 */
[----:B------:R-:W-:Y:S01]  /*4760*/  BSSY.RECONVERGENT B1, `(.L_x_904) ;  /* 0x0000017000017945 */ /* 0x000fe20003800200 */
[----:B0-----:R-:W-:Y:S02]  /*4770*/  IMAD.MOV.U32 R2, RZ, RZ, R3 ;  /* 0x000000ffff027224 */ /* 0x001fe400078e0003 */
[----:B-1----:R4:W0:Y:S01]  /*4780*/  SHFL.DOWN PT, R9, R4, 0x4, 0x1f ;  /* 0x08801f0004097f89 */ /* 0x00282200000e0000 */
[----:B--2---:R-:W-:Y:S02]  /*4790*/  IMAD.MOV.U32 R6, RZ, RZ, R4 ;  /* 0x000000ffff067224 */ /* 0x004fe400078e0004 */
[----:B------:R-:W-:Y:S01]  /*47a0*/  IMAD.MOV.U32 R7, RZ, RZ, R5 ;  /* 0x000000ffff077224 */ /* 0x000fe200078e0005 */
[----:B------:R4:W1:Y:S01]  /*47b0*/  SHFL.DOWN PT, R10, R5, 0x4, 0x1f ;  /* 0x08801f00050a7f89 */ /* 0x00086200000e0000 */
[----:B------:R-:W-:Y:S05]  /*47c0*/  @P5 BRA `(.L_x_905) ;  /* 0x0000000000405947 */ /* 0x000fea0003800000 */
[----:B---3--:R-:W-:Y:S01]  /*47d0*/  ISETP.GE.AND P0, PT, R3, R8, PT ;  /* 0x000000080300720c */ /* 0x008fe20003f06270 */
        /* <DEDUP_REMOVED lines=15> */
.L_x_905:
[----:B------:R-:W-:Y:S05]  /*48d0*/  BSYNC.RECONVERGENT B1 ;  /* 0x0000000000017941 */ /* 0x000fea0003800200 */
.L_x_904:
        /* <DEDUP_REMOVED lines=24> */
.L_x_907:
[----:B------:R-:W-:Y:S05]  /*4a60*/  BSYNC.RECONVERGENT B1 ;  /* 0x0000000000017941 */ /* 0x000fea0003800200 */
.L_x_906:
[----:B0-----:R0:W0:Y:S01]  /*4a70*/  SHFL.DOWN PT, R2, R3, 0x10, 0x1f ;  /* 0x0a001f0003027f89 */ /* 0x00102200000e0000 */
[----:B------:R-:W-:Y:S01]  /*4a80*/  BSSY.RECONVERGENT B1, `(.L_x_908) ;  /* 0x0000017000017945 */ /* 0x000fe20003800200 */
[----:B----4-:R-:W-:Y:S02]  /*4a90*/  IMAD.MOV.U32 R8, RZ, RZ, R3 ;  /* 0x000000ffff087224 */ /* 0x010fe400078e0003 */
[----:B--2---:R2:W4:Y:S01]  /*4aa0*/  SHFL.DOWN PT, R9, R4, 0x10, 0x1f ;  /* 0x0a001f0004097f89 */ /* 0x00452200000e0000 */
[----:B------:R-:W-:Y:S02]  /*4ab0*/  IMAD.MOV.U32 R7, RZ, RZ, R4 ;  /* 0x000000ffff077224 */ /* 0x000fe400078e0004 */
[----:B------:R-:W-:Y:S01]  /*4ac0*/  IMAD.MOV.U32 R6, RZ, RZ, R5 ;  /* 0x000000ffff067224 */ /* 0x000fe200078e0005 */
[----:B-1----:R2:W1:Y:S01]  /*4ad0*/  SHFL.DOWN PT, R10, R5, 0x10, 0x1f ;  /* 0x0a001f00050a7f89 */ /* 0x00246200000e0000 */
[----:B------:R-:W-:Y:S05]  /*4ae0*/  @P3 BRA `(.L_x_909) ;  /* 0x0000000000403947 */ /* 0x000fea0003800000 */
[----:B0-----:R-:W-:Y:S01]  /*4af0*/  ISETP.GE.AND P0, PT, R3, R2, PT ;  /* 0x000000020300720c */ /* 0x001fe20003f06270 */
[----:B------:R-:W-:Y:S02]  /*4b00*/  IMAD.MOV.U32 R8, RZ, RZ, R2 ;  /* 0x000000ffff087224 */ /* 0x000fe400078e0002 */
[----:B----4-:R-:W-:Y:S02]  /*4b10*/  IMAD.MOV.U32 R7, RZ, RZ, R9 ;  /* 0x000000ffff077224 */ /* 0x010fe400078e0009 */
        /* <DEDUP_REMOVED lines=13> */
.L_x_909:
[----:B------:R-:W-:Y:S05]  /*4bf0*/  BSYNC.RECONVERGENT B1 ;  /* 0x0000000000017941 */ /* 0x000fea0003800200 */
.L_x_908:
        /* <DEDUP_REMOVED lines=12> */
.L_x_911:
[----:B------:R-:W-:Y:S05]  /*4cc0*/  BSYNC.RECONVERGENT B1 ;  /* 0x0000000000017941 */ /* 0x000fea0003800200 */
.L_x_910:
[----:B------:R-:W-:Y:S01]  /*4cd0*/  BAR.SYNC.DEFER_BLOCKING 0x0 ;  /* 0x0000000000007b1d */ /* 0x000fe20000010000 */
[----:B------:R-:W-:-:S13]  /*4ce0*/  ISETP.NE.AND P1, PT, R0, RZ, PT ;  /* 0x000000ff0000720c */ /* 0x000fda0003f25270 */
[----:B------:R-:W-:Y:S05]  /*4cf0*/  @P1 BRA `(.L_x_845) ;  /* 0x0000000800341947 */ /* 0x000fea0003800000 */
[----:B0-----:R-:W0:Y:S01]  /*4d00*/  S2R R3, SR_CgaCtaId ;  /* 0x0000000000037919 */ /* 0x001e220000008800 */
[----:B------:R-:W-:Y:S01]  /*4d10*/  MOV R0, 0x400 ;  /* 0x0000040000007802 */ /* 0x000fe20000000f00 */
[----:B------:R-:W-:Y:S03]  /*4d20*/  BSSY.RECONVERGENT B1, `(.L_x_912) ;  /* 0x0000016000017945 */ /* 0x000fe60003800200 */
[----:B0-----:R-:W-:-:S05]  /*4d30*/  LEA R24, R3, R0, 0x18 ;  /* 0x0000000003187211 */ /* 0x001fca00078ec0ff */
[----:B------:R-:W0:Y:S04]  /*4d40*/  LDS R3, [R24+0x18] ;  /* 0x0000180018037984 */ /* 0x000e280000000800 */
[----:B--2---:R-:W2:Y:S04]  /*4d50*/  LDS.64 R4, [R24+0x20] ;  /* 0x0000200018047984 */ /* 0x004ea80000000a00 */
[----:B------:R0:W1:Y:S04]  /*4d60*/  LDS R18, [R24+0x28] ;  /* 0x0000280018127984 */ /* 0x0000680000000800 */
[----:B------:R0:W1:Y:S02]  /*4d70*/  LDS R16, [R24+0x38] ;  /* 0x0000380018107984 */ /* 0x0000640000000800 */
[----:B0-----:R-:W-:Y:S01]  /*4d80*/  ISETP.GE.AND P0, PT, R8, R3, PT ;  /* 0x000000030800720c */ /* 0x001fe20003f06270 */
[----:B------:R-:W-:-:S02]  /*4d90*/  IMAD.MOV.U32 R19, RZ, RZ, R3 ;  /* 0x000000ffff137224 */ /* 0x000fc400078e0003 */
[----:B--2---:R-:W-:Y:S02]  /*4da0*/  IMAD.MOV.U32 R21, RZ, RZ, R4 ;  /* 0x000000ffff157224 */ /* 0x004fe400078e0004 */
[----:B------:R-:W-:-:S08]  /*4db0*/  IMAD.MOV.U32 R20, RZ, RZ, R5 ;  /* 0x000000ffff147224 */ /* 0x000fd000078e0005 */
[----:B-1----:R-:W-:Y:S05]  /*4dc0*/  @!P0 BRA `(.L_x_913) ;  /* 0x00000000002c8947 */ /* 0x002fea0003800000 */
        /* <DEDUP_REMOVED lines=11> */
.L_x_913:
[----:B------:R-:W-:Y:S05]  /*4e80*/  BSYNC.RECONVERGENT B1 ;  /* 0x0000000000017941 */ /* 0x000fea0003800200 */
.L_x_912:
        /* <DEDUP_REMOVED lines=8> */
[----:B------:R0:W1:Y:S04]  /*4f10*/  LDS.64 R6, [R24+0x40] ;  /* 0x0000400018067984 */ /* 0x0000680000000a00 */
[----:B----4-:R4:W1:Y:S04]  /*4f20*/  LDS.64 R8, [R24+0x50] ;  /* 0x0000500018087984 */ /* 0x0108680000000a00 */
[----:B---3--:R4:W3:Y:S04]  /*4f30*/  LDS.64 R10, [R24+0x60] ;  /* 0x00006000180a7984 */ /* 0x0088e80000000a00 */
        /* <DEDUP_REMOVED lines=16> */
.L_x_915:
[----:B------:R-:W-:Y:S05]  /*5040*/  BSYNC.RECONVERGENT B1 ;  /* 0x0000000000017941 */ /* 0x000fea0003800200 */
.L_x_914:
        /* <DEDUP_REMOVED lines=17> */
.L_x_917:
[----:B------:R-:W-:Y:S05]  /*5160*/  BSYNC.RECONVERGENT B1 ;  /* 0x0000000000017941 */ /* 0x000fea0003800200 */
.L_x_916:
        /* <DEDUP_REMOVED lines=17> */
.L_x_919:
[----:B------:R-:W-:Y:S05]  /*5280*/  BSYNC.RECONVERGENT B1 ;  /* 0x0000000000017941 */ /* 0x000fea0003800200 */
.L_x_918:
[----:B------:R-:W-:Y:S01]  /*5290*/  ISETP.GE.AND P0, PT, R6, R15, PT ;  /* 0x0000000f0600720c */ /* 0x000fe20003f06270 */
[----:B------:R-:W-:Y:S01]  /*52a0*/  BSSY.RECONVERGENT B1, `(.L_x_920) ;  /* 0x0000010000017945 */ /* 0x000fe20003800200 */
[----:B------:R-:W-:Y:S02]  /*52b0*/  IMAD.MOV.U32 R5, RZ, RZ, R15 ;  /* 0x000000ffff057224 */ /* 0x000fe400078e000f */
[----:B---3--:R-:W-:Y:S02]  /*52c0*/  IMAD.MOV.U32 R7, RZ, RZ, R10 ;  /* 0x000000ffff077224 */ /* 0x008fe400078e000a */
        /* <DEDUP_REMOVED lines=13> */
.L_x_921:
[----:B------:R-:W-:Y:S05]  /*53a0*/  BSYNC.RECONVERGENT B1 ;  /* 0x0000000000017941 */ /* 0x000fea0003800200 */
.L_x_920:
        /* <DEDUP_REMOVED lines=17> */
.L_x_923:
[----:B------:R-:W-:Y:S05]  /*54c0*/  BSYNC.RECONVERGENT B1 ;  /* 0x0000000000017941 */ /* 0x000fea0003800200 */
.L_x_922:
        /* <DEDUP_REMOVED lines=16> */
.L_x_845:
[----:B------:R-:W-:Y:S05]  /*55d0*/  BSYNC.RECONVERGENT B0 ;  /* 0x0000000000007941 */ /* 0x000fea0003800200 */
.L_x_812:
[----:B------:R-:W-:Y:S05]  /*55e0*/  @P1 EXIT ;  /* 0x000000000000194d */ /* 0x000fea0003800000 */
[----:B0-234-:R-:W0:Y:S01]  /*55f0*/  LDC.64 R2, c[0x0][0x390] ;  /* 0x0000e400ff027b82 */ /* 0x01de220000000a00 */
[----:B------:R-:W-:-:S04]  /*5600*/  LOP3.LUT R7, R7, R6, RZ, 0x3c, !PT ;  /* 0x0000000607077212 */ /* 0x000fc800078e3cff */
[----:B------:R-:W-:-:S04]  /*5610*/  LOP3.LUT R6, R7, R6, RZ, 0x3c, !PT ;  /* 0x0000000607067212 */ /* 0x000fc800078e3cff */
[----:B------:R-:W-:-:S05]  /*5620*/  LOP3.LUT R7, R7, R6, RZ, 0x3c, !PT ;  /* 0x0000000607077212 */ /* 0x000fca00078e3cff */
[----:B0-----:R-:W-:Y:S04]  /*5630*/  STG.E.64 desc[UR8][R2.64+0x8], R6 ;  /* 0x0000080602007986 */ /* 0x001fe8000c101b08 */
[----:B------:R-:W-:Y:S01]  /*5640*/  STG.E desc[UR8][R2.64], R8 ;  /* 0x0000000802007986 */ /* 0x000fe2000c101908 */
[----:B------:R-:W-:Y:S05]  /*5650*/  EXIT ;  /* 0x000000000000794d */ /* 0x000fea0003800000 */
.L_x_924:
        /* <DEDUP_REMOVED lines=10> */
.L_x_970:


//--------------------- .text._Z10degreeCalcPiS_S_ii --------------------------
	.section	.text._Z10degreeCalcPiS_S_ii,"ax",@progbits
	.align	128
        .global         _Z10degreeCalcPiS_S_ii
        .type           _Z10degreeCalcPiS_S_ii,@function
        .size           _Z10degreeCalcPiS_S_ii,(.L_x_971 - _Z10degreeCalcPiS_S_ii)
        .other          _Z10degreeCalcPiS_S_ii,@"STO_CUDA_ENTRY STV_DEFAULT"
_Z10degreeCalcPiS_S_ii:
.text._Z10degreeCalcPiS_S_ii:
[----:B------:R-:W-:Y:S01]  /*0000*/  LDC R1, c[0x0][0x37c] ;  /* 0x0000df00ff017b82 */ /* 0x000fe20000000800 */
[----:B------:R-:W0:Y:S01]  /*0010*/  S2R R7, SR_CTAID.X ;  /* 0x0000000000077919 */ /* 0x000e220000002500 */
[----:B------:R-:W0:Y:S01]  /*0020*/  LDCU UR4, c[0x0][0x360] ;  /* 0x00006c00ff0477ac */ /* 0x000e220008000800 */
[----:B------:R-:W0:Y:S01]  /*0030*/  S2R R0, SR_TID.X ;  /* 0x0000000000007919 */ /* 0x000e220000002100 */
[----:B------:R-:W1:Y:S01]  /*0040*/  LDCU UR5, c[0x0][0x398] ;  /* 0x00007300ff0577ac */ /* 0x000e620008000800 */
[----:B0-----:R-:W-:-:S05]  /*0050*/  IMAD R7, R7, UR4, R0 ;  /* 0x0000000407077c24 */ /* 0x001fca000f8e0200 */
[----:B-1----:R-:W-:-:S13]  /*0060*/  ISETP.GE.AND P0, PT, R7, UR5, PT ;  /* 0x0000000507007c0c */ /* 0x002fda000bf06270 */
[----:B------:R-:W-:Y:S05]  /*0070*/  @P0 EXIT ;  /* 0x000000000000094d */ /* 0x000fea0003800000 */
[----:B------:R-:W0:Y:S01]  /*0080*/  LDC.64 R2, c[0x0][0x380] ;  /* 0x0000e000ff027b82 */ /* 0x000e220000000a00 */
[----:B------:R-:W1:Y:S07]  /*0090*/  LDCU.64 UR4, c[0x0][0x358] ;  /* 0x00006b00ff0477ac */ /* 0x000e6e0008000a00 */
[----:B------:R-:W2:Y:S01]  /*00a0*/  LDC.64 R4, c[0x0][0x390] ;  /* 0x0000e400ff047b82 */ /* 0x000ea20000000a00 */
[----:B0-----:R-:W-:-:S05]  /*00b0*/  IMAD.WIDE R2, R7, 0x4, R2 ;  /* 0x0000000407027825 */ /* 0x001fca00078e0202 */
[----:B-1----:R-:W3:Y:S04]  /*00c0*/  LDG.E R0, desc[UR4][R2.64] ;  /* 0x0000000402007981 */ /* 0x002ee8000c1e1900 */
[----:B------:R-:W3:Y:S01]  /*00d0*/  LDG.E R9, desc[UR4][R2.64+0x4] ;  /* 0x0000040402097981 */ /* 0x000ee2000c1e1900 */
[----:B--2---:R-:W-:Y:S01]  /*00e0*/  IMAD.WIDE R4, R7, 0x4, R4 ;  /* 0x0000000407047825 */ /* 0x004fe200078e0204 */
[----:B---3--:R-:W-:-:S05]  /*00f0*/  IADD3 R9, PT, PT, -R0, R9, RZ ;  /* 0x0000000900097210 */ /* 0x008fca0007ffe1ff */
[----:B------:R-:W-:Y:S01]  /*0100*/  STG.E desc[UR4][R4.64], R9 ;  /* 0x0000000904007986 */ /* 0x000fe2000c101904 */
[----:B------:R-:W-:Y:S05]  /*0110*/  EXIT ;  /* 0x000000000000794d */ /* 0x000fea0003800000 */
.L_x_925:
        /* <DEDUP_REMOVED lines=14> */
.L_x_971:


//--------------------- .text._Z17conflictDetectionPiS_S_iiS_ --------------------------
	.section	.text._Z17conflictDetectionPiS_S_iiS_,"ax",@progbits
	.align	128
        .global         _Z17conflictDetectionPiS_S_iiS_
        .type           _Z17conflictDetectionPiS_S_iiS_,@function
        .size           _Z17conflictDetectionPiS_S_iiS_,(.L_x_972 - _Z17conflictDetectionPiS_S_iiS_)
        .other          _Z17conflictDetectionPiS_S_iiS_,@"STO_CUDA_ENTRY STV_DEFAULT"
_Z17conflictDetectionPiS_S_iiS_:
.text._Z17conflictDetectionPiS_S_iiS_:
        /* <DEDUP_REMOVED lines=9> */
[----:B------:R-:W1:Y:S01]  /*0090*/  LDCU.64 UR6, c[0x0][0x358] ;  /* 0x00006b00ff0677ac */ /* 0x000e620008000a00 */
[----:B0-----:R-:W-:-:S05]  /*00a0*/  IMAD.WIDE R2, R0, 0x4, R2 ;  /* 0x0000000400027825 */ /* 0x001fca00078e0202 */
[----:B-1----:R-:W2:Y:S04]  /*00b0*/  LDG.E R7, desc[UR6][R2.64] ;  /* 0x0000000602077981 */ /* 0x002ea8000c1e1900 */
[----:B------:R-:W2:Y:S02]  /*00c0*/  LDG.E R10, desc[UR6][R2.64+0x4] ;  /* 0x00000406020a7981 */ /* 0x000ea4000c1e1900 */
[----:B--2---:R-:W-:-:S13]  /*00d0*/  ISETP.GE.AND P0, PT, R7, R10, PT ;  /* 0x0000000a0700720c */ /* 0x004fda0003f06270 */
[----:B------:R-:W-:Y:S05]  /*00e0*/  @P0 EXIT ;  /* 0x000000000000094d */ /* 0x000fea0003800000 */
[----:B------:R-:W0:Y:S08]  /*00f0*/  LDC.64 R8, c[0x0][0x390] ;  /* 0x0000e400ff087b82 */ /* 0x000e300000000a00 */
[----:B------:R-:W1:Y:S01]  /*0100*/  LDC.64 R2, c[0x0][0x3a0] ;  /* 0x0000e800ff027b82 */ /* 0x000e620000000a00 */
[----:B0-----:R-:W-:-:S05]  /*0110*/  IMAD.WIDE R8, R0, 0x4, R8 ;  /* 0x0000000400087825 */ /* 0x001fca00078e0208 */
[----:B------:R0:W5:Y:S01]  /*0120*/  LDG.E R4, desc[UR6][R8.64] ;  /* 0x0000000608047981 */ /* 0x000162000c1e1900 */
[----:B------:R-:W-:Y:S01]  /*0130*/  IMAD.IADD R5, R10, 0x1, -R7 ;  /* 0x000000010a057824 */ /* 0x000fe200078e0a07 */
[----:B------:R-:W-:Y:S01]  /*0140*/  BSSY.RECONVERGENT B0, `(.L_x_926) ;  /* 0x0000024000007945 */ /* 0x000fe20003800200 */
[----:B-1----:R-:W-:-:S03]  /*0150*/  IMAD.WIDE R2, R0, 0x4, R2 ;  /* 0x0000000400027825 */ /* 0x002fc600078e0202 */
[----:B------:R-:W-:Y:S01]  /*0160*/  LOP3.LUT P0, R6, R5, 0x3, RZ, 0xc0, !PT ;  /* 0x0000000305067812 */ /* 0x000fe2000780c0ff */
[----:B------:R-:W-:-:S12]  /*0170*/  IMAD.MOV.U32 R5, RZ, RZ, R7 ;  /* 0x000000ffff057224 */ /* 0x000fd800078e0007 */
[----:B0-----:R-:W-:Y:S05]  /*0180*/  @!P0 BRA `(.L_x_927) ;  /* 0x00000000007c8947 */ /* 0x001fea0003800000 */
[----:B------:R-:W0:Y:S01]  /*0190*/  LDC.64 R8, c[0x0][0x3a0] ;  /* 0x0000e800ff087b82 */ /* 0x000e220000000a00 */
[----:B------:R-:W-:Y:S01]  /*01a0*/  IADD3 R6, PT, PT, -R6, RZ, RZ ;  /* 0x000000ff06067210 */ /* 0x000fe20007ffe1ff */
[----:B------:R-:W-:-:S06]  /*01b0*/  IMAD.MOV.U32 R5, RZ, RZ, R7 ;  /* 0x000000ffff057224 */ /* 0x000fcc00078e0007 */
[----:B------:R-:W1:Y:S08]  /*01c0*/  LDC.64 R12, c[0x0][0x390] ;  /* 0x0000e400ff0c7b82 */ /* 0x000e700000000a00 */
[----:B------:R-:W2:Y:S02]  /*01d0*/  LDC.64 R14, c[0x0][0x388] ;  /* 0x0000e200ff0e7b82 */ /* 0x000ea40000000a00 */
.L_x_931:
[----:B--2---:R-:W-:-:S06]  /*01e0*/  IMAD.WIDE R16, R5, 0x4, R14 ;  /* 0x0000000405107825 */ /* 0x004fcc00078e020e */
[----:B-1----:R-:W1:Y:S02]  /*01f0*/  LDG.E R17, desc[UR6][R16.64] ;  /* 0x0000000610117981 */ /* 0x002e64000c1e1900 */
[----:B-1----:R-:W-:-:S06]  /*0200*/  IMAD.WIDE R18, R17, 0x4, R12 ;  /* 0x0000000411127825 */ /* 0x002fcc00078e020c */
[----:B------:R-:W2:Y:S01]  /*0210*/  LDG.E R19, desc[UR6][R18.64+-0x4] ;  /* 0xfffffc0612137981 */ /* 0x000ea2000c1e1900 */
[----:B------:R-:W-:Y:S01]  /*0220*/  VIADD R6, R6, 0x1 ;  /* 0x0000000106067836 */ /* 0x000fe20000000000 */
[----:B------:R-:W-:Y:S04]  /*0230*/  BSSY.RECONVERGENT B1, `(.L_x_928) ;  /* 0x0000012000017945 */ /* 0x000fe80003800200 */
[----:B------:R-:W-:Y:S02]  /*0240*/  ISETP.NE.AND P0, PT, R6, RZ, PT ;  /* 0x000000ff0600720c */ /* 0x000fe40003f05270 */
[----:B--2--5:R-:W-:-:S13]  /*0250*/  ISETP.NE.AND P1, PT, R19, R4, PT ;  /* 0x000000041300720c */ /* 0x024fda0003f25270 */
[----:B------:R-:W-:Y:S05]  /*0260*/  @P1 BRA `(.L_x_929) ;  /* 0x0000000000381947 */ /* 0x000fea0003800000 */
[----:B------:R-:W-:-:S04]  /*0270*/  IADD3 R11, PT, PT, R17, -0x1, RZ ;  /* 0xffffffff110b7810 */ /* 0x000fc80007ffe0ff */
[----:B------:R-:W-:-:S13]  /*0280*/  ISETP.GE.AND P1, PT, R0, R11, PT ;  /* 0x0000000b0000720c */ /* 0x000fda0003f26270 */
[----:B------:R-:W-:Y:S05]  /*0290*/  @!P1 BRA `(.L_x_930) ;  /* 0x00000000001c9947 */ /* 0x000fea0003800000 */
[----:B0-----:R-:W-:-:S05]  /*02a0*/  IMAD.WIDE R16, R17, 0x4, R8 ;  /* 0x0000000411107825 */ /* 0x001fca00078e0208 */
[----:B------:R-:W2:Y:S02]  /*02b0*/  LDG.E R11, desc[UR6][R16.64+-0x4] ;  /* 0xfffffc06100b7981 */ /* 0x000ea4000c1e1900 */
[----:B--2---:R-:W-:-:S13]  /*02c0*/  ISETP.NE.AND P1, PT, R11, 0x1, PT ;  /* 0x000000010b00780c */ /* 0x004fda0003f25270 */
[----:B------:R-:W-:Y:S05]  /*02d0*/  @!P1 BRA `(.L_x_929) ;  /* 0x00000000001c9947 */ /* 0x000fea0003800000 */
[----:B------:R-:W-:-:S05]  /*02e0*/  IMAD.MOV.U32 R11, RZ, RZ, 0x1 ;  /* 0x00000001ff0b7424 */ /* 0x000fca00078e00ff */
[----:B------:R2:W-:Y:S01]  /*02f0*/  STG.E desc[UR6][R16.64+-0x4], R11 ;  /* 0xfffffc0b10007986 */ /* 0x0005e2000c101906 */
[----:B------:R-:W-:Y:S05]  /*0300*/  BRA `(.L_x_929) ;  /* 0x0000000000107947 */ /* 0x000fea0003800000 */
.L_x_930:
[----:B------:R-:W2:Y:S02]  /*0310*/  LDG.E R11, desc[UR6][R2.64] ;  /* 0x00000006020b7981 */ /* 0x000ea4000c1e1900 */
[----:B--2---:R-:W-:-:S13]  /*0320*/  ISETP.NE.AND P1, PT, R11, 0x1, PT ;  /* 0x000000010b00780c */ /* 0x004fda0003f25270 */
[----:B------:R-:W-:-:S05]  /*0330*/  @P1 IMAD.MOV.U32 R11, RZ, RZ, 0x1 ;  /* 0x00000001ff0b1424 */ /* 0x000fca00078e00ff */
[----:B------:R1:W-:Y:S02]  /*0340*/  @P1 STG.E desc[UR6][R2.64], R11 ;  /* 0x0000000b02001986 */ /* 0x0003e4000c101906 */
.L_x_929:
[----:B------:R-:W-:Y:S05]  /*0350*/  BSYNC.RECONVERGENT B1 ;  /* 0x0000000000017941 */ /* 0x000fea0003800200 */
.L_x_928:
[----:B------:R-:W-:Y:S01]  /*0360*/  IADD3 R5, PT, PT, R5, 0x1, RZ ;  /* 0x0000000105057810 */ /* 0x000fe20007ffe0ff */
[----:B------:R-:W-:Y:S06]  /*0370*/  @P0 BRA `(.L_x_931) ;  /* 0xfffffffc00980947 */ /* 0x000fec000383ffff */
.L_x_927:
[----:B------:R-:W-:Y:S05]  /*0380*/  BSYNC.RECONVERGENT B0 ;  /* 0x0000000000007941 */ /* 0x000fea0003800200 */
.L_x_926:
[----:B------:R-:W-:-:S05]  /*0390*/  IMAD.IADD R6, R7, 0x1, -R10 ;  /* 0x0000000107067824 */ /* 0x000fca00078e0a0a */
[----:B------:R-:W-:-:S13]  /*03a0*/  ISETP.GT.U32.AND P0, PT, R6, -0x4, PT ;  /* 0xfffffffc0600780c */ /* 0x000fda0003f04070 */
[----:B------:R-:W-:Y:S05]  /*03b0*/  @P0 EXIT ;  /* 0x000000000000094d */ /* 0x000fea0003800000 */
[----:B------:R-:W3:Y:S01]  /*03c0*/  LDC.64 R6, c[0x0][0x3a0] ;  /* 0x0000e800ff067b82 */ /* 0x000ee20000000a00 */
[----:B------:R-:W4:Y:S01]  /*03d0*/  LDCU.64 UR4, c[0x0][0x388] ;  /* 0x00007100ff0477ac */ /* 0x000f220008000a00 */
[----:B------:R-:W-:-:S06]  /*03e0*/  IMAD.IADD R10, R5, 0x1, -R10 ;  /* 0x00000001050a7824 */ /* 0x000fcc00078e0a0a */
[----:B0-----:R-:W0:Y:S01]  /*03f0*/  LDC.64 R8, c[0x0][0x390] ;  /* 0x0000e400ff087b82 */ /* 0x001e220000000a00 */
[----:B----4-:R-:W-:-:S04]  /*0400*/  UIADD3 UR4, UP0, UPT, UR4, 0x8, URZ ;  /* 0x0000000804047890 */ /* 0x010fc8000ff1e0ff */
[----:B------:R-:W-:-:S12]  /*0410*/  UIADD3.X UR5, UPT, UPT, URZ, UR5, URZ, UP0, !UPT ;  /* 0x00000005ff057290 */ /* 0x000fd800087fe4ff */
.L_x_944:
[----:B0-----:R-:W-:Y:S01]  /*0420*/  MOV R12, UR4 ;  /* 0x00000004000c7c02 */ /* 0x001fe20008000f00 */
[----:B------:R-:W-:-:S04]  /*0430*/  IMAD.U32 R13, RZ, RZ, UR5 ;  /* 0x00000005ff0d7e24 */ /* 0x000fc8000f8e00ff */
[----:B------:R-:W-:-:S05]  /*0440*/  IMAD.WIDE R12, R5, 0x4, R12 ;  /* 0x00000004050c7825 */ /* 0x000fca00078e020c */
[----:B--2---:R-:W0:Y:S02]  /*0450*/  LDG.E R17, desc[UR6][R12.64+-0x8] ;  /* 0xfffff8060c117981 */ /* 0x004e24000c1e1900 */
[----:B0-----:R-:W-:-:S06]  /*0460*/  IMAD.WIDE R14, R17, 0x4, R8 ;  /* 0x00000004110e7825 */ /* 0x001fcc00078e0208 */
[----:B------:R-:W2:Y:S01]  /*0470*/  LDG.E R15, desc[UR6][R14.64+-0x4] ;  /* 0xfffffc060e0f7981 */ /* 0x000ea2000c1e1900 */
[----:B------:R-:W-:Y:S01]  /*0480*/  VIADD R10, R10, 0x4 ;  /* 0x000000040a0a7836 */ /* 0x000fe20000000000 */
[----:B------:R-:W-:Y:S04]  /*0490*/  BSSY.RECONVERGENT B0, `(.L_x_932) ;  /* 0x0000012000007945 */ /* 0x000fe80003800200 */
[----:B------:R-:W-:Y:S02]  /*04a0*/  ISETP.NE.AND P0, PT, R10, RZ, PT ;  /* 0x000000ff0a00720c */ /* 0x000fe40003f05270 */
[----:B--2--5:R-:W-:-:S13]  /*04b0*/  ISETP.NE.AND P1, PT, R15, R4, PT ;  /* 0x000000040f00720c */ /* 0x024fda0003f25270 */
[----:B----4-:R-:W-:Y:S05]  /*04c0*/  @P1 BRA `(.L_x_933) ;  /* 0x0000000000381947 */ /* 0x010fea0003800000 */
[----:B-1----:R-:W-:-:S04]  /*04d0*/  IADD3 R11, PT, PT, R17, -0x1, RZ ;  /* 0xffffffff110b7810 */ /* 0x002fc80007ffe0ff */
[----:B------:R-:W-:-:S13]  /*04e0*/  ISETP.GE.AND P1, PT, R0, R11, PT ;  /* 0x0000000b0000720c */ /* 0x000fda0003f26270 */
[----:B------:R-:W-:Y:S05]  /*04f0*/  @P1 BRA `(.L_x_934) ;  /* 0x0000000000181947 */ /* 0x000fea0003800000 */
[----:B------:R-:W2:Y:S02]  /*0500*/  LDG.E R11, desc[UR6][R2.64] ;  /* 0x00000006020b7981 */ /* 0x000ea4000c1e1900 */
[----:B--2---:R-:W-:-:S13]  /*0510*/  ISETP.NE.AND P1, PT, R11, 0x1, PT ;  /* 0x000000010b00780c */ /* 0x004fda0003f25270 */
[----:B------:R-:W-:Y:S05]  /*0520*/  @!P1 BRA `(.L_x_933) ;  /* 0x0000000000209947 */ /* 0x000fea0003800000 */
[----:B------:R-:W-:-:S05]  /*0530*/  IMAD.MOV.U32 R11, RZ, RZ, 0x1 ;  /* 0x00000001ff0b7424 */ /* 0x000fca00078e00ff */
[----:B------:R2:W-:Y:S01]  /*0540*/  STG.E desc[UR6][R2.64], R11 ;  /* 0x0000000b02007986 */ /* 0x0005e2000c101906 */
[----:B------:R-:W-:Y:S05]  /*0550*/  BRA `(.L_x_933) ;  /* 0x0000000000147947 */ /* 0x000fea0003800000 */
.L_x_934:
[----:B---3--:R-:W-:-:S05]  /*0560*/  IMAD.WIDE R14, R17, 0x4, R6 ;  /* 0x00000004110e7825 */ /* 0x008fca00078e0206 */
[----:B------:R-:W2:Y:S02]  /*0570*/  LDG.E R11, desc[UR6][R14.64+-0x4] ;  /* 0xfffffc060e0b7981 */ /* 0x000ea4000c1e1900 */
[----:B--2---:R-:W-:-:S13]  /*0580*/  ISETP.NE.AND P1, PT, R11, 0x1, PT ;  /* 0x000000010b00780c */ /* 0x004fda0003f25270 */
[----:B------:R-:W-:-:S05]  /*0590*/  @P1 IMAD.MOV.U32 R11, RZ, RZ, 0x1 ;  /* 0x00000001ff0b1424 */ /* 0x000fca00078e00ff */
[----:B------:R0:W-:Y:S02]  /*05a0*/  @P1 STG.E desc[UR6][R14.64+-0x4], R11 ;  /* 0xfffffc0b0e001986 */ /* 0x0001e4000c101906 */
.L_x_933:
[----:B------:R-:W-:Y:S05]  /*05b0*/  BSYNC.RECONVERGENT B0 ;  /* 0x0000000000007941 */ /* 0x000fea0003800200 */
.L_x_932:
[----:B------:R-:W0:Y:S02]  /*05c0*/  LDG.E R17, desc[UR6][R12.64+-0x4] ;  /* 0xfffffc060c117981 */ /* 0x000e24000c1e1900 */
[----:B0-----:R-:W-:-:S06]  /*05d0*/  IMAD.WIDE R14, R17, 0x4, R8 ;  /* 0x00000004110e7825 */ /* 0x001fcc00078e0208 */
[----:B------:R-:W4:Y:S01]  /*05e0*/  LDG.E R15, desc[UR6][R14.64+-0x4] ;  /* 0xfffffc060e0f7981 */ /* 0x000f22000c1e1900 */
[----:B------:R-:W-:Y:S01]  /*05f0*/  BSSY.RECONVERGENT B0, `(.L_x_935) ;  /* 0x0000011000007945 */ /* 0x000fe20003800200 */
[----:B----4-:R-:W-:-:S13]  /*0600*/  ISETP.NE.AND P1, PT, R15, R4, PT ;  /* 0x000000040f00720c */ /* 0x010fda0003f25270 */
[----:B------:R-:W-:Y:S05]  /*0610*/  @P1 BRA `(.L_x_936) ;  /* 0x0000000000381947 */ /* 0x000fea0003800000 */
[----:B-12---:R-:W-:-:S04]  /*0620*/  IADD3 R11, PT, PT, R17, -0x1, RZ ;  /* 0xffffffff110b7810 */ /* 0x006fc80007ffe0ff */
[----:B------:R-:W-:-:S13]  /*0630*/  ISETP.GE.AND P1, PT, R0, R11, PT ;  /* 0x0000000b0000720c */ /* 0x000fda0003f26270 */
[----:B------:R-:W-:Y:S05]  /*0640*/  @!P1 BRA `(.L_x_937) ;  /* 0x00000000001c9947 */ /* 0x000fea0003800000 */
[----:B---3--:R-:W-:-:S05]  /*0650*/  IMAD.WIDE R14, R17, 0x4, R6 ;  /* 0x00000004110e7825 */ /* 0x008fca00078e0206 */
[----:B------:R-:W2:Y:S02]  /*0660*/  LDG.E R11, desc[UR6][R14.64+-0x4] ;  /* 0xfffffc060e0b7981 */ /* 0x000ea4000c1e1900 */
[----:B--2---:R-:W-:-:S13]  /*0670*/  ISETP.NE.AND P1, PT, R11, 0x1, PT ;  /* 0x000000010b00780c */ /* 0x004fda0003f25270 */
[----:B------:R-:W-:Y:S05]  /*0680*/  @!P1 BRA `(.L_x_936) ;  /* 0x00000000001c9947 */ /* 0x000fea0003800000 */
[----:B------:R-:W-:-:S05]  /*0690*/  IMAD.MOV.U32 R11, RZ, RZ, 0x1 ;  /* 0x00000001ff0b7424 */ /* 0x000fca00078e00ff */
[----:B------:R4:W-:Y:S01]  /*06a0*/  STG.E desc[UR6][R14.64+-0x4], R11 ;  /* 0xfffffc0b0e007986 */ /* 0x0009e2000c101906 */
[----:B------:R-:W-:Y:S05]  /*06b0*/  BRA `(.L_x_936) ;  /* 0x0000000000107947 */ /* 0x000fea0003800000 */
.L_x_937:
[----:B------:R-:W2:Y:S02]  /*06c0*/  LDG.E R11, desc[UR6][R2.64] ;  /* 0x00000006020b7981 */ /* 0x000ea4000c1e1900 */
[----:B--2---:R-:W-:-:S13]  /*06d0*/  ISETP.NE.AND P1, PT, R11, 0x1, PT ;  /* 0x000000010b00780c */ /* 0x004fda0003f25270 */
[----:B------:R-:W-:-:S05]  /*06e0*/  @P1 IMAD.MOV.U32 R11, RZ, RZ, 0x1 ;  /* 0x00000001ff0b1424 */ /* 0x000fca00078e00ff */
[----:B------:R0:W-:Y:S02]  /*06f0*/  @P1 STG.E desc[UR6][R2.64], R11 ;  /* 0x0000000b02001986 */ /* 0x0001e4000c101906 */
.L_x_936:
[----:B------:R-:W-:Y:S05]  /*0700*/  BSYNC.RECONVERGENT B0 ;  /* 0x0000000000007941 */ /* 0x000fea0003800200 */
.L_x_935:
[----:B------:R-:W4:Y:S02]  /*0710*/  LDG.E R17, desc[UR6][R12.64] ;  /* 0x000000060c117981 */ /* 0x000f24000c1e1900 */
[----:B----4-:R-:W-:-:S06]  /*0720*/  IMAD.WIDE R14, R17, 0x4, R8 ;  /* 0x00000004110e7825 */ /* 0x010fcc00078e0208 */
[----:B------:R-:W4:Y:S01]  /*0730*/  LDG.E R15, desc[UR6][R14.64+-0x4] ;  /* 0xfffffc060e0f7981 */ /* 0x000f22000c1e1900 */
[----:B------:R-:W-:Y:S01]  /*0740*/  BSSY.RECONVERGENT B0, `(.L_x_938) ;  /* 0x0000011000007945 */ /* 0x000fe20003800200 */
[----:B----4-:R-:W-:-:S13]  /*0750*/  ISETP.NE.AND P1, PT, R15, R4, PT ;  /* 0x000000040f00720c */ /* 0x010fda0003f25270 */
[----:B------:R-:W-:Y:S05]  /*0760*/  @P1 BRA `(.L_x_939) ;  /* 0x0000000000381947 */ /* 0x000fea0003800000 */
[----:B012---:R-:W-:-:S04]  /*0770*/  IADD3 R11, PT, PT, R17, -0x1, RZ ;  /* 0xffffffff110b7810 */ /* 0x007fc80007ffe0ff */
        /* <DEDUP_REMOVED lines=9> */
.L_x_940:
[----:B------:R-:W2:Y:S02]  /*0810*/  LDG.E R11, desc[UR6][R2.64] ;  /* 0x00000006020b7981 */ /* 0x000ea4000c1e1900 */
[----:B--2---:R-:W-:-:S13]  /*0820*/  ISETP.NE.AND P1, PT, R11, 0x1, PT ;  /* 0x000000010b00780c */ /* 0x004fda0003f25270 */
[----:B------:R-:W-:-:S05]  /*0830*/  @P1 MOV R11, 0x1 ;  /* 0x00000001000b1802 */ /* 0x000fca0000000f00 */
[----:B------:R4:W-:Y:S02]  /*0840*/  @P1 STG.E desc[UR6][R2.64], R11 ;  /* 0x0000000b02001986 */ /* 0x0009e4000c101906 */
.L_x_939:
[----:B------:R-:W-:Y:S05]  /*0850*/  BSYNC.RECONVERGENT B0 ;  /* 0x0000000000007941 */ /* 0x000fea0003800200 */
.L_x_938:
[----:B------:R-:W0:Y:S02]  /*0860*/  LDG.E R13, desc[UR6][R12.64+0x4] ;  /* 0x000004060c0d7981 */ /* 0x000e24000c1e1900 */
[----:B0-----:R-:W-:-:S06]  /*0870*/  IMAD.WIDE R14, R13, 0x4, R8 ;  /* 0x000000040d0e7825 */ /* 0x001fcc00078e0208 */
[----:B------:R-:W5:Y:S01]  /*0880*/  LDG.E R15, desc[UR6][R14.64+-0x4] ;  /* 0xfffffc060e0f7981 */ /* 0x000f62000c1e1900 */
[----:B------:R-:W-:Y:S01]  /*0890*/  BSSY.RECONVERGENT B0, `(.L_x_941) ;  /* 0x0000011000007945 */ /* 0x000fe20003800200 */
[----:B-----5:R-:W-:-:S13]  /*08a0*/  ISETP.NE.AND P1, PT, R15, R4, PT ;  /* 0x000000040f00720c */ /* 0x020fda0003f25270 */
[----:B------:R-:W-:Y:S05]  /*08b0*/  @P1 BRA `(.L_x_942) ;  /* 0x0000000000381947 */ /* 0x000fea0003800000 */
[----:B-12-4-:R-:W-:-:S05]  /*08c0*/  VIADD R11, R13, 0xffffffff ;  /* 0xffffffff0d0b7836 */ /* 0x016fca0000000000 */
[----:B------:R-:W-:-:S13]  /*08d0*/  ISETP.GE.AND P1, PT, R0, R11, PT ;  /* 0x0000000b0000720c */ /* 0x000fda0003f26270 */
[----:B------:R-:W-:Y:S05]  /*08e0*/  @!P1 BRA `(.L_x_943) ;  /* 0x00000000001c9947 */ /* 0x000fea0003800000 */
[----:B---3--:R-:W-:-:S05]  /*08f0*/  IMAD.WIDE R12, R13, 0x4, R6 ;  /* 0x000000040d0c7825 */ /* 0x008fca00078e0206 */
[----:B------:R-:W2:Y:S02]  /*0900*/  LDG.E R11, desc[UR6][R12.64+-0x4] ;  /* 0xfffffc060c0b7981 */ /* 0x000ea4000c1e1900 */
[----:B--2---:R-:W-:-:S13]  /*0910*/  ISETP.NE.AND P1, PT, R11, 0x1, PT ;  /* 0x000000010b00780c */ /* 0x004fda0003f25270 */
[----:B------:R-:W-:Y:S05]  /*0920*/  @!P1 BRA `(.L_x_942) ;  /* 0x00000000001c9947 */ /* 0x000fea0003800000 */
[----:B------:R-:W-:-:S05]  /*0930*/  HFMA2 R11, -RZ, RZ, 0, 5.9604644775390625e-08 ;  /* 0x00000001ff0b7431 */ /* 0x000fca00000001ff */
[----:B------:R0:W-:Y:S01]  /*0940*/  STG.E desc[UR6][R12.64+-0x4], R11 ;  /* 0xfffffc0b0c007986 */ /* 0x0001e2000c101906 */
[----:B------:R-:W-:Y:S05]  /*0950*/  BRA `(.L_x_942) ;  /* 0x0000000000107947 */ /* 0x000fea0003800000 */
.L_x_943:
[----:B------:R-:W2:Y:S02]  /*0960*/  LDG.E R11, desc[UR6][R2.64] ;  /* 0x00000006020b7981 */ /* 0x000ea4000c1e1900 */
[----:B--2---:R-:W-:-:S13]  /*0970*/  ISETP.NE.AND P1, PT, R11, 0x1, PT ;  /* 0x000000010b00780c */ /* 0x004fda0003f25270 */
[----:B------:R-:W-:-:S05]  /*0980*/  @P1 IMAD.MOV.U32 R11, RZ, RZ, 0x1 ;  /* 0x00000001ff0b1424 */ /* 0x000fca00078e00ff */
[----:B------:R0:W-:Y:S02]  /*0990*/  @P1 STG.E desc[UR6][R2.64], R11 ;  /* 0x0000000b02001986 */ /* 0x0001e4000c101906 */
.L_x_942:
[----:B------:R-:W-:Y:S05]  /*09a0*/  BSYNC.RECONVERGENT B0 ;  /* 0x0000000000007941 */ /* 0x000fea0003800200 */
.L_x_941:
[----:B------:R-:W-:Y:S01]  /*09b0*/  IADD3 R5, PT, PT, R5, 0x4, RZ ;  /* 0x0000000405057810 */ /* 0x000fe20007ffe0ff */
[----:B------:R-:W-:Y:S06]  /*09c0*/  @P0 BRA `(.L_x_944) ;  /* 0xfffffff800940947 */ /* 0x000fec000383ffff */
[----:B------:R-:W-:Y:S05]  /*09d0*/  EXIT ;  /* 0x000000000000794d */ /* 0x000fea0003800000 */
.L_x_945:
        /* <DEDUP_REMOVED lines=10> */
.L_x_972:


//--------------------- .text._Z15randomColouringP17curandStateXORWOWPiii --------------------------
	.section	.text._Z15randomColouringP17curandStateXORWOWPiii,"ax",@progbits
	.align	128
        .global         _Z15randomColouringP17curandStateXORWOWPiii
        .type           _Z15randomColouringP17curandStateXORWOWPiii,@function
        .size           _Z15randomColouringP17curandStateXORWOWPiii,(.L_x_973 - _Z15randomColouringP17curandStateXORWOWPiii)
        .other          _Z15randomColouringP17curandStateXORWOWPiii,@"STO_CUDA_ENTRY STV_DEFAULT"
_Z15randomColouringP17curandStateXORWOWPiii:
.text._Z15randomColouringP17curandStateXORWOWPiii:
[----:B------:R-:W-:Y:S01]  /*0000*/  LDC R1, c[0x0][0x37c] ;  /* 0x0000df00ff017b82 */ /* 0x000fe20000000800 */
[----:B------:R-:W0:Y:S07]  /*0010*/  S2R R0, SR_CTAID.X ;  /* 0x0000000000007919 */ /* 0x000e2e0000002500 */
[----:B------:R-:W1:Y:S01]  /*0020*/  LDC.64 R2, c[0x0][0x380] ;  /* 0x0000e000ff027b82 */ /* 0x000e620000000a00 */
[----:B------:R-:W0:Y:S01]  /*0030*/  LDCU UR4, c[0x0][0x360] ;  /* 0x00006c00ff0477ac */ /* 0x000e220008000800 */
[----:B------:R-:W0:Y:S01]  /*0040*/  S2R R5, SR_TID.X ;  /* 0x0000000000057919 */ /* 0x000e220000002100 */
[----:B------:R-:W2:Y:S01]  /*0050*/  LDCU.64 UR6, c[0x0][0x358] ;  /* 0x00006b00ff0677ac */ /* 0x000ea20008000a00 */
[----:B0-----:R-:W-:Y:S01]  /*0060*/  IMAD R0, R0, UR4, R5 ;  /* 0x0000000400007c24 */ /* 0x001fe2000f8e0205 */
[----:B------:R-:W0:Y:S03]  /*0070*/  LDCU UR4, c[0x0][0x394] ;  /* 0x00007280ff0477ac */ /* 0x000e260008000800 */
[----:B-1----:R-:W-:-:S05]  /*0080*/  IMAD.WIDE R2, R0, 0x30, R2 ;  /* 0x0000003000027825 */ /* 0x002fca00078e0202 */
[----:B--2---:R-:W2:Y:S04]  /*0090*/  LDG.E.64 R10, desc[UR6][R2.64] ;  /* 0x00000006020a7981 */ /* 0x004ea8000c1e1b00 */
[----:B------:R-:W3:Y:S04]  /*00a0*/  LDG.E.64 R6, desc[UR6][R2.64+0x10] ;  /* 0x0000100602067981 */ /* 0x000ee8000c1e1b00 */
[----:B------:R-:W4:Y:S01]  /*00b0*/  LDG.E.64 R4, desc[UR6][R2.64+0x8] ;  /* 0x0000080602047981 */ /* 0x000f22000c1e1b00 */
[----:B------:R-:W-:Y:S01]  /*00c0*/  UMOV UR5, 0x3feffffd ;  /* 0x3feffffd00057882 */ /* 0x000fe20000000000 */
[----:B0-----:R-:W-:Y:S01]  /*00d0*/  UIADD3 UR4, UPT, UPT, UR4, -0x1, URZ ;  /* 0xffffffff04047890 */ /* 0x001fe2000fffe0ff */
[----:B--2---:R-:W-:Y:S01]  /*00e0*/  SHF.R.U32.HI R8, RZ, 0x2, R11 ;  /* 0x00000002ff087819 */ /* 0x004fe2000001160b */
[----:B------:R-:W-:-:S03]  /*00f0*/  VIADD R10, R10, 0x587c5 ;  /* 0x000587c50a0a7836 */ /* 0x000fc60000000000 */
[----:B------:R-:W-:Y:S01]  /*0100*/  LOP3.LUT R8, R8, R11, RZ, 0x3c, !PT ;  /* 0x0000000b08087212 */ /* 0x000fe200078e3cff */
[----:B------:R-:W-:Y:S01]  /*0110*/  IMAD.MOV.U32 R11, RZ, RZ, 0x2f800000 ;  /* 0x2f800000ff0b7424 */ /* 0x000fe200078e00ff */
[C---:B---3--:R-:W-:Y:S01]  /*0120*/  SHF.L.U32 R12, R7.reuse, 0x4, RZ ;  /* 0x00000004070c7819 */ /* 0x048fe200000006ff */
[----:B------:R-:W-:Y:S01]  /*0130*/  IMAD.MOV.U32 R19, RZ, RZ, R6 ;  /* 0x000000ffff137224 */ /* 0x000fe200078e0006 */
[----:B------:R-:W-:Y:S02]  /*0140*/  SHF.L.U32 R9, R8, 0x1, RZ ;  /* 0x0000000108097819 */ /* 0x000fe400000006ff */
[----:B----4-:R-:W-:Y:S02]  /*0150*/  MOV R18, R5 ;  /* 0x0000000500127202 */ /* 0x010fe40000000f00 */
[----:B------:R-:W-:Y:S02]  /*0160*/  LOP3.LUT R9, R7, R12, R9, 0x96, !PT ;  /* 0x0000000c07097212 */ /* 0x000fe400078e9609 */
[----:B------:R-:W0:Y:S01]  /*0170*/  I2F.F64 R12, UR4 ;  /* 0x00000004000c7d12 */ /* 0x000e220008201c00 */
[----:B------:R-:W-:Y:S01]  /*0180*/  UMOV UR4, 0xe7210be9 ;  /* 0xe7210be900047882 */ /* 0x000fe20000000000 */
[----:B------:R-:W-:Y:S01]  /*0190*/  LOP3.LUT R9, R9, R8, RZ, 0x3c, !PT ;  /* 0x0000000809097212 */ /* 0x000fe200078e3cff */
[----:B------:R-:W-:Y:S03]  /*01a0*/  STG.E.64 desc[UR6][R2.64+0x8], R18 ;  /* 0x0000081202007986 */ /* 0x000fe6000c101b06 */
[----:B------:R-:W-:-:S04]  /*01b0*/  IADD3 R8, PT, PT, R9, R10, RZ ;  /* 0x0000000a09087210 */ /* 0x000fc80007ffe0ff */
[----:B------:R-:W-:-:S05]  /*01c0*/  I2FP.F32.U32 R8, R8 ;  /* 0x0000000800087245 */ /* 0x000fca0000201000 */
[----:B------:R-:W-:Y:S01]  /*01d0*/  FFMA R8, R8, R11, 1.1641532182693481445e-10 ;  /* 0x2f00000008087423 */ /* 0x000fe2000000000b */
[----:B0-----:R-:W-:Y:S01]  /*01e0*/  DADD R12, R12, UR4 ;  /* 0x000000040c0c7e29 */ /* 0x001fe20008000000 */
[----:B------:R-:W-:Y:S02]  /*01f0*/  MOV R11, R4 ;  /* 0x00000004000b7202 */ /* 0x000fe40000000f00 */
[----:B------:R0:W1:Y:S03]  /*0200*/  F2F.F64.F32 R14, R8 ;  /* 0x00000008000e7310 */ /* 0x0000660000201800 */
[----:B------:R-:W-:Y:S01]  /*0210*/  STG.E.64 desc[UR6][R2.64], R10 ;  /* 0x0000000a02007986 */ /* 0x000fe2000c101b06 */
[----:B0-----:R-:W-:-:S05]  /*0220*/  IMAD.MOV.U32 R8, RZ, RZ, R7 ;  /* 0x000000ffff087224 */ /* 0x001fca00078e0007 */
[----:B------:R-:W-:Y:S01]  /*0230*/  STG.E.64 desc[UR6][R2.64+0x10], R8 ;  /* 0x0000100802007986 */ /* 0x000fe2000c101b06 */
[----:B-1----:R-:W-:Y:S01]  /*0240*/  DMUL R12, R12, R14 ;  /* 0x0000000e0c0c7228 */ /* 0x002fe20000000000 */
[----:B------:R-:W0:Y:S09]  /*0250*/  LDC.64 R14, c[0x0][0x388] ;  /* 0x0000e200ff0e7b82 */ /* 0x000e320000000a00 */
[----:B------:R-:W1:Y:S02]  /*0260*/  F2F.F32.F64 R12, R12 ;  /* 0x0000000c000c7310 */ /* 0x000e640000301000 */
[----:B-1----:R-:W-:Y:S01]  /*0270*/  FADD R16, R12, 1 ;  /* 0x3f8000000c107421 */ /* 0x002fe20000000000 */
[----:B0-----:R-:W-:-:S05]  /*0280*/  IMAD.WIDE R4, R0, 0x4, R14 ;  /* 0x0000000400047825 */ /* 0x001fca00078e020e */
[----:B------:R-:W0:Y:S02]  /*0290*/  F2I.TRUNC.NTZ R17, R16 ;  /* 0x0000001000117305 */ /* 0x000e24000020f100 */
[----:B0-----:R-:W-:Y:S01]  /*02a0*/  STG.E desc[UR6][R4.64], R17 ;  /* 0x0000001104007986 */ /* 0x001fe2000c101906 */
[----:B------:R-:W-:Y:S05]  /*02b0*/  EXIT ;  /* 0x000000000000794d */ /* 0x000fea0003800000 */
.L_x_946:
        /* <DEDUP_REMOVED lines=12> */
.L_x_973:


//--------------------- .text._Z12setup_kernelP17curandStateXORWOWm --------------------------
	.section	.text._Z12setup_kernelP17curandStateXORWOWm,"ax",@progbits
	.align	128
        .global         _Z12setup_kernelP17curandStateXORWOWm
        .type           _Z12setup_kernelP17curandStateXORWOWm,@function
        .size           _Z12setup_kernelP17curandStateXORWOWm,(.L_x_974 - _Z12setup_kernelP17curandStateXORWOWm)
        .other          _Z12setup_kernelP17curandStateXORWOWm,@"STO_CUDA_ENTRY STV_DEFAULT"
_Z12setup_kernelP17curandStateXORWOWm:
.text._Z12setup_kernelP17curandStateXORWOWm:
[----:B------:R-:W-:Y:S01]  /*0000*/  LDC R1, c[0x0][0x37c] ;  /* 0x0000df00ff017b82 */ /* 0x000fe20000000800 */
[----:B------:R-:W0:Y:S07]  /*0010*/  S2R R13, SR_CTAID.X ;  /* 0x00000000000d7919 */ /* 0x000e2e0000002500 */
[----:B------:R-:W1:Y:S01]  /*0020*/  LDC.64 R2, c[0x0][0x388] ;  /* 0x0000e200ff027b82 */ /* 0x000e620000000a00 */
[----:B------:R-:W0:Y:S01]  /*0030*/  LDCU UR6, c[0x0][0x360] ;  /* 0x00006c00ff0677ac */ /* 0x000e220008000800 */
[----:B------:R-:W-:Y:S01]  /*0040*/  BSSY.RECONVERGENT B0, `(.L_x_947) ;  /* 0x00000e5000007945 */ /* 0x000fe20003800200 */
[----:B------:R-:W0:Y:S01]  /*0050*/  S2R R4, SR_TID.X ;  /* 0x0000000000047919 */ /* 0x000e220000002100 */
[----:B------:R-:W2:Y:S04]  /*0060*/  LDCU.64 UR4, c[0x0][0x358] ;  /* 0x00006b00ff0477ac */ /* 0x000ea80008000a00 */
[----:B------:R-:W3:Y:S01]  /*0070*/  LDC.64 R6, c[0x0][0x380] ;  /* 0x0000e000ff067b82 */ /* 0x000ee20000000a00 */
[----:B-1----:R-:W-:-:S02]  /*0080*/  LOP3.LUT R0, R2, 0xaad26b49, RZ, 0x3c, !PT ;  /* 0xaad26b4902007812 */ /* 0x002fc400078e3cff */
[----:B------:R-:W-:-:S03]  /*0090*/  LOP3.LUT R2, R3, 0xf7dcefdd, RZ, 0x3c, !PT ;  /* 0xf7dcefdd03027812 */ /* 0x000fc600078e3cff */
[----:B------:R-:W-:Y:S02]  /*00a0*/  IMAD R0, R0, 0x4182bed5, RZ ;  /* 0x4182bed500007824 */ /* 0x000fe400078e02ff */
[----:B------:R-:W-:Y:S02]  /*00b0*/  IMAD R3, R2, -0x658354e5, RZ ;  /* 0x9a7cab1b02037824 */ /* 0x000fe400078e02ff */
[C---:B------:R-:W-:Y:S01]  /*00c0*/  VIADD R5, R0.reuse, 0x75bcd15 ;  /* 0x075bcd1500057836 */ /* 0x040fe20000000000 */
[C---:B------:R-:W-:Y:S01]  /*00d0*/  LOP3.LUT R8, R0.reuse, 0x159a55e5, RZ, 0x3c, !PT ;  /* 0x159a55e500087812 */ /* 0x040fe200078e3cff */
[----:B0-----:R-:W-:Y:S01]  /*00e0*/  IMAD R13, R13, UR6, R4 ;  /* 0x000000060d0d7c24 */ /* 0x001fe2000f8e0204 */
[C---:B------:R-:W-:Y:S01]  /*00f0*/  IADD3 R4, PT, PT, R0.reuse, 0x64f0c9, R3 ;  /* 0x0064f0c900047810 */ /* 0x040fe20007ffe003 */
[----:B------:R-:W-:Y:S01]  /*0100*/  VIADD R11, R0, 0x583f19 ;  /* 0x00583f19000b7836 */ /* 0x000fe20000000000 */
[----:B------:R-:W-:Y:S01]  /*0110*/  LOP3.LUT R10, R3, 0x5491333, RZ, 0x3c, !PT ;  /* 0x05491333030a7812 */ /* 0x000fe200078e3cff */
[C---:B---3--:R-:W-:Y:S01]  /*0120*/  IMAD.WIDE R6, R13.reuse, 0x30, R6 ;  /* 0x000000300d067825 */ /* 0x048fe200078e0206 */
[----:B------:R-:W-:-:S03]  /*0130*/  ISETP.NE.AND P0, PT, R13, RZ, PT ;  /* 0x000000ff0d00720c */ /* 0x000fc60003f05270 */
[----:B------:R-:W-:Y:S01]  /*0140*/  VIADD R9, R3, 0x1f123bb5 ;  /* 0x1f123bb503097836 */ /* 0x000fe20000000000 */
[----:B--2---:R0:W-:Y:S04]  /*0150*/  STG.E.64 desc[UR4][R6.64], R4 ;  /* 0x0000000406007986 */ /* 0x0041e8000c101b04 */
[----:B------:R0:W-:Y:S04]  /*0160*/  STG.E.64 desc[UR4][R6.64+0x8], R8 ;  /* 0x0000080806007986 */ /* 0x0001e8000c101b04 */
[----:B------:R0:W-:Y:S01]  /*0170*/  STG.E.64 desc[UR4][R6.64+0x10], R10 ;  /* 0x0000100a06007986 */ /* 0x0001e2000c101b04 */
[----:B------:R-:W-:Y:S05]  /*0180*/  @!P0 BRA `(.L_x_948) ;  /* 0x0000000c00408947 */ /* 0x000fea0003800000 */
[----:B------:R-:W-:Y:S01]  /*0190*/  SHF.R.S32.HI R0, RZ, 0x1f, R13 ;  /* 0x0000001fff007819 */ /* 0x000fe2000001140d */
[----:B------:R-:W-:-:S07]  /*01a0*/  IMAD.MOV.U32 R12, RZ, RZ, RZ ;  /* 0x000000ffff0c7224 */ /* 0x000fce00078e00ff */
.L_x_954:
[----:B-1----:R-:W-:Y:S01]  /*01b0*/  LOP3.LUT R2, R13, 0x3, RZ, 0xc0, !PT ;  /* 0x000000030d027812 */ /* 0x002fe200078ec0ff */
[----:B------:R-:W-:Y:S03]  /*01c0*/  BSSY.RECONVERGENT B1, `(.L_x_949) ;  /* 0x00000c6000017945 */ /* 0x000fe60003800200 */
[----:B------:R-:W-:-:S04]  /*01d0*/  ISETP.NE.U32.AND P0, PT, R2, RZ, PT ;  /* 0x000000ff0200720c */ /* 0x000fc80003f05070 */
[----:B------:R-:W-:-:S13]  /*01e0*/  ISETP.NE.AND.EX P0, PT, RZ, RZ, PT, P0 ;  /* 0x000000ffff00720c */ /* 0x000fda0003f05300 */
[----:B------:R-:W-:Y:S05]  /*01f0*/  @!P0 BRA `(.L_x_950) ;  /* 0x0000000c00088947 */ /* 0x000fea0003800000 */
[----:B0-----:R-:W0:Y:S01]  /*0200*/  LDC.64 R8, c[0x4][RZ] ;  /* 0x01000000ff087b82 */ /* 0x001e220000000a00 */
[----:B------:R-:W-:Y:S02]  /*0210*/  IMAD.MOV.U32 R14, RZ, RZ, RZ ;  /* 0x000000ffff0e7224 */ /* 0x000fe400078e00ff */
[----:B0-----:R-:W-:-:S07]  /*0220*/  IMAD.WIDE.U32 R8, R12, 0xc80, R8 ;  /* 0x00000c800c087825 */ /* 0x001fce00078e0008 */
.L_x_953:
[----:B-1----:R-:W-:Y:S01]  /*0230*/  IMAD.MOV.U32 R15, RZ, RZ, RZ ;  /* 0x000000ffff0f7224 */ /* 0x002fe200078e00ff */
[----:B------:R-:W-:Y:S01]  /*0240*/  CS2R R2, SRZ ;  /* 0x0000000000027805 */ /* 0x000fe2000001ff00 */
[----:B------:R-:W-:Y:S01]  /*0250*/  IMAD.MOV.U32 R17, RZ, RZ, RZ ;  /* 0x000000ffff117224 */ /* 0x000fe200078e00ff */
[----:B------:R-:W-:-:S07]  /*0260*/  CS2R R4, SRZ ;  /* 0x0000000000047805 */ /* 0x000fce000001ff00 */
.L_x_952:
[----:B------:R-:W-:-:S05]  /*0270*/  IMAD.WIDE.U32 R10, R17, 0x4, R6 ;  /* 0x00000004110a7825 */ /* 0x000fca00078e0006 */
[----:B------:R0:W5:Y:S01]  /*0280*/  LDG.E R16, desc[UR4][R10.64+0x4] ;  /* 0x000004040a107981 */ /* 0x000162000c1e1900 */
[----:B------:R-:W-:-:S07]  /*0290*/  IMAD.MOV.U32 R19, RZ, RZ, RZ ;  /* 0x000000ffff137224 */ /* 0x000fce00078e00ff */
.L_x_951:
[----:B-----5:R-:W-:Y:S01]  /*02a0*/  SHF.R.U32.HI R24, RZ, R19, R16 ;  /* 0x00000013ff187219 */ /* 0x020fe20000011610 */
[----:B0-----:R-:W-:-:S03]  /*02b0*/  IMAD.SHL.U32 R10, R17, 0x20, RZ ;  /* 0x00000020110a7824 */ /* 0x001fc600078e00ff */
[----:B------:R-:W-:Y:S01]  /*02c0*/  LOP3.LUT R11, R24, 0x1, RZ, 0xc0, !PT ;  /* 0x00000001180b7812 */ /* 0x000fe200078ec0ff */
[----:B------:R-:W-:-:S03]  /*02d0*/  IMAD.IADD R10, R10, 0x1, R19 ;  /* 0x000000010a0a7824 */ /* 0x000fc600078e0213 */
[----:B------:R-:W-:Y:S01]  /*02e0*/  ISETP.NE.U32.AND P0, PT, R11, 0x1, PT ;  /* 0x000000010b00780c */ /* 0x000fe20003f05070 */
[----:B------:R-:W-:-:S03]  /*02f0*/  IMAD R11, R10, 0x5, RZ ;  /* 0x000000050a0b7824 */ /* 0x000fc600078e02ff */
[----:B------:R-:W-:Y:S01]  /*0300*/  R2P PR, R24, 0x7e ;  /* 0x0000007e18007804 */ /* 0x000fe20000000000 */
[----:B------:R-:W-:-:S08]  /*0310*/  IMAD.WIDE.U32 R10, R11, 0x4, R8 ;  /* 0x000000040b0a7825 */ /* 0x000fd000078e0008 */
[----:B------:R-:W2:Y:S04]  /*0320*/  @!P0 LDG.E R18, desc[UR4][R10.64] ;  /* 0x000000040a128981 */ /* 0x000ea8000c1e1900 */
[----:B------:R-:W3:Y:S04]  /*0330*/  @!P0 LDG.E R20, desc[UR4][R10.64+0x10] ;  /* 0x000010040a148981 */ /* 0x000ee8000c1e1900 */
[----:B------:R-:W4:Y:S04]  /*0340*/  @P1 LDG.E R22, desc[UR4][R10.64+0x14] ;  /* 0x000014040a161981 */ /* 0x000f28000c1e1900 */
[----:B------:R-:W4:Y:S04]  /*0350*/  @P2 LDG.E R26, desc[UR4][R10.64+0x28] ;  /* 0x000028040a1a2981 */ /* 0x000f28000c1e1900 */
[----:B------:R-:W4:Y:S04]  /*0360*/  @!P0 LDG.E R21, desc[UR4][R10.64+0x4] ;  /* 0x000004040a158981 */ /* 0x000f28000c1e1900 */
[----:B------:R-:W4:Y:S04]  /*0370*/  @!P0 LDG.E R23, desc[UR4][R10.64+0xc] ;  /* 0x00000c040a178981 */ /* 0x000f28000c1e1900 */
[----:B------:R-:W4:Y:S04]  /*0380*/  @P1 LDG.E R25, desc[UR4][R10.64+0x18] ;  /* 0x000018040a191981 */ /* 0x000f28000c1e1900 */
[----:B------:R-:W4:Y:S04]  /*0390*/  @P3 LDG.E R28, desc[UR4][R10.64+0x3c] ;  /* 0x00003c040a1c3981 */ /* 0x000f28000c1e1900 */
[----:B------:R-:W4:Y:S01]  /*03a0*/  @P6 LDG.E R27, desc[UR4][R10.64+0x7c] ;  /* 0x00007c040a1b6981 */ /* 0x000f22000c1e1900 */
[----:B--2---:R-:W-:-:S03]  /*03b0*/  @!P0 LOP3.LUT R15, R15, R18, RZ, 0x3c, !PT ;  /* 0x000000120f0f8212 */ /* 0x004fc600078e3cff */
[----:B------:R-:W2:Y:S01]  /*03c0*/  @!P0 LDG.E R18, desc[UR4][R10.64+0x8] ;  /* 0x000008040a128981 */ /* 0x000ea2000c1e1900 */
[----:B---3--:R-:W-:-:S03]  /*03d0*/  @!P0 LOP3.LUT R3, R3, R20, RZ, 0x3c, !PT ;  /* 0x0000001403038212 */ /* 0x008fc600078e3cff */
[----:B------:R-:W3:Y:S01]  /*03e0*/  @P1 LDG.E R20, desc[UR4][R10.64+0x24] ;  /* 0x000024040a141981 */ /* 0x000ee2000c1e1900 */
[----:B----4-:R-:W-:-:S03]  /*03f0*/  @P1 LOP3.LUT R15, R15, R22, RZ, 0x3c, !PT ;  /* 0x000000160f0f1212 */ /* 0x010fc600078e3cff */
[----:B------:R-:W4:Y:S01]  /*0400*/  @P2 LDG.E R22, desc[UR4][R10.64+0x38] ;  /* 0x000038040a162981 */ /* 0x000f22000c1e1900 */
[----:B------:R-:W-:-:S03]  /*0410*/  @P2 LOP3.LUT R15, R15, R26, RZ, 0x3c, !PT ;  /* 0x0000001a0f0f2212 */ /* 0x000fc600078e3cff */
[----:B------:R-:W4:Y:S01]  /*0420*/  @P4 LDG.E R26, desc[UR4][R10.64+0x50] ;  /* 0x000050040a1a4981 */ /* 0x000f22000c1e1900 */
[----:B------:R-:W-:-:S03]  /*0430*/  @!P0 LOP3.LUT R4, R4, R21, RZ, 0x3c, !PT ;  /* 0x0000001504048212 */ /* 0x000fc600078e3cff */
[----:B------:R-:W4:Y:S01]  /*0440*/  @P1 LDG.E R21, desc[UR4][R10.64+0x20] ;  /* 0x000020040a151981 */ /* 0x000f22000c1e1900 */
[----:B------:R-:W-:-:S03]  /*0450*/  @!P0 LOP3.LUT R2, R2, R23, RZ, 0x3c, !PT ;  /* 0x0000001702028212 */ /* 0x000fc600078e3cff */
[----:B------:R-:W4:Y:S01]  /*0460*/  @P2 LDG.E R23, desc[UR4][R10.64+0x2c] ;  /* 0x00002c040a172981 */ /* 0x000f22000c1e1900 */
[----:B------:R-:W-:-:S03]  /*0470*/  @P1 LOP3.LUT R4, R4, R25, RZ, 0x3c, !PT ;  /* 0x0000001904041212 */ /* 0x000fc600078e3cff */
[----:B------:R-:W4:Y:S01]  /*0480*/  @P2 LDG.E R25, desc[UR4][R10.64+0x34] ;  /* 0x000034040a192981 */ /* 0x000f22000c1e1900 */
[----:B--2---:R-:W-:-:S03]  /*0490*/  @!P0 LOP3.LUT R5, R5, R18, RZ, 0x3c, !PT ;  /* 0x0000001205058212 */ /* 0x004fc600078e3cff */
[----:B------:R-:W2:Y:S01]  /*04a0*/  @P1 LDG.E R18, desc[UR4][R10.64+0x1c] ;  /* 0x00001c040a121981 */ /* 0x000ea2000c1e1900 */
[----:B---3--:R-:W-:-:S03]  /*04b0*/  @P1 LOP3.LUT R3, R3, R20, RZ, 0x3c, !PT ;  /* 0x0000001403031212 */ /* 0x008fc600078e3cff */
[----:B------:R-:W3:Y:S01]  /*04c0*/  @P2 LDG.E R20, desc[UR4][R10.64+0x30] ;  /* 0x000030040a142981 */ /* 0x000ee2000c1e1900 */
[----:B----4-:R-:W-:-:S03]  /*04d0*/  @P2 LOP3.LUT R3, R3, R22, RZ, 0x3c, !PT ;  /* 0x0000001603032212 */ /* 0x010fc600078e3cff */
[----:B------:R-:W4:Y:S01]  /*04e0*/  @P3 LDG.E R22, desc[UR4][R10.64+0x4c] ;  /* 0x00004c040a163981 */ /* 0x000f22000c1e1900 */
[----:B------:R-:W-:-:S04]  /*04f0*/  @P3 LOP3.LUT R15, R15, R28, RZ, 0x3c, !PT ;  /* 0x0000001c0f0f3212 */ /* 0x000fc800078e3cff */
[----:B------:R-:W-:Y:S02]  /*0500*/  @P4 LOP3.LUT R15, R15, R26, RZ, 0x3c, !PT ;  /* 0x0000001a0f0f4212 */ /* 0x000fe400078e3cff */
[----:B------:R-:W-:Y:S01]  /*0510*/  @P1 LOP3.LUT R2, R2, R21, RZ, 0x3c, !PT ;  /* 0x0000001502021212 */ /* 0x000fe200078e3cff */
[----:B------:R-:W4:Y:S04]  /*0520*/  @P5 LDG.E R26, desc[UR4][R10.64+0x64] ;  /* 0x000064040a1a5981 */ /* 0x000f28000c1e1900 */
[----:B------:R-:W4:Y:S01]  /*0530*/  @P3 LDG.E R21, desc[UR4][R10.64+0x40] ;  /* 0x000040040a153981 */ /* 0x000f22000c1e1900 */
[----:B------:R-:W-:Y:S02]  /*0540*/  @P2 LOP3.LUT R4, R4, R23, RZ, 0x3c, !PT ;  /* 0x0000001704042212 */ /* 0x000fe400078e3cff */
[----:B------:R-:W-:Y:S01]  /*0550*/  @P2 LOP3.LUT R2, R2, R25, RZ, 0x3c, !PT ;  /* 0x0000001902022212 */ /* 0x000fe200078e3cff */
[----:B------:R-:W4:Y:S04]  /*0560*/  @P3 LDG.E R23, desc[UR4][R10.64+0x48] ;  /* 0x000048040a173981 */ /* 0x000f28000c1e1900 */
[----:B------:R-:W4:Y:S01]  /*0570*/  @P4 LDG.E R25, desc[UR4][R10.64+0x54] ;  /* 0x000054040a194981 */ /* 0x000f22000c1e1900 */
[----:B--2---:R-:W-:-:S03]  /*0580*/  @P1 LOP3.LUT R5, R5, R18, RZ, 0x3c, !PT ;  /* 0x0000001205051212 */ /* 0x004fc600078e3cff */
[----:B------:R-:W2:Y:S01]  /*0590*/  @P3 LDG.E R18, desc[UR4][R10.64+0x44] ;  /* 0x000044040a123981 */ /* 0x000ea2000c1e1900 */
[----:B---3--:R-:W-:-:S03]  /*05a0*/  @P2 LOP3.LUT R5, R5, R20, RZ, 0x3c, !PT ;  /* 0x0000001405052212 */ /* 0x008fc600078e3cff */
[----:B------:R-:W3:Y:S01]  /*05b0*/  @P4 LDG.E R20, desc[UR4][R10.64+0x58] ;  /* 0x000058040a144981 */ /* 0x000ee2000c1e1900 */
[----:B----4-:R-:W-:-:S03]  /*05c0*/  @P3 LOP3.LUT R3, R3, R22, RZ, 0x3c, !PT ;  /* 0x0000001603033212 */ /* 0x010fc600078e3cff */
[----:B------:R-:W4:Y:S01]  /*05d0*/  @P4 LDG.E R22, desc[UR4][R10.64+0x60] ;  /* 0x000060040a164981 */ /* 0x000f22000c1e1900 */
[----:B------:R-:W-:Y:S02]  /*05e0*/  LOP3.LUT P0, RZ, R24, 0x80, RZ, 0xc0, !PT ;  /* 0x0000008018ff7812 */ /* 0x000fe4000780c0ff */
[----:B------:R-:W-:Y:S02]  /*05f0*/  @P5 LOP3.LUT R15, R15, R26, RZ, 0x3c, !PT ;  /* 0x0000001a0f0f5212 */ /* 0x000fe400078e3cff */
[----:B------:R-:W4:Y:S01]  /*0600*/  @P6 LDG.E R26, desc[UR4][R10.64+0x78] ;  /* 0x000078040a1a6981 */ /* 0x000f22000c1e1900 */
[----:B------:R-:W-:-:S03]  /*0610*/  @P3 LOP3.LUT R4, R4, R21, RZ, 0x3c, !PT ;  /* 0x0000001504043212 */ /* 0x000fc600078e3cff */
[----:B------:R-:W4:Y:S01]  /*0620*/  @P4 LDG.E R21, desc[UR4][R10.64+0x5c] ;  /* 0x00005c040a154981 */ /* 0x000f22000c1e1900 */
[----:B------:R-:W-:-:S03]  /*0630*/  @P3 LOP3.LUT R2, R2, R23, RZ, 0x3c, !PT ;  /* 0x0000001702023212 */ /* 0x000fc600078e3cff */
[----:B------:R-:W4:Y:S01]  /*0640*/  @P5 LDG.E R23, desc[UR4][R10.64+0x68] ;  /* 0x000068040a175981 */ /* 0x000f22000c1e1900 */
[----:B------:R-:W-:-:S03]  /*0650*/  @P4 LOP3.LUT R4, R4, R25, RZ, 0x3c, !PT ;  /* 0x0000001904044212 */ /* 0x000fc600078e3cff */
[----:B------:R-:W4:Y:S01]  /*0660*/  @P5 LDG.E R25, desc[UR4][R10.64+0x70] ;  /* 0x000070040a195981 */ /* 0x000f22000c1e1900 */
[----:B--2---:R-:W-:-:S03]  /*0670*/  @P3 LOP3.LUT R5, R5, R18, RZ, 0x3c, !PT ;  /* 0x0000001205053212 */ /* 0x004fc600078e3cff */
[----:B------:R-:W2:Y:S01]  /*0680*/  @P5 LDG.E R18, desc[UR4][R10.64+0x6c] ;  /* 0x00006c040a125981 */ /* 0x000ea2000c1e1900 */
[----:B---3--:R-:W-:-:S03]  /*0690*/  @P4 LOP3.LUT R5, R5, R20, RZ, 0x3c, !PT ;  /* 0x0000001405054212 */ /* 0x008fc600078e3cff */
[----:B------:R-:W3:Y:S01]  /*06a0*/  @P5 LDG.E R20, desc[UR4][R10.64+0x74] ;  /* 0x000074040a145981 */ /* 0x000ee2000c1e1900 */
[----:B----4-:R-:W-:-:S03]  /*06b0*/  @P4 LOP3.LUT R3, R3, R22, RZ, 0x3c, !PT ;  /* 0x0000001603034212 */ /* 0x010fc600078e3cff */
[----:B------:R-:W4:Y:S01]  /*06c0*/  @P0 LDG.E R22, desc[UR4][R10.64+0x8c] ;  /* 0x00008c040a160981 */ /* 0x000f22000c1e1900 */
[----:B------:R-:W-:-:S03]  /*06d0*/  @P6 LOP3.LUT R15, R15, R26, RZ, 0x3c, !PT ;  /* 0x0000001a0f0f6212 */ /* 0x000fc600078e3cff */
        /* <DEDUP_REMOVED lines=13> */
[----:B------:R-:W-:Y:S02]  /*07b0*/  @P6 LOP3.LUT R4, R4, R27, RZ, 0x3c, !PT ;  /* 0x0000001b04046212 */ /* 0x000fe400078e3cff */
[----:B------:R-:W-:Y:S02]  /*07c0*/  @P6 LOP3.LUT R2, R2, R21, RZ, 0x3c, !PT ;  /* 0x0000001502026212 */ /* 0x000fe400078e3cff */
[----:B------:R-:W-:Y:S02]  /*07d0*/  @P0 LOP3.LUT R4, R4, R23, RZ, 0x3c, !PT ;  /* 0x0000001704040212 */ /* 0x000fe400078e3cff */
[----:B------:R-:W-:Y:S02]  /*07e0*/  @P0 LOP3.LUT R2, R2, R25, RZ, 0x3c, !PT ;  /* 0x0000001902020212 */ /* 0x000fe400078e3cff */
[----:B--2---:R-:W-:Y:S02]  /*07f0*/  @P6 LOP3.LUT R5, R5, R18, RZ, 0x3c, !PT ;  /* 0x0000001205056212 */ /* 0x004fe400078e3cff */
[----:B---3--:R-:W-:-:S02]  /*0800*/  @P6 LOP3.LUT R3, R3, R20, RZ, 0x3c, !PT ;  /* 0x0000001403036212 */ /* 0x008fc400078e3cff */
[----:B----4-:R-:W-:Y:S02]  /*0810*/  @P0 LOP3.LUT R5, R5, R22, RZ, 0x3c, !PT ;  /* 0x0000001605050212 */ /* 0x010fe400078e3cff */
[----:B------:R-:W-:Y:S02]  /*0820*/  @P0 LOP3.LUT R3, R3, R26, RZ, 0x3c, !PT ;  /* 0x0000001a03030212 */ /* 0x000fe400078e3cff */
[----:B------:R-:W-:-:S13]  /*0830*/  R2P PR, R24.B1, 0x7f ;  /* 0x0000007f18007804 */ /* 0x000fda0000001000 */
[----:B------:R-:W2:Y:S04]  /*0840*/  @P0 LDG.E R18, desc[UR4][R10.64+0xa0] ;  /* 0x0000a0040a120981 */ /* 0x000ea8000c1e1900 */
[----:B------:R-:W3:Y:S04]  /*0850*/  @P1 LDG.E R22, desc[UR4][R10.64+0xb4] ;  /* 0x0000b4040a161981 */ /* 0x000ee8000c1e1900 */
[----:B------:R-:W4:Y:S04]  /*0860*/  @P2 LDG.E R26, desc[UR4][R10.64+0xc8] ;  /* 0x0000c8040a1a2981 */ /* 0x000f28000c1e1900 */
[----:B------:R-:W4:Y:S04]  /*0870*/  @P3 LDG.E R28, desc[UR4][R10.64+0xdc] ;  /* 0x0000dc040a1c3981 */ /* 0x000f28000c1e1900 */
[----:B------:R-:W4:Y:S04]  /*0880*/  @P0 LDG.E R23, desc[UR4][R10.64+0xa4] ;  /* 0x0000a4040a170981 */ /* 0x000f28000c1e1900 */
[----:B------:R-:W4:Y:S04]  /*0890*/  @P0 LDG.E R20, desc[UR4][R10.64+0xa8] ;  /* 0x0000a8040a140981 */ /* 0x000f28000c1e1900 */
[----:B------:R-:W4:Y:S04]  /*08a0*/  @P4 LDG.E R25, desc[UR4][R10.64+0xf0] ;  /* 0x0000f0040a194981 */ /* 0x000f28000c1e1900 */
        /* <DEDUP_REMOVED lines=21> */
[----:B------:R-:W-:Y:S02]  /*0a00*/  LOP3.LUT P0, RZ, R24, 0x8000, RZ, 0xc0, !PT ;  /* 0x0000800018ff7812 */ /* 0x000fe4000780c0ff */
[----:B----4-:R-:W-:Y:S01]  /*0a10*/  @P5 LOP3.LUT R15, R15, R26, RZ, 0x3c, !PT ;  /* 0x0000001a0f0f5212 */ /* 0x010fe200078e3cff */
[----:B------:R-:W4:Y:S04]  /*0a20*/  @P3 LDG.E R24, desc[UR4][R10.64+0xe4] ;  /* 0x0000e4040a183981 */ /* 0x000f28000c1e1900 */
[----:B------:R-:W2:Y:S01]  /*0a30*/  @P6 LDG.E R26, desc[UR4][R10.64+0x118] ;  /* 0x000118040a1a6981 */ /* 0x000ea2000c1e1900 */
        /* <DEDUP_REMOVED lines=8> */
[----:B---3--:R-:W-:-:S03]  /*0ac0*/  @P2 LOP3.LUT R3, R3, R22, RZ, 0x3c, !PT ;  /* 0x0000001603032212 */ /* 0x008fc600078e3cff */
[----:B------:R-:W3:Y:S01]  /*0ad0*/  @P4 LDG.E R22, desc[UR4][R10.64+0x100] ;  /* 0x000100040a164981 */ /* 0x000ee2000c1e1900 */
[----:B--2---:R-:W-:-:S03]  /*0ae0*/  @P6 LOP3.LUT R15, R15, R26, RZ, 0x3c, !PT ;  /* 0x0000001a0f0f6212 */ /* 0x004fc600078e3cff */
[----:B------:R-:W2:Y:S01]  /*0af0*/  @P0 LDG.E R26, desc[UR4][R10.64+0x12c] ;  /* 0x00012c040a1a0981 */ /* 0x000ea2000c1e1900 */
[----:B----4-:R-:W-:-:S03]  /*0b00*/  @P2 LOP3.LUT R2, R2, R23, RZ, 0x3c, !PT ;  /* 0x0000001702022212 */ /* 0x010fc600078e3cff */
[----:B------:R-:W4:Y:S01]  /*0b10*/  @P4 LDG.E R23, desc[UR4][R10.64+0xfc] ;  /* 0x0000fc040a174981 */ /* 0x000f22000c1e1900 */
[----:B------:R-:W-:-:S03]  /*0b20*/  @P2 LOP3.LUT R5, R5, R20, RZ, 0x3c, !PT ;  /* 0x0000001405052212 */ /* 0x000fc600078e3cff */
[----:B------:R-:W4:Y:S01]  /*0b30*/  @P4 LDG.E R20, desc[UR4][R10.64+0xf8] ;  /* 0x0000f8040a144981 */ /* 0x000f22000c1e1900 */
[----:B------:R-:W-:Y:S02]  /*0b40*/  @P3 LOP3.LUT R2, R2, R27, RZ, 0x3c, !PT ;  /* 0x0000001b02023212 */ /* 0x000fe400078e3cff */
[----:B------:R-:W-:Y:S01]  /*0b50*/  @P3 LOP3.LUT R4, R4, R25, RZ, 0x3c, !PT ;  /* 0x0000001904043212 */ /* 0x000fe200078e3cff */
[----:B------:R-:W4:Y:S01]  /*0b60*/  @P5 LDG.E R27, desc[UR4][R10.64+0x110] ;  /* 0x000110040a1b5981 */ /* 0x000f22000c1e1900 */
[----:B------:R-:W-:-:S03]  /*0b70*/  @P3 LOP3.LUT R5, R5, R24, RZ, 0x3c, !PT ;  /* 0x0000001805053212 */ /* 0x000fc600078e3cff */
[----:B------:R-:W4:Y:S04]  /*0b80*/  @P5 LDG.E R25, desc[UR4][R10.64+0x108] ;  /* 0x000108040a195981 */ /* 0x000f28000c1e1900 */
        /* <DEDUP_REMOVED lines=19> */
[----:B------:R-:W-:-:S05]  /*0cc0*/  VIADD R19, R19, 0x10 ;  /* 0x0000001013137836 */ /* 0x000fca0000000000 */
[----:B------:R-:W-:Y:S02]  /*0cd0*/  ISETP.NE.AND P1, PT, R19, 0x20, PT ;  /* 0x000000201300780c */ /* 0x000fe40003f25270 */
[----:B------:R-:W-:Y:S02]  /*0ce0*/  @P5 LOP3.LUT R3, R3, R18, RZ, 0x3c, !PT ;  /* 0x0000001203035212 */ /* 0x000fe400078e3cff */
[----:B------:R-:W-:Y:S02]  /*0cf0*/  @P6 LOP3.LUT R4, R4, R21, RZ, 0x3c, !PT ;  /* 0x0000001504046212 */ /* 0x000fe400078e3cff */
[----:B---3--:R-:W-:-:S04]  /*0d00*/  @P6 LOP3.LUT R3, R3, R22, RZ, 0x3c, !PT ;  /* 0x0000001603036212 */ /* 0x008fc800078e3cff */
[----:B--2---:R-:W-:Y:S02]  /*0d10*/  @P0 LOP3.LUT R3, R3, R26, RZ, 0x3c, !PT ;  /* 0x0000001a03030212 */ /* 0x004fe400078e3cff */
[----:B----4-:R-:W-:Y:S02]  /*0d20*/  @P6 LOP3.LUT R2, R2, R23, RZ, 0x3c, !PT ;  /* 0x0000001702026212 */ /* 0x010fe400078e3cff */
[----:B------:R-:W-:Y:S02]  /*0d30*/  @P6 LOP3.LUT R5, R5, R20, RZ, 0x3c, !PT ;  /* 0x0000001405056212 */ /* 0x000fe400078e3cff */
[----:B------:R-:W-:Y:S02]  /*0d40*/  @P0 LOP3.LUT R2, R2, R27, RZ, 0x3c, !PT ;  /* 0x0000001b02020212 */ /* 0x000fe400078e3cff */
[----:B------:R-:W-:Y:S02]  /*0d50*/  @P0 LOP3.LUT R4, R4, R25, RZ, 0x3c, !PT ;  /* 0x0000001904040212 */ /* 0x000fe400078e3cff */
[----:B------:R-:W-:Y:S01]  /*0d60*/  @P0 LOP3.LUT R5, R5, R24, RZ, 0x3c, !PT ;  /* 0x0000001805050212 */ /* 0x000fe200078e3cff */
[----:B------:R-:W-:Y:S06]  /*0d70*/  @P1 BRA `(.L_x_951) ;  /* 0xfffffff400481947 */ /* 0x000fec000383ffff */
[----:B------:R-:W-:-:S05]  /*0d80*/  VIADD R17, R17, 0x1 ;  /* 0x0000000111117836 */ /* 0x000fca0000000000 */
[----:B------:R-:W-:-:S13]  /*0d90*/  ISETP.NE.AND P0, PT, R17, 0x5, PT ;  /* 0x000000051100780c */ /* 0x000fda0003f05270 */
[----:B------:R-:W-:Y:S05]  /*0da0*/  @P0 BRA `(.L_x_952) ;  /* 0xfffffff400300947 */ /* 0x000fea000383ffff */
[----:B------:R1:W-:Y:S01]  /*0db0*/  STG.E.64 desc[UR4][R6.64+0x8], R4 ;  /* 0x0000080406007986 */ /* 0x0003e2000c101b04 */
[----:B------:R-:W-:Y:S01]  /*0dc0*/  VIADD R14, R14, 0x1 ;  /* 0x000000010e0e7836 */ /* 0x000fe20000000000 */
[----:B------:R-:W-:Y:S02]  /*0dd0*/  LOP3.LUT R11, R13, 0x3, RZ, 0xc0, !PT ;  /* 0x000000030d0b7812 */ /* 0x000fe400078ec0ff */
[----:B------:R1:W-:Y:S02]  /*0de0*/  STG.E.64 desc[UR4][R6.64+0x10], R2 ;  /* 0x0000100206007986 */ /* 0x0003e4000c101b04 */
[----:B------:R-:W-:Y:S02]  /*0df0*/  ISETP.GE.U32.AND P0, PT, R14, R11, PT ;  /* 0x0000000b0e00720c */ /* 0x000fe40003f06070 */
[----:B------:R1:W-:Y:S11]  /*0e00*/  STG.E desc[UR4][R6.64+0x4], R15 ;  /* 0x0000040f06007986 */ /* 0x0003f6000c101904 */
[----:B------:R-:W-:Y:S05]  /*0e10*/  @!P0 BRA `(.L_x_953) ;  /* 0xfffffff400048947 */ /* 0x000fea000383ffff */
.L_x_950:
[----:B------:R-:W-:Y:S05]  /*0e20*/  BSYNC.RECONVERGENT B1 ;  /* 0x0000000000017941 */ /* 0x000fea0003800200 */
.L_x_949:
[C---:B------:R-:W-:Y:S01]  /*0e30*/  ISETP.GT.U32.AND P0, PT, R13.reuse, 0x3, PT ;  /* 0x000000030d00780c */ /* 0x040fe20003f04070 */
[----:B------:R-:W-:Y:S01]  /*0e40*/  VIADD R12, R12, 0x1 ;  /* 0x000000010c0c7836 */ /* 0x000fe20000000000 */
[--C-:B------:R-:W-:Y:S02]  /*0e50*/  SHF.R.U64 R13, R13, 0x2, R0.reuse ;  /* 0x000000020d0d7819 */ /* 0x100fe40000001200 */
[----:B------:R-:W-:Y:S02]  /*0e60*/  ISETP.GT.U32.AND.EX P0, PT, R0, RZ, PT, P0 ;  /* 0x000000ff0000720c */ /* 0x000fe40003f04100 */
[----:B------:R-:W-:-:S11]  /*0e70*/  SHF.R.U32.HI R0, RZ, 0x2, R0 ;  /* 0x00000002ff007819 */ /* 0x000fd60000011600 */
[----:B------:R-:W-:Y:S05]  /*0e80*/  @P0 BRA `(.L_x_954) ;  /* 0xfffffff000c80947 */ /* 0x000fea000383ffff */
.L_x_948:
[----:B------:R-:W-:Y:S05]  /*0e90*/  BSYNC.RECONVERGENT B0 ;  /* 0x0000000000007941 */ /* 0x000fea0003800200 */
.L_x_947:
[----:B------:R-:W-:Y:S04]  /*0ea0*/  STG.E.64 desc[UR4][R6.64+0x18], RZ ;  /* 0x000018ff06007986 */ /* 0x000fe8000c101b04 */
[----:B------:R-:W-:Y:S04]  /*0eb0*/  STG.E desc[UR4][R6.64+0x20], RZ ;  /* 0x000020ff06007986 */ /* 0x000fe8000c101904 */
[----:B------:R-:W-:Y:S01]  /*0ec0*/  STG.E.64 desc[UR4][R6.64+0x28], RZ ;  /* 0x000028ff06007986 */ /* 0x000fe2000c101b04 */
[----:B------:R-:W-:Y:S05]  /*0ed0*/  EXIT ;  /* 0x000000000000794d */ /* 0x000fea0003800000 */
.L_x_955:
        /* <DEDUP_REMOVED lines=10> */
.L_x_974:


//--------------------- .nv.global.init           --------------------------
	.section	.nv.global.init,"aw",@progbits
	.align	4
.nv.global.init:
	.type		mrg32k3aM1SubSeq,@object
	.size		mrg32k3aM1SubSeq,(mrg32k3aM2SubSeq - mrg32k3aM1SubSeq)
mrg32k3aM1SubSeq:
        /*0000*/ 	.byte	0x0b, 0xcc, 0xee, 0x04, 0x73, 0x29, 0x8b, 0x6f, 0xf6, 0x53, 0x03, 0xf6, 0x23, 0xf6, 0xea, 0xda
        /* <DEDUP_REMOVED lines=125> */
	.type		mrg32k3aM2SubSeq,@object
	.size		mrg32k3aM2SubSeq,(mrg32k3aM1 - mrg32k3aM2SubSeq)
mrg32k3aM2SubSeq:
        /* <DEDUP_REMOVED lines=126> */
	.type		mrg32k3aM1,@object
	.size		mrg32k3aM1,(mrg32k3aM1Seq - mrg32k3aM1)
mrg32k3aM1:
        /* <DEDUP_REMOVED lines=144> */
	.type		mrg32k3aM1Seq,@object
	.size		mrg32k3aM1Seq,(mrg32k3aM2 - mrg32k3aM1Seq)
mrg32k3aM1Seq:
        /* <DEDUP_REMOVED lines=144> */
	.type		mrg32k3aM2,@object
	.size		mrg32k3aM2,(mrg32k3aM2Seq - mrg32k3aM2)
mrg32k3aM2:
        /* <DEDUP_REMOVED lines=144> */
	.type		mrg32k3aM2Seq,@object
	.size		mrg32k3aM2Seq,(precalc_xorwow_matrix - mrg32k3aM2Seq)
mrg32k3aM2Seq:
        /* <DEDUP_REMOVED lines=144> */
	.type		precalc_xorwow_matrix,@object
	.size		precalc_xorwow_matrix,(precalc_xorwow_offset_matrix - precalc_xorwow_matrix)
precalc_xorwow_matrix:
        /* <DEDUP_REMOVED lines=6400> */
	.type		precalc_xorwow_offset_matrix,@object
	.size		precalc_xorwow_offset_matrix,(.L_1 - precalc_xorwow_offset_matrix)
precalc_xorwow_offset_matrix:
        /* <DEDUP_REMOVED lines=6400> */
.L_1:


//--------------------- .nv.shared._ZN3cub18CUB_300001_SM_10006detail6reduce28DeviceReduceSingleTileKernelINS2_10policy_hubIiyN4cuda3std3__44plusIiEEE10Policy1000EPiSC_iS9_iiNS7_10__identityEEEvT0_T1_T2_T3_T4_T6_ --------------------------
	.section	.nv.shared._ZN3cub18CUB_300001_SM_10006detail6reduce28DeviceReduceSingleTileKernelINS2_10policy_hubIiyN4cuda3std3__44plusIiEEE10Policy1000EPiSC_iS9_iiNS7_10__identityEEEvT0_T1_T2_T3_T4_T6_,"aw",@nobits
	.sectionflags	@""
	.align	16
.nv.shared._ZN3cub18CUB_300001_SM_10006detail6reduce28DeviceReduceSingleTileKernelINS2_10policy_hubIiyN4cuda3std3__44plusIiEEE10Policy1000EPiSC_iS9_iiNS7_10__identityEEEvT0_T1_T2_T3_T4_T6_:
	.zero		1072


//--------------------- .nv.shared.reserved.0     --------------------------
	.section	.nv.shared.reserved.0,"aw",@nobits
	.weak		__nv_reservedSMEM_offset_0_alias
	.size		__nv_reservedSMEM_offset_0_alias, 0, 64
	.other		__nv_reservedSMEM_offset_0_alias,@"STO_CUDA_RESERVED_SHARED STV_DEFAULT"
__nv_reservedSMEM_offset_0_alias:
	.zero		0
	.zero		64


//--------------------- .nv.global                --------------------------
	.section	.nv.global,"aw",@nobits
.nv.global:
	.type		_ZN34_INTERNAL_e3b8ddc6_4_k_cu_a80b5f3d6thrust24THRUST_300001_SM_1000_NS12placeholders2_8E,@object
	.size		_ZN34_INTERNAL_e3b8ddc6_4_k_cu_a80b5f3d6thrust24THRUST_300001_SM_1000_NS12placeholders2_8E,(_ZN34_INTERNAL_e3b8ddc6_4_k_cu_a80b5f3d4cuda3std3__436_GLOBAL__N__e3b8ddc6_4_k_cu_a80b5f3d6ignoreE - _ZN34_INTERNAL_e3b8ddc6_4_k_cu_a80b5f3d6thrust24THRUST_300001_SM_1000_NS12placeholders2_8E)
_ZN34_INTERNAL_e3b8ddc6_4_k_cu_a80b5f3d6thrust24THRUST_300001_SM_1000_NS12placeholders2_8E:
	.zero		1
	.type		_ZN34_INTERNAL_e3b8ddc6_4_k_cu_a80b5f3d4cuda3std3__436_GLOBAL__N__e3b8ddc6_4_k_cu_a80b5f3d6ignoreE,@object
	.size		_ZN34_INTERNAL_e3b8ddc6_4_k_cu_a80b5f3d4cuda3std3__436_GLOBAL__N__e3b8ddc6_4_k_cu_a80b5f3d6ignoreE,(_ZN34_INTERNAL_e3b8ddc6_4_k_cu_a80b5f3d4cuda3std6ranges3__45__cpo4dataE - _ZN34_INTERNAL_e3b8ddc6_4_k_cu_a80b5f3d4cuda3std3__436_GLOBAL__N__e3b8ddc6_4_k_cu_a80b5f3d6ignoreE)
_ZN34_INTERNAL_e3b8ddc6_4_k_cu_a80b5f3d4cuda3std3__436_GLOBAL__N__e3b8ddc6_4_k_cu_a80b5f3d6ignoreE:
	.zero		1
	.type		_ZN34_INTERNAL_e3b8ddc6_4_k_cu_a80b5f3d4cuda3std6ranges3__45__cpo4dataE,@object
	.size		_ZN34_INTERNAL_e3b8ddc6_4_k_cu_a80b5f3d4cuda3std6ranges3__45__cpo4dataE,(_ZN34_INTERNAL_e3b8ddc6_4_k_cu_a80b5f3d6thrust24THRUST_300001_SM_1000_NS6system3cpp3parE - _ZN34_INTERNAL_e3b8ddc6_4_k_cu_a80b5f3d4cuda3std6ranges3__45__cpo4dataE)
_ZN34_INTERNAL_e3b8ddc6_4_k_cu_a80b5f3d4cuda3std6ranges3__45__cpo4dataE:
	.zero		1
	.type		_ZN34_INTERNAL_e3b8ddc6_4_k_cu_a80b5f3d6thrust24THRUST_300001_SM_1000_NS6system3cpp3parE,@object
	.size		_ZN34_INTERNAL_e3b8ddc6_4_k_cu_a80b5f3d6thrust24THRUST_300001_SM_1000_NS6system3cpp3parE,(_ZN34_INTERNAL_e3b8ddc6_4_k_cu_a80b5f3d4cuda3std3__45__cpo5beginE - _ZN34_INTERNAL_e3b8ddc6_4_k_cu_a80b5f3d6thrust24THRUST_300001_SM_1000_NS6system3cpp3parE)
_ZN34_INTERNAL_e3b8ddc6_4_k_cu_a80b5f3d6thrust24THRUST_300001_SM_1000_NS6system3cpp3parE:
	.zero		1
	.type		_ZN34_INTERNAL_e3b8ddc6_4_k_cu_a80b5f3d4cuda3std3__45__cpo5beginE,@object
	.size		_ZN34_INTERNAL_e3b8ddc6_4_k_cu_a80b5f3d4cuda3std3__45__cpo5beginE,(_ZN34_INTERNAL_e3b8ddc6_4_k_cu_a80b5f3d4cuda3std6ranges3__45__cpo5beginE - _ZN34_INTERNAL_e3b8ddc6_4_k_cu_a80b5f3d4cuda3std3__45__cpo5beginE)
_ZN34_INTERNAL_e3b8ddc6_4_k_cu_a80b5f3d4cuda3std3__45__cpo5beginE:
	.zero		1
	.type		_ZN34_INTERNAL_e3b8ddc6_4_k_cu_a80b5f3d4cuda3std6ranges3__45__cpo5beginE,@object
	.size		_ZN34_INTERNAL_e3b8ddc6_4_k_cu_a80b5f3d4cuda3std6ranges3__45__cpo5beginE,(_ZN34_INTERNAL_e3b8ddc6_4_k_cu_a80b5f3d6thrust24THRUST_300001_SM_1000_NS6deviceE - _ZN34_INTERNAL_e3b8ddc6_4_k_cu_a80b5f3d4cuda3std6ranges3__45__cpo5beginE)
_ZN34_INTERNAL_e3b8ddc6_4_k_cu_a80b5f3d4cuda3std6ranges3__45__cpo5beginE:
	.zero		1
	.type		_ZN34_INTERNAL_e3b8ddc6_4_k_cu_a80b5f3d6thrust24THRUST_300001_SM_1000_NS6deviceE,@object
	.size		_ZN34_INTERNAL_e3b8ddc6_4_k_cu_a80b5f3d6thrust24THRUST_300001_SM_1000_NS6deviceE,(_ZN34_INTERNAL_e3b8ddc6_4_k_cu_a80b5f3d4cuda3std3__47nulloptE - _ZN34_INTERNAL_e3b8ddc6_4_k_cu_a80b5f3d6thrust24THRUST_300001_SM_1000_NS6deviceE)
_ZN34_INTERNAL_e3b8ddc6_4_k_cu_a80b5f3d6thrust24THRUST_300001_SM_1000_NS6deviceE:
	.zero		1
	.type		_ZN34_INTERNAL_e3b8ddc6_4_k_cu_a80b5f3d4cuda3std3__47nulloptE,@object
	.size		_ZN34_INTERNAL_e3b8ddc6_4_k_cu_a80b5f3d4cuda3std3__47nulloptE,(_ZN34_INTERNAL_e3b8ddc6_4_k_cu_a80b5f3d4cuda3std6ranges3__45__cpo8distanceE - _ZN34_INTERNAL_e3b8ddc6_4_k_cu_a80b5f3d4cuda3std3__47nulloptE)
_ZN34_INTERNAL_e3b8ddc6_4_k_cu_a80b5f3d4cuda3std3__47nulloptE:
	.zero		1
	.type		_ZN34_INTERNAL_e3b8ddc6_4_k_cu_a80b5f3d4cuda3std6ranges3__45__cpo8distanceE,@object
	.size		_ZN34_INTERNAL_e3b8ddc6_4_k_cu_a80b5f3d4cuda3std6ranges3__45__cpo8distanceE,(_ZN34_INTERNAL_e3b8ddc6_4_k_cu_a80b5f3d6thrust24THRUST_300001_SM_1000_NS12placeholders2_4E - _ZN34_INTERNAL_e3b8ddc6_4_k_cu_a80b5f3d4cuda3std6ranges3__45__cpo8distanceE)
_ZN34_INTERNAL_e3b8ddc6_4_k_cu_a80b5f3d4cuda3std6ranges3__45__cpo8distanceE:
	.zero		1
	.type		_ZN34_INTERNAL_e3b8ddc6_4_k_cu_a80b5f3d6thrust24THRUST_300001_SM_1000_NS12placeholders2_4E,@object
	.size		_ZN34_INTERNAL_e3b8ddc6_4_k_cu_a80b5f3d6thrust24THRUST_300001_SM_1000_NS12placeholders2_4E,(_ZN34_INTERNAL_e3b8ddc6_4_k_cu_a80b5f3d4cuda3std3__45__cpo6rbeginE - _ZN34_INTERNAL_e3b8ddc6_4_k_cu_a80b5f3d6thrust24THRUST_300001_SM_1000_NS12placeholders2_4E)
_ZN34_INTERNAL_e3b8ddc6_4_k_cu_a80b5f3d6thrust24THRUST_300001_SM_1000_NS12placeholders2_4E:
	.zero		1
	.type		_ZN34_INTERNAL_e3b8ddc6_4_k_cu_a80b5f3d4cuda3std3__45__cpo6rbeginE,@object
	.size		_ZN34_INTERNAL_e3b8ddc6_4_k_cu_a80b5f3d4cuda3std3__45__cpo6rbeginE,(_ZN34_INTERNAL_e3b8ddc6_4_k_cu_a80b5f3d4cuda3std6ranges3__45__cpo7advanceE - _ZN34_INTERNAL_e3b8ddc6_4_k_cu_a80b5f3d4cuda3std3__45__cpo6rbeginE)
_ZN34_INTERNAL_e3b8ddc6_4_k_cu_a80b5f3d4cuda3std3__45__cpo6rbeginE:
	.zero		1
	.type		_ZN34_INTERNAL_e3b8ddc6_4_k_cu_a80b5f3d4cuda3std6ranges3__45__cpo7advanceE,@object
	.size		_ZN34_INTERNAL_e3b8ddc6_4_k_cu_a80b5f3d4cuda3std6ranges3__45__cpo7advanceE,(_ZN34_INTERNAL_e3b8ddc6_4_k_cu_a80b5f3d6thrust24THRUST_300001_SM_1000_NS12placeholders3_10E - _ZN34_INTERNAL_e3b8ddc6_4_k_cu_a80b5f3d4cuda3std6ranges3__45__cpo7advanceE)
_ZN34_INTERNAL_e3b8ddc6_4_k_cu_a80b5f3d4cuda3std6ranges3__45__cpo7advanceE:
	.zero		1
	.type		_ZN34_INTERNAL_e3b8ddc6_4_k_cu_a80b5f3d6thrust24THRUST_300001_SM_1000_NS12placeholders3_10E,@object
	.size		_ZN34_INTERNAL_e3b8ddc6_4_k_cu_a80b5f3d6thrust24THRUST_300001_SM_1000_NS12placeholders3_10E,(_ZN34_INTERNAL_e3b8ddc6_4_k_cu_a80b5f3d4cuda3std3__48in_placeE - _ZN34_INTERNAL_e3b8ddc6_4_k_cu_a80b5f3d6thrust24THRUST_300001_SM_1000_NS12placeholders3_10E)
_ZN34_INTERNAL_e3b8ddc6_4_k_cu_a80b5f3d6thrust24THRUST_300001_SM_1000_NS12placeholders3_10E:
	.zero		1
	.type		_ZN34_INTERNAL_e3b8ddc6_4_k_cu_a80b5f3d4cuda3std3__48in_placeE,@object
	.size		_ZN34_INTERNAL_e3b8ddc6_4_k_cu_a80b5f3d4cuda3std3__48in_placeE,(_ZN34_INTERNAL_e3b8ddc6_4_k_cu_a80b5f3d4cuda3std6ranges3__45__cpo4sizeE - _ZN34_INTERNAL_e3b8ddc6_4_k_cu_a80b5f3d4cuda3std3__48in_placeE)
_ZN34_INTERNAL_e3b8ddc6_4_k_cu_a80b5f3d4cuda3std3__48in_placeE:
	.zero		1
	.type		_ZN34_INTERNAL_e3b8ddc6_4_k_cu_a80b5f3d4cuda3std6ranges3__45__cpo4sizeE,@object
	.size		_ZN34_INTERNAL_e3b8ddc6_4_k_cu_a80b5f3d4cuda3std6ranges3__45__cpo4sizeE,(_ZN34_INTERNAL_e3b8ddc6_4_k_cu_a80b5f3d6thrust24THRUST_300001_SM_1000_NS12placeholders2_2E - _ZN34_INTERNAL_e3b8ddc6_4_k_cu_a80b5f3d4cuda3std6ranges3__45__cpo4sizeE)
_ZN34_INTERNAL_e3b8ddc6_4_k_cu_a80b5f3d4cuda3std6ranges3__45__cpo4sizeE:
	.zero		1
	.type		_ZN34_INTERNAL_e3b8ddc6_4_k_cu_a80b5f3d6thrust24THRUST_300001_SM_1000_NS12placeholders2_2E,@object
	.size		_ZN34_INTERNAL_e3b8ddc6_4_k_cu_a80b5f3d6thrust24THRUST_300001_SM_1000_NS12placeholders2_2E,(_ZN34_INTERNAL_e3b8ddc6_4_k_cu_a80b5f3d4cuda3std3__45__cpo6cbeginE - _ZN34_INTERNAL_e3b8ddc6_4_k_cu_a80b5f3d6thrust24THRUST_300001_SM_1000_NS12placeholders2_2E)
_ZN34_INTERNAL_e3b8ddc6_4_k_cu_a80b5f3d6thrust24THRUST_300001_SM_1000_NS12placeholders2_2E:
	.zero		1
	.type		_ZN34_INTERNAL_e3b8ddc6_4_k_cu_a80b5f3d4cuda3std3__45__cpo6cbeginE,@object
	.size		_ZN34_INTERNAL_e3b8ddc6_4_k_cu_a80b5f3d4cuda3std3__45__cpo6cbeginE,(_ZN34_INTERNAL_e3b8ddc6_4_k_cu_a80b5f3d4cuda3std6ranges3__45__cpo6cbeginE - _ZN34_INTERNAL_e3b8ddc6_4_k_cu_a80b5f3d4cuda3std3__45__cpo6cbeginE)
_ZN34_INTERNAL_e3b8ddc6_4_k_cu_a80b5f3d4cuda3std3__45__cpo6cbeginE:
	.zero		1
	.type		_ZN34_INTERNAL_e3b8ddc6_4_k_cu_a80b5f3d4cuda3std6ranges3__45__cpo6cbeginE,@object
	.size		_ZN34_INTERNAL_e3b8ddc6_4_k_cu_a80b5f3d4cuda3std6ranges3__45__cpo6cbeginE,(_ZN34_INTERNAL_e3b8ddc6_4_k_cu_a80b5f3d6thrust24THRUST_300001_SM_1000_NS12placeholders2_6E - _ZN34_INTERNAL_e3b8ddc6_4_k_cu_a80b5f3d4cuda3std6ranges3__45__cpo6cbeginE)
_ZN34_INTERNAL_e3b8ddc6_4_k_cu_a80b5f3d4cuda3std6ranges3__45__cpo6cbeginE:
	.zero		1
	.type		_ZN34_INTERNAL_e3b8ddc6_4_k_cu_a80b5f3d6thrust24THRUST_300001_SM_1000_NS12placeholders2_6E,@object
	.size		_ZN34_INTERNAL_e3b8ddc6_4_k_cu_a80b5f3d6thrust24THRUST_300001_SM_1000_NS12placeholders2_6E,(_ZN34_INTERNAL_e3b8ddc6_4_k_cu_a80b5f3d4cuda3std3__45__cpo7crbeginE - _ZN34_INTERNAL_e3b8ddc6_4_k_cu_a80b5f3d6thrust24THRUST_300001_SM_1000_NS12placeholders2_6E)
_ZN34_INTERNAL_e3b8ddc6_4_k_cu_a80b5f3d6thrust24THRUST_300001_SM_1000_NS12placeholders2_6E:
	.zero		1
	.type		_ZN34_INTERNAL_e3b8ddc6_4_k_cu_a80b5f3d4cuda3std3__45__cpo7crbeginE,@object
	.size		_ZN34_INTERNAL_e3b8ddc6_4_k_cu_a80b5f3d4cuda3std3__45__cpo7crbeginE,(_ZN34_INTERNAL_e3b8ddc6_4_k_cu_a80b5f3d4cuda3std6ranges3__45__cpo4nextE - _ZN34_INTERNAL_e3b8ddc6_4_k_cu_a80b5f3d4cuda3std3__45__cpo7crbeginE)
_ZN34_INTERNAL_e3b8ddc6_4_k_cu_a80b5f3d4cuda3std3__45__cpo7crbeginE:
	.zero		1
	.type		_ZN34_INTERNAL_e3b8ddc6_4_k_cu_a80b5f3d4cuda3std6ranges3__45__cpo4nextE,@object
	.size		_ZN34_INTERNAL_e3b8ddc6_4_k_cu_a80b5f3d4cuda3std6ranges3__45__cpo4nextE,(_ZN34_INTERNAL_e3b8ddc6_4_k_cu_a80b5f3d4cuda3std6ranges3__45__cpo4swapE - _ZN34_INTERNAL_e3b8ddc6_4_k_cu_a80b5f3d4cuda3std6ranges3__45__cpo4nextE)
_ZN34_INTERNAL_e3b8ddc6_4_k_cu_a80b5f3d4cuda3std6ranges3__45__cpo4nextE:
	.zero		1
	.type		_ZN34_INTERNAL_e3b8ddc6_4_k_cu_a80b5f3d4cuda3std6ranges3__45__cpo4swapE,@object
	.size		_ZN34_INTERNAL_e3b8ddc6_4_k_cu_a80b5f3d4cuda3std6ranges3__45__cpo4swapE,(_ZN34_INTERNAL_e3b8ddc6_4_k_cu_a80b5f3d6thrust24THRUST_300001_SM_1000_NS8cuda_cub10par_nosyncE - _ZN34_INTERNAL_e3b8ddc6_4_k_cu_a80b5f3d4cuda3std6ranges3__45__cpo4swapE)
_ZN34_INTERNAL_e3b8ddc6_4_k_cu_a80b5f3d4cuda3std6ranges3__45__cpo4swapE:
	.zero		1
	.type		_ZN34_INTERNAL_e3b8ddc6_4_k_cu_a80b5f3d6thrust24THRUST_300001_SM_1000_NS8cuda_cub10par_nosyncE,@object
	.size		_ZN34_INTERNAL_e3b8ddc6_4_k_cu_a80b5f3d6thrust24THRUST_300001_SM_1000_NS8cuda_cub10par_nosyncE,(_ZN34_INTERNAL_e3b8ddc6_4_k_cu_a80b5f3d6thrust24THRUST_300001_SM_1000_NS3seqE - _ZN34_INTERNAL_e3b8ddc6_4_k_cu_a80b5f3d6thrust24THRUST_300001_SM_1000_NS8cuda_cub10par_nosyncE)
_ZN34_INTERNAL_e3b8ddc6_4_k_cu_a80b5f3d6thrust24THRUST_300001_SM_1000_NS8cuda_cub10par_nosyncE:
	.zero		1
	.type		_ZN34_INTERNAL_e3b8ddc6_4_k_cu_a80b5f3d6thrust24THRUST_300001_SM_1000_NS3seqE,@object
	.size		_ZN34_INTERNAL_e3b8ddc6_4_k_cu_a80b5f3d6thrust24THRUST_300001_SM_1000_NS3seqE,(_ZN34_INTERNAL_e3b8ddc6_4_k_cu_a80b5f3d4cuda3std3__420unreachable_sentinelE - _ZN34_INTERNAL_e3b8ddc6_4_k_cu_a80b5f3d6thrust24THRUST_300001_SM_1000_NS3seqE)
_ZN34_INTERNAL_e3b8ddc6_4_k_cu_a80b5f3d6thrust24THRUST_300001_SM_1000_NS3seqE:
	.zero		1
	.type		_ZN34_INTERNAL_e3b8ddc6_4_k_cu_a80b5f3d4cuda3std3__420unreachable_sentinelE,@object
	.size		_ZN34_INTERNAL_e3b8ddc6_4_k_cu_a80b5f3d4cuda3std3__420unreachable_sentinelE,(_ZN34_INTERNAL_e3b8ddc6_4_k_cu_a80b5f3d4cuda3std6ranges3__45__cpo5ssizeE - _ZN34_INTERNAL_e3b8ddc6_4_k_cu_a80b5f3d4cuda3std3__420unreachable_sentinelE)
_ZN34_INTERNAL_e3b8ddc6_4_k_cu_a80b5f3d4cuda3std3__420unreachable_sentinelE:
	.zero		1
	.type		_ZN34_INTERNAL_e3b8ddc6_4_k_cu_a80b5f3d4cuda3std6ranges3__45__cpo5ssizeE,@object
	.size		_ZN34_INTERNAL_e3b8ddc6_4_k_cu_a80b5f3d4cuda3std6ranges3__45__cpo5ssizeE,(_ZN34_INTERNAL_e3b8ddc6_4_k_cu_a80b5f3d6thrust24THRUST_300001_SM_1000_NS12placeholders2_3E - _ZN34_INTERNAL_e3b8ddc6_4_k_cu_a80b5f3d4cuda3std6ranges3__45__cpo5ssizeE)
_ZN34_INTERNAL_e3b8ddc6_4_k_cu_a80b5f3d4cuda3std6ranges3__45__cpo5ssizeE:
	.zero		1
	.type		_ZN34_INTERNAL_e3b8ddc6_4_k_cu_a80b5f3d6thrust24THRUST_300001_SM_1000_NS12placeholders2_3E,@object
	.size		_ZN34_INTERNAL_e3b8ddc6_4_k_cu_a80b5f3d6thrust24THRUST_300001_SM_1000_NS12placeholders2_3E,(_ZN34_INTERNAL_e3b8ddc6_4_k_cu_a80b5f3d4cuda3std3__45__cpo4cendE - _ZN34_INTERNAL_e3b8ddc6_4_k_cu_a80b5f3d6thrust24THRUST_300001_SM_1000_NS12placeholders2_3E)
_ZN34_INTERNAL_e3b8ddc6_4_k_cu_a80b5f3d6thrust24THRUST_300001_SM_1000_NS12placeholders2_3E:
	.zero		1
	.type		_ZN34_INTERNAL_e3b8ddc6_4_k_cu_a80b5f3d4cuda3std3__45__cpo4cendE,@object
	.size		_ZN34_INTERNAL_e3b8ddc6_4_k_cu_a80b5f3d4cuda3std3__45__cpo4cendE,(_ZN34_INTERNAL_e3b8ddc6_4_k_cu_a80b5f3d4cuda3std6ranges3__45__cpo4cendE - _ZN34_INTERNAL_e3b8ddc6_4_k_cu_a80b5f3d4cuda3std3__45__cpo4cendE)
_ZN34_INTERNAL_e3b8ddc6_4_k_cu_a80b5f3d4cuda3std3__45__cpo4cendE:
	.zero		1
	.type		_ZN34_INTERNAL_e3b8ddc6_4_k_cu_a80b5f3d4cuda3std6ranges3__45__cpo4cendE,@object
	.size		_ZN34_INTERNAL_e3b8ddc6_4_k_cu_a80b5f3d4cuda3std6ranges3__45__cpo4cendE,(_ZN34_INTERNAL_e3b8ddc6_4_k_cu_a80b5f3d6thrust24THRUST_300001_SM_1000_NS12placeholders2_7E - _ZN34_INTERNAL_e3b8ddc6_4_k_cu_a80b5f3d4cuda3std6ranges3__45__cpo4cendE)
_ZN34_INTERNAL_e3b8ddc6_4_k_cu_a80b5f3d4cuda3std6ranges3__45__cpo4cendE:
	.zero		1
	.type		_ZN34_INTERNAL_e3b8ddc6_4_k_cu_a80b5f3d6thrust24THRUST_300001_SM_1000_NS12placeholders2_7E,@object
	.size		_ZN34_INTERNAL_e3b8ddc6_4_k_cu_a80b5f3d6thrust24THRUST_300001_SM_1000_NS12placeholders2_7E,(_ZN34_INTERNAL_e3b8ddc6_4_k_cu_a80b5f3d4cuda3std3__45__cpo5crendE - _ZN34_INTERNAL_e3b8ddc6_4_k_cu_a80b5f3d6thrust24THRUST_300001_SM_1000_NS12placeholders2_7E)
_ZN34_INTERNAL_e3b8ddc6_4_k_cu_a80b5f3d6thrust24THRUST_300001_SM_1000_NS12placeholders2_7E:
	.zero		1
	.type		_ZN34_INTERNAL_e3b8ddc6_4_k_cu_a80b5f3d4cuda3std3__45__cpo5crendE,@object
	.size		_ZN34_INTERNAL_e3b8ddc6_4_k_cu_a80b5f3d4cuda3std3__45__cpo5crendE,(_ZN34_INTERNAL_e3b8ddc6_4_k_cu_a80b5f3d4cuda3std6ranges3__45__cpo4prevE - _ZN34_INTERNAL_e3b8ddc6_4_k_cu_a80b5f3d4cuda3std3__45__cpo5crendE)
_ZN34_INTERNAL_e3b8ddc6_4_k_cu_a80b5f3d4cuda3std3__45__cpo5crendE:
	.zero		1
	.type		_ZN34_INTERNAL_e3b8ddc6_4_k_cu_a80b5f3d4cuda3std6ranges3__45__cpo4prevE,@object
	.size		_ZN34_INTERNAL_e3b8ddc6_4_k_cu_a80b5f3d4cuda3std6ranges3__45__cpo4prevE,(_ZN34_INTERNAL_e3b8ddc6_4_k_cu_a80b5f3d4cuda3std6ranges3__45__cpo9iter_moveE - _ZN34_INTERNAL_e3b8ddc6_4_k_cu_a80b5f3d4cuda3std6ranges3__45__cpo4prevE)
_ZN34_INTERNAL_e3b8ddc6_4_k_cu_a80b5f3d4cuda3std6ranges3__45__cpo4prevE:
	.zero		1
	.type		_ZN34_INTERNAL_e3b8ddc6_4_k_cu_a80b5f3d4cuda3std6ranges3__45__cpo9iter_moveE,@object
	.size		_ZN34_INTERNAL_e3b8ddc6_4_k_cu_a80b5f3d4cuda3std6ranges3__45__cpo9iter_moveE,(_ZN34_INTERNAL_e3b8ddc6_4_k_cu_a80b5f3d6thrust24THRUST_300001_SM_1000_NS6system6detail10sequential3seqE - _ZN34_INTERNAL_e3b8ddc6_4_k_cu_a80b5f3d4cuda3std6ranges3__45__cpo9iter_moveE)
_ZN34_INTERNAL_e3b8ddc6_4_k_cu_a80b5f3d4cuda3std6ranges3__45__cpo9iter_moveE:
	.zero		1
	.type		_ZN34_INTERNAL_e3b8ddc6_4_k_cu_a80b5f3d6thrust24THRUST_300001_SM_1000_NS6system6detail10sequential3seqE,@object
	.size		_ZN34_INTERNAL_e3b8ddc6_4_k_cu_a80b5f3d6thrust24THRUST_300001_SM_1000_NS6system6detail10sequential3seqE,(_ZN34_INTERNAL_e3b8ddc6_4_k_cu_a80b5f3d6thrust24THRUST_300001_SM_1000_NS12placeholders2_9E - _ZN34_INTERNAL_e3b8ddc6_4_k_cu_a80b5f3d6thrust24THRUST_300001_SM_1000_NS6system6detail10sequential3seqE)
_ZN34_INTERNAL_e3b8ddc6_4_k_cu_a80b5f3d6thrust24THRUST_300001_SM_1000_NS6system6detail10sequential3seqE:
	.zero		1
	.type		_ZN34_INTERNAL_e3b8ddc6_4_k_cu_a80b5f3d6thrust24THRUST_300001_SM_1000_NS12placeholders2_9E,@object
	.size		_ZN34_INTERNAL_e3b8ddc6_4_k_cu_a80b5f3d6thrust24THRUST_300001_SM_1000_NS12placeholders2_9E,(_ZN34_INTERNAL_e3b8ddc6_4_k_cu_a80b5f3d4cuda3std3__419piecewise_constructE - _ZN34_INTERNAL_e3b8ddc6_4_k_cu_a80b5f3d6thrust24THRUST_300001_SM_1000_NS12placeholders2_9E)
_ZN34_INTERNAL_e3b8ddc6_4_k_cu_a80b5f3d6thrust24THRUST_300001_SM_1000_NS12placeholders2_9E:
	.zero		1
	.type		_ZN34_INTERNAL_e3b8ddc6_4_k_cu_a80b5f3d4cuda3std3__419piecewise_constructE,@object
	.size		_ZN34_INTERNAL_e3b8ddc6_4_k_cu_a80b5f3d4cuda3std3__419piecewise_constructE,(_ZN34_INTERNAL_e3b8ddc6_4_k_cu_a80b5f3d4cuda3std6ranges3__45__cpo5cdataE - _ZN34_INTERNAL_e3b8ddc6_4_k_cu_a80b5f3d4cuda3std3__419piecewise_constructE)
_ZN34_INTERNAL_e3b8ddc6_4_k_cu_a80b5f3d4cuda3std3__419piecewise_constructE:
	.zero		1
	.type		_ZN34_INTERNAL_e3b8ddc6_4_k_cu_a80b5f3d4cuda3std6ranges3__45__cpo5cdataE,@object
	.size		_ZN34_INTERNAL_e3b8ddc6_4_k_cu_a80b5f3d4cuda3std6ranges3__45__cpo5cdataE,(_ZN34_INTERNAL_e3b8ddc6_4_k_cu_a80b5f3d6thrust24THRUST_300001_SM_1000_NS12placeholders2_1E - _ZN34_INTERNAL_e3b8ddc6_4_k_cu_a80b5f3d4cuda3std6ranges3__45__cpo5cdataE)
_ZN34_INTERNAL_e3b8ddc6_4_k_cu_a80b5f3d4cuda3std6ranges3__45__cpo5cdataE:
	.zero		1
	.type		_ZN34_INTERNAL_e3b8ddc6_4_k_cu_a80b5f3d6thrust24THRUST_300001_SM_1000_NS12placeholders2_1E,@object
	.size		_ZN34_INTERNAL_e3b8ddc6_4_k_cu_a80b5f3d6thrust24THRUST_300001_SM_1000_NS12placeholders2_1E,(_ZN34_INTERNAL_e3b8ddc6_4_k_cu_a80b5f3d4cuda3std3__45__cpo3endE - _ZN34_INTERNAL_e3b8ddc6_4_k_cu_a80b5f3d6thrust24THRUST_300001_SM_1000_NS12placeholders2_1E)
_ZN34_INTERNAL_e3b8ddc6_4_k_cu_a80b5f3d6thrust24THRUST_300001_SM_1000_NS12placeholders2_1E:
	.zero		1
	.type		_ZN34_INTERNAL_e3b8ddc6_4_k_cu_a80b5f3d4cuda3std3__45__cpo3endE,@object
	.size		_ZN34_INTERNAL_e3b8ddc6_4_k_cu_a80b5f3d4cuda3std3__45__cpo3endE,(_ZN34_INTERNAL_e3b8ddc6_4_k_cu_a80b5f3d4cuda3std6ranges3__45__cpo3endE - _ZN34_INTERNAL_e3b8ddc6_4_k_cu_a80b5f3d4cuda3std3__45__cpo3endE)
_ZN34_INTERNAL_e3b8ddc6_4_k_cu_a80b5f3d4cuda3std3__45__cpo3endE:
	.zero		1
	.type		_ZN34_INTERNAL_e3b8ddc6_4_k_cu_a80b5f3d4cuda3std6ranges3__45__cpo3endE,@object
	.size		_ZN34_INTERNAL_e3b8ddc6_4_k_cu_a80b5f3d4cuda3std6ranges3__45__cpo3endE,(_ZN34_INTERNAL_e3b8ddc6_4_k_cu_a80b5f3d6thrust24THRUST_300001_SM_1000_NS12placeholders2_5E - _ZN34_INTERNAL_e3b8ddc6_4_k_cu_a80b5f3d4cuda3std6ranges3__45__cpo3endE)
_ZN34_INTERNAL_e3b8ddc6_4_k_cu_a80b5f3d4cuda3std6ranges3__45__cpo3endE:
	.zero		1
	.type		_ZN34_INTERNAL_e3b8ddc6_4_k_cu_a80b5f3d6thrust24THRUST_300001_SM_1000_NS12placeholders2_5E,@object
	.size		_ZN34_INTERNAL_e3b8ddc6_4_k_cu_a80b5f3d6thrust24THRUST_300001_SM_1000_NS12placeholders2_5E,(_ZN34_INTERNAL_e3b8ddc6_4_k_cu_a80b5f3d4cuda3std3__45__cpo4rendE - _ZN34_INTERNAL_e3b8ddc6_4_k_cu_a80b5f3d6thrust24THRUST_300001_SM_1000_NS12placeholders2_5E)
_ZN34_INTERNAL_e3b8ddc6_4_k_cu_a80b5f3d6thrust24THRUST_300001_SM_1000_NS12placeholders2_5E:
	.zero		1
	.type		_ZN34_INTERNAL_e3b8ddc6_4_k_cu_a80b5f3d4cuda3std3__45__cpo4rendE,@object
	.size		_ZN34_INTERNAL_e3b8ddc6_4_k_cu_a80b5f3d4cuda3std3__45__cpo4rendE,(_ZN34_INTERNAL_e3b8ddc6_4_k_cu_a80b5f3d4cuda3std6ranges3__45__cpo9iter_swapE - _ZN34_INTERNAL_e3b8ddc6_4_k_cu_a80b5f3d4cuda3std3__45__cpo4rendE)
_ZN34_INTERNAL_e3b8ddc6_4_k_cu_a80b5f3d4cuda3std3__45__cpo4rendE:
	.zero		1
	.type		_ZN34_INTERNAL_e3b8ddc6_4_k_cu_a80b5f3d4cuda3std6ranges3__45__cpo9iter_swapE,@object
	.size		_ZN34_INTERNAL_e3b8ddc6_4_k_cu_a80b5f3d4cuda3std6ranges3__45__cpo9iter_swapE,(_ZN34_INTERNAL_e3b8ddc6_4_k_cu_a80b5f3d4cuda3std3__48unexpectE - _ZN34_INTERNAL_e3b8ddc6_4_k_cu_a80b5f3d4cuda3std6ranges3__45__cpo9iter_swapE)
_ZN34_INTERNAL_e3b8ddc6_4_k_cu_a80b5f3d4cuda3std6ranges3__45__cpo9iter_swapE:
	.zero		1
	.type		_ZN34_INTERNAL_e3b8ddc6_4_k_cu_a80b5f3d4cuda3std3__48unexpectE,@object
	.size		_ZN34_INTERNAL_e3b8ddc6_4_k_cu_a80b5f3d4cuda3std3__48unexpectE,(_ZN34_INTERNAL_e3b8ddc6_4_k_cu_a80b5f3d6thrust24THRUST_300001_SM_1000_NS8cuda_cub3parE - _ZN34_INTERNAL_e3b8ddc6_4_k_cu_a80b5f3d4cuda3std3__48unexpectE)
_ZN34_INTERNAL_e3b8ddc6_4_k_cu_a80b5f3d4cuda3std3__48unexpectE:
	.zero		1
	.type		_ZN34_INTERNAL_e3b8ddc6_4_k_cu_a80b5f3d6thrust24THRUST_300001_SM_1000_NS8cuda_cub3parE,@object
	.size		_ZN34_INTERNAL_e3b8ddc6_4_k_cu_a80b5f3d6thrust24THRUST_300001_SM_1000_NS8cuda_cub3parE,(.L_38 - _ZN34_INTERNAL_e3b8ddc6_4_k_cu_a80b5f3d6thrust24THRUST_300001_SM_1000_NS8cuda_cub3parE)
_ZN34_INTERNAL_e3b8ddc6_4_k_cu_a80b5f3d6thrust24THRUST_300001_SM_1000_NS8cuda_cub3parE:
	.zero		1
.L_38:


//--------------------- .nv.shared._ZN3cub18CUB_300001_SM_10006detail6reduce18DeviceReduceKernelINS2_10policy_hubIiyN4cuda3std3__44plusIiEEE10Policy1000EN6thrust24THRUST_300001_SM_1000_NS10device_ptrIiEEyS9_iNS7_10__identityEEEvT0_PT3_T1_NS0_13GridEvenShareISK_EET2_T4_ --------------------------
	.section	.nv.shared._ZN3cub18CUB_300001_SM_10006detail6reduce18DeviceReduceKernelINS2_10policy_hubIiyN4cuda3std3__44plusIiEEE10Policy1000EN6thrust24THRUST_300001_SM_1000_NS10device_ptrIiEEyS9_iNS7_10__identityEEEvT0_PT3_T1_NS0_13GridEvenShareISK_EET2_T4_,"aw",@nobits
	.sectionflags	@""
	.align	16
.nv.shared._ZN3cub18CUB_300001_SM_10006detail6reduce18DeviceReduceKernelINS2_10policy_hubIiyN4cuda3std3__44plusIiEEE10Policy1000EN6thrust24THRUST_300001_SM_1000_NS10device_ptrIiEEyS9_iNS7_10__identityEEEvT0_PT3_T1_NS0_13GridEvenShareISK_EET2_T4_:
	.zero		1072


//--------------------- .nv.shared._ZN3cub18CUB_300001_SM_10006detail6reduce28DeviceReduceSingleTileKernelINS2_10policy_hubIiyN4cuda3std3__44plusIiEEE10Policy1000EN6thrust24THRUST_300001_SM_1000_NS10device_ptrIiEEPiyS9_iiNS7_10__identityEEEvT0_T1_T2_T3_T4_T6_ --------------------------
	.section	.nv.shared._ZN3cub18CUB_300001_SM_10006detail6reduce28DeviceReduceSingleTileKernelINS2_10policy_hubIiyN4cuda3std3__44plusIiEEE10Policy1000EN6thrust24THRUST_300001_SM_1000_NS10device_ptrIiEEPiyS9_iiNS7_10__identityEEEvT0_T1_T2_T3_T4_T6_,"aw",@nobits
	.sectionflags	@""
	.align	16
.nv.shared._ZN3cub18CUB_300001_SM_10006detail6reduce28DeviceReduceSingleTileKernelINS2_10policy_hubIiyN4cuda3std3__44plusIiEEE10Policy1000EN6thrust24THRUST_300001_SM_1000_NS10device_ptrIiEEPiyS9_iiNS7_10__identityEEEvT0_T1_T2_T3_T4_T6_:
	.zero		1072


//--------------------- .nv.shared._ZN3cub18CUB_300001_SM_10006detail6reduce28DeviceReduceSingleTileKernelINS2_10policy_hubIijN4cuda3std3__44plusIiEEE10Policy1000EPiSC_iS9_iiNS7_10__identityEEEvT0_T1_T2_T3_T4_T6_ --------------------------
	.section	.nv.shared._ZN3cub18CUB_300001_SM_10006detail6reduce28DeviceReduceSingleTileKernelINS2_10policy_hubIijN4cuda3std3__44plusIiEEE10Policy1000EPiSC_iS9_iiNS7_10__identityEEEvT0_T1_T2_T3_T4_T6_,"aw",@nobits
	.sectionflags	@""
	.align	16
.nv.shared._ZN3cub18CUB_300001_SM_10006detail6reduce28DeviceReduceSingleTileKernelINS2_10policy_hubIijN4cuda3std3__44plusIiEEE10Policy1000EPiSC_iS9_iiNS7_10__identityEEEvT0_T1_T2_T3_T4_T6_:
	.zero		1072


//--------------------- .nv.shared._ZN3cub18CUB_300001_SM_10006detail6reduce18DeviceReduceKernelINS2_10policy_hubIijN4cuda3std3__44plusIiEEE10Policy1000EN6thrust24THRUST_300001_SM_1000_NS10device_ptrIiEEjS9_iNS7_10__identityEEEvT0_PT3_T1_NS0_13GridEvenShareISK_EET2_T4_ --------------------------
	.section	.nv.shared._ZN3cub18CUB_300001_SM_10006detail6reduce18DeviceReduceKernelINS2_10policy_hubIijN4cuda3std3__44plusIiEEE10Policy1000EN6thrust24THRUST_300001_SM_1000_NS10device_ptrIiEEjS9_iNS7_10__identityEEEvT0_PT3_T1_NS0_13GridEvenShareISK_EET2_T4_,"aw",@nobits
	.sectionflags	@""
	.align	16
.nv.shared._ZN3cub18CUB_300001_SM_10006detail6reduce18DeviceReduceKernelINS2_10policy_hubIijN4cuda3std3__44plusIiEEE10Policy1000EN6thrust24THRUST_300001_SM_1000_NS10device_ptrIiEEjS9_iNS7_10__identityEEEvT0_PT3_T1_NS0_13GridEvenShareISK_EET2_T4_:
	.zero		1072


//--------------------- .nv.shared._ZN3cub18CUB_300001_SM_10006detail6reduce28DeviceReduceSingleTileKernelINS2_10policy_hubIijN4cuda3std3__44plusIiEEE10Policy1000EN6thrust24THRUST_300001_SM_1000_NS10device_ptrIiEEPijS9_iiNS7_10__identityEEEvT0_T1_T2_T3_T4_T6_ --------------------------
	.section	.nv.shared._ZN3cub18CUB_300001_SM_10006detail6reduce28DeviceReduceSingleTileKernelINS2_10policy_hubIijN4cuda3std3__44plusIiEEE10Policy1000EN6thrust24THRUST_300001_SM_1000_NS10device_ptrIiEEPijS9_iiNS7_10__identityEEEvT0_T1_T2_T3_T4_T6_,"aw",@nobits
	.sectionflags	@""
	.align	16
.nv.shared._ZN3cub18CUB_300001_SM_10006detail6reduce28DeviceReduceSingleTileKernelINS2_10policy_hubIijN4cuda3std3__44plusIiEEE10Policy1000EN6thrust24THRUST_300001_SM_1000_NS10device_ptrIiEEPijS9_iiNS7_10__identityEEEvT0_T1_T2_T3_T4_T6_:
	.zero		1072


//--------------------- .nv.shared._ZN3cub18CUB_300001_SM_10006detail11EmptyKernelIvEEvv --------------------------
	.section	.nv.shared._ZN3cub18CUB_300001_SM_10006detail11EmptyKernelIvEEvv,"aw",@nobits
	.sectionflags	@""
	.align	16
	.zero		1024


//--------------------- .nv.shared._ZN6thrust24THRUST_300001_SM_1000_NS8cuda_cub4core6detail13_kernel_agentINS1_8__reduce11ReduceAgentIPN4cuda3std3__45tupleIJilEEESC_SB_lNS1_9__extrema9arg_max_fIilNS9_4lessIiEEEEEEJSC_SC_iSH_EEEvDpT0_ --------------------------
	.section	.nv.shared._ZN6thrust24THRUST_300001_SM_1000_NS8cuda_cub4core6detail13_kernel_agentINS1_8__reduce11ReduceAgentIPN4cuda3std3__45tupleIJilEEESC_SB_lNS1_9__extrema9arg_max_fIilNS9_4lessIiEEEEEEJSC_SC_iSH_EEEvDpT0_,"aw",@nobits
	.sectionflags	@""
	.align	16
	.zero		1024


//--------------------- .nv.shared._ZN6thrust24THRUST_300001_SM_1000_NS8cuda_cub4core6detail13_kernel_agentINS1_8__reduce10DrainAgentIlEEJN3cub18CUB_300001_SM_10009GridQueueIyEElEEEvDpT0_ --------------------------
	.section	.nv.shared._ZN6thrust24THRUST_300001_SM_1000_NS8cuda_cub4core6detail13_kernel_agentINS1_8__reduce10DrainAgentIlEEJN3cub18CUB_300001_SM_10009GridQueueIyEElEEEvDpT0_,"aw",@nobits
	.sectionflags	@""
	.align	16
	.zero		1024


//--------------------- .nv.shared._ZN6thrust24THRUST_300001_SM_1000_NS8cuda_cub4core6detail13_kernel_agentINS1_8__reduce11ReduceAgentINS0_12zip_iteratorIN4cuda3std3__45tupleIJNS0_10device_ptrIiEENS0_17counting_iteratorIlNS0_11use_defaultESF_SF_EEEEEEEPNSB_IJilEEESJ_lNS1_9__extrema9arg_max_fIilNSA_4lessIiEEEEEEJSI_SK_lN3cub18CUB_300001_SM_100013GridEvenShareIlEENSS_9GridQueueIyEESP_EEEvDpT0_ --------------------------
	.section	.nv.shared._ZN6thrust24THRUST_300001_SM_1000_NS8cuda_cub4core6detail13_kernel_agentINS1_8__reduce11ReduceAgentINS0_12zip_iteratorIN4cuda3std3__45tupleIJNS0_10device_ptrIiEENS0_17counting_iteratorIlNS0_11use_defaultESF_SF_EEEEEEEPNSB_IJilEEESJ_lNS1_9__extrema9arg_max_fIilNSA_4lessIiEEEEEEJSI_SK_lN3cub18CUB_300001_SM_100013GridEvenShareIlEENSS_9GridQueueIyEESP_EEEvDpT0_,"aw",@nobits
	.sectionflags	@""
	.align	16
	.zero		1024


//--------------------- .nv.shared._ZN6thrust24THRUST_300001_SM_1000_NS8cuda_cub4core6detail13_kernel_agentINS1_8__reduce11ReduceAgentINS0_12zip_iteratorIN4cuda3std3__45tupleIJNS0_10device_ptrIiEENS0_17counting_iteratorIlNS0_11use_defaultESF_SF_EEEEEEEPNSB_IJilEEESJ_lNS1_9__extrema9arg_max_fIilNSA_4lessIiEEEEEEJSI_SK_lSP_EEEvDpT0_ --------------------------
	.section	.nv.shared._ZN6thrust24THRUST_300001_SM_1000_NS8cuda_cub4core6detail13_kernel_agentINS1_8__reduce11ReduceAgentINS0_12zip_iteratorIN4cuda3std3__45tupleIJNS0_10device_ptrIiEENS0_17counting_iteratorIlNS0_11use_defaultESF_SF_EEEEEEEPNSB_IJilEEESJ_lNS1_9__extrema9arg_max_fIilNSA_4lessIiEEEEEEJSI_SK_lSP_EEEvDpT0_,"aw",@nobits
	.sectionflags	@""
	.align	16
	.zero		1024


//--------------------- .nv.shared._ZN6thrust24THRUST_300001_SM_1000_NS8cuda_cub4core6detail13_kernel_agentINS1_8__reduce11ReduceAgentIPN4cuda3std3__45tupleIJilEEESC_SB_iNS1_9__extrema9arg_max_fIilNS9_4lessIiEEEEEEJSC_SC_iSH_EEEvDpT0_ --------------------------
	.section	.nv.shared._ZN6thrust24THRUST_300001_SM_1000_NS8cuda_cub4core6detail13_kernel_agentINS1_8__reduce11ReduceAgentIPN4cuda3std3__45tupleIJilEEESC_SB_iNS1_9__extrema9arg_max_fIilNS9_4lessIiEEEEEEJSC_SC_iSH_EEEvDpT0_,"aw",@nobits
	.sectionflags	@""
	.align	16
	.zero		1024


//--------------------- .nv.shared._ZN6thrust24THRUST_300001_SM_1000_NS8cuda_cub4core6detail13_kernel_agentINS1_8__reduce10DrainAgentIiEEJN3cub18CUB_300001_SM_10009GridQueueIjEEiEEEvDpT0_ --------------------------
	.section	.nv.shared._ZN6thrust24THRUST_300001_SM_1000_NS8cuda_cub4core6detail13_kernel_agentINS1_8__reduce10DrainAgentIiEEJN3cub18CUB_300001_SM_10009GridQueueIjEEiEEEvDpT0_,"aw",@nobits
	.sectionflags	@""
	.align	16
	.zero		1024


//--------------------- .nv.shared._ZN6thrust24THRUST_300001_SM_1000_NS8cuda_cub4core6detail13_kernel_agentINS1_8__reduce11ReduceAgentINS0_12zip_iteratorIN4cuda3std3__45tupleIJNS0_10device_ptrIiEENS0_17counting_iteratorIlNS0_11use_defaultESF_SF_EEEEEEEPNSB_IJilEEESJ_iNS1_9__extrema9arg_max_fIilNSA_4lessIiEEEEEEJSI_SK_iN3cub18CUB_300001_SM_100013GridEvenShareIiEENSS_9GridQueueIjEESP_EEEvDpT0_ --------------------------
	.section	.nv.shared._ZN6thrust24THRUST_300001_SM_1000_NS8cuda_cub4core6detail13_kernel_agentINS1_8__reduce11ReduceAgentINS0_12zip_iteratorIN4cuda3std3__45tupleIJNS0_10device_ptrIiEENS0_17counting_iteratorIlNS0_11use_defaultESF_SF_EEEEEEEPNSB_IJilEEESJ_iNS1_9__extrema9arg_max_fIilNSA_4lessIiEEEEEEJSI_SK_iN3cub18CUB_300001_SM_100013GridEvenShareIiEENSS_9GridQueueIjEESP_EEEvDpT0_,"aw",@nobits
	.sectionflags	@""
	.align	16
	.zero		1024


//--------------------- .nv.shared._ZN6thrust24THRUST_300001_SM_1000_NS8cuda_cub4core6detail13_kernel_agentINS1_8__reduce11ReduceAgentINS0_12zip_iteratorIN4cuda3std3__45tupleIJNS0_10device_ptrIiEENS0_17counting_iteratorIlNS0_11use_defaultESF_SF_EEEEEEEPNSB_IJilEEESJ_iNS1_9__extrema9arg_max_fIilNSA_4lessIiEEEEEEJSI_SK_iSP_EEEvDpT0_ --------------------------
	.section	.nv.shared._ZN6thrust24THRUST_300001_SM_1000_NS8cuda_cub4core6detail13_kernel_agentINS1_8__reduce11ReduceAgentINS0_12zip_iteratorIN4cuda3std3__45tupleIJNS0_10device_ptrIiEENS0_17counting_iteratorIlNS0_11use_defaultESF_SF_EEEEEEEPNSB_IJilEEESJ_iNS1_9__extrema9arg_max_fIilNSA_4lessIiEEEEEEJSI_SK_iSP_EEEvDpT0_,"aw",@nobits
	.sectionflags	@""
	.align	16
	.zero		1024


//--------------------- .nv.shared._Z10degreeCalcPiS_S_ii --------------------------
	.section	.nv.shared._Z10degreeCalcPiS_S_ii,"aw",@nobits
	.sectionflags	@""
	.align	16
	.zero		1024


//--------------------- .nv.shared._Z17conflictDetectionPiS_S_iiS_ --------------------------
	.section	.nv.shared._Z17conflictDetectionPiS_S_iiS_,"aw",@nobits
	.sectionflags	@""
	.align	16
	.zero		1024


//--------------------- .nv.shared._Z15randomColouringP17curandStateXORWOWPiii --------------------------
	.section	.nv.shared._Z15randomColouringP17curandStateXORWOWPiii,"aw",@nobits
	.sectionflags	@""
	.align	16
	.zero		1024


//--------------------- .nv.shared._Z12setup_kernelP17curandStateXORWOWm --------------------------
	.section	.nv.shared._Z12setup_kernelP17curandStateXORWOWm,"aw",@nobits
	.sectionflags	@""
	.align	16
	.zero		1024


//--------------------- .nv.constant0._ZN3cub18CUB_300001_SM_10006detail6reduce28DeviceReduceSingleTileKernelINS2_10policy_hubIiyN4cuda3std3__44plusIiEEE10Policy1000EPiSC_iS9_iiNS7_10__identityEEEvT0_T1_T2_T3_T4_T6_ --------------------------
	.section	.nv.constant0._ZN3cub18CUB_300001_SM_10006detail6reduce28DeviceReduceSingleTileKernelINS2_10policy_hubIiyN4cuda3std3__44plusIiEEE10Policy1000EPiSC_iS9_iiNS7_10__identityEEEvT0_T1_T2_T3_T4_T6_,"a",@progbits
	.sectionflags	@""
	.align	4
.nv.constant0._ZN3cub18CUB_300001_SM_10006detail6reduce28DeviceReduceSingleTileKernelINS2_10policy_hubIiyN4cuda3std3__44plusIiEEE10Policy1000EPiSC_iS9_iiNS7_10__identityEEEvT0_T1_T2_T3_T4_T6_:
	.zero		925


//--------------------- .nv.constant0._ZN3cub18CUB_300001_SM_10006detail6reduce18DeviceReduceKernelINS2_10policy_hubIiyN4cuda3std3__44plusIiEEE10Policy1000EN6thrust24THRUST_300001_SM_1000_NS10device_ptrIiEEyS9_iNS7_10__identityEEEvT0_PT3_T1_NS0_13GridEvenShareISK_EET2_T4_ --------------------------
	.section	.nv.constant0._ZN3cub18CUB_300001_SM_10006detail6reduce18DeviceReduceKernelINS2_10policy_hubIiyN4cuda3std3__44plusIiEEE10Policy1000EN6thrust24THRUST_300001_SM_1000_NS10device_ptrIiEEyS9_iNS7_10__identityEEEvT0_PT3_T1_NS0_13GridEvenShareISK_EET2_T4_,"a",@progbits
	.sectionflags	@""
	.align	4
.nv.constant0._ZN3cub18CUB_300001_SM_10006detail6reduce18DeviceReduceKernelINS2_10policy_hubIiyN4cuda3std3__44plusIiEEE10Policy1000EN6thrust24THRUST_300001_SM_1000_NS10device_ptrIiEEyS9_iNS7_10__identityEEEvT0_PT3_T1_NS0_13GridEvenShareISK_EET2_T4_:
	.zero		994


//--------------------- .nv.constant0._ZN3cub18CUB_300001_SM_10006detail6reduce28DeviceReduceSingleTileKernelINS2_10policy_hubIiyN4cuda3std3__44plusIiEEE10Policy1000EN6thrust24THRUST_300001_SM_1000_NS10device_ptrIiEEPiyS9_iiNS7_10__identityEEEvT0_T1_T2_T3_T4_T6_ --------------------------
	.section	.nv.constant0._ZN3cub18CUB_300001_SM_10006detail6reduce28DeviceReduceSingleTileKernelINS2_10policy_hubIiyN4cuda3std3__44plusIiEEE10Policy1000EN6thrust24THRUST_300001_SM_1000_NS10device_ptrIiEEPiyS9_iiNS7_10__identityEEEvT0_T1_T2_T3_T4_T6_,"a",@progbits
	.sectionflags	@""
	.align	4
.nv.constant0._ZN3cub18CUB_300001_SM_10006detail6reduce28DeviceReduceSingleTileKernelINS2_10policy_hubIiyN4cuda3std3__44plusIiEEE10Policy1000EN6thrust24THRUST_300001_SM_1000_NS10device_ptrIiEEPiyS9_iiNS7_10__identityEEEvT0_T1_T2_T3_T4_T6_:
	.zero		929


//--------------------- .nv.constant0._ZN3cub18CUB_300001_SM_10006detail6reduce28DeviceReduceSingleTileKernelINS2_10policy_hubIijN4cuda3std3__44plusIiEEE10Policy1000EPiSC_iS9_iiNS7_10__identityEEEvT0_T1_T2_T3_T4_T6_ --------------------------
	.section	.nv.constant0._ZN3cub18CUB_300001_SM_10006detail6reduce28DeviceReduceSingleTileKernelINS2_10policy_hubIijN4cuda3std3__44plusIiEEE10Policy1000EPiSC_iS9_iiNS7_10__identityEEEvT0_T1_T2_T3_T4_T6_,"a",@progbits
	.sectionflags	@""
	.align	4
.nv.constant0._ZN3cub18CUB_300001_SM_10006detail6reduce28DeviceReduceSingleTileKernelINS2_10policy_hubIijN4cuda3std3__44plusIiEEE10Policy1000EPiSC_iS9_iiNS7_10__identityEEEvT0_T1_T2_T3_T4_T6_:
	.zero		925


//--------------------- .nv.constant0._ZN3cub18CUB_300001_SM_10006detail6reduce18DeviceReduceKernelINS2_10policy_hubIijN4cuda3std3__44plusIiEEE10Policy1000EN6thrust24THRUST_300001_SM_1000_NS10device_ptrIiEEjS9_iNS7_10__identityEEEvT0_PT3_T1_NS0_13GridEvenShareISK_EET2_T4_ --------------------------
	.section	.nv.constant0._ZN3cub18CUB_300001_SM_10006detail6reduce18DeviceReduceKernelINS2_10policy_hubIijN4cuda3std3__44plusIiEEE10Policy1000EN6thrust24THRUST_300001_SM_1000_NS10device_ptrIiEEjS9_iNS7_10__identityEEEvT0_PT3_T1_NS0_13GridEvenShareISK_EET2_T4_,"a",@progbits
	.sectionflags	@""
	.align	4
.nv.constant0._ZN3cub18CUB_300001_SM_10006detail6reduce18DeviceReduceKernelINS2_10policy_hubIijN4cuda3std3__44plusIiEEE10Policy1000EN6thrust24THRUST_300001_SM_1000_NS10device_ptrIiEEjS9_iNS7_10__identityEEEvT0_PT3_T1_NS0_13GridEvenShareISK_EET2_T4_:
	.zero		958


//--------------------- .nv.constant0._ZN3cub18CUB_300001_SM_10006detail6reduce28DeviceReduceSingleTileKernelINS2_10policy_hubIijN4cuda3std3__44plusIiEEE10Policy1000EN6thrust24THRUST_300001_SM_1000_NS10device_ptrIiEEPijS9_iiNS7_10__identityEEEvT0_T1_T2_T3_T4_T6_ --------------------------
	.section	.nv.constant0._ZN3cub18CUB_300001_SM_10006detail6reduce28DeviceReduceSingleTileKernelINS2_10policy_hubIijN4cuda3std3__44plusIiEEE10Policy1000EN6thrust24THRUST_300001_SM_1000_NS10device_ptrIiEEPijS9_iiNS7_10__identityEEEvT0_T1_T2_T3_T4_T6_,"a",@progbits
	.sectionflags	@""
	.align	4
.nv.constant0._ZN3cub18CUB_300001_SM_10006detail6reduce28DeviceReduceSingleTileKernelINS2_10policy_hubIijN4cuda3std3__44plusIiEEE10Policy1000EN6thrust24THRUST_300001_SM_1000_NS10device_ptrIiEEPijS9_iiNS7_10__identityEEEvT0_T1_T2_T3_T4_T6_:
	.zero		925


//--------------------- .nv.constant0._ZN3cub18CUB_300001_SM_10006detail11EmptyKernelIvEEvv --------------------------
	.section	.nv.constant0._ZN3cub18CUB_300001_SM_10006detail11EmptyKernelIvEEvv,"a",@progbits
	.sectionflags	@""
	.align	4
.nv.constant0._ZN3cub18CUB_300001_SM_10006detail11EmptyKernelIvEEvv:
	.zero		896


//--------------------- .nv.constant0._ZN6thrust24THRUST_300001_SM_1000_NS8cuda_cub4core6detail13_kernel_agentINS1_8__reduce11ReduceAgentIPN4cuda3std3__45tupleIJilEEESC_SB_lNS1_9__extrema9arg_max_fIilNS9_4lessIiEEEEEEJSC_SC_iSH_EEEvDpT0_ --------------------------
	.section	.nv.constant0._ZN6thrust24THRUST_300001_SM_1000_NS8cuda_cub4core6detail13_kernel_agentINS1_8__reduce11ReduceAgentIPN4cuda3std3__45tupleIJilEEESC_SB_lNS1_9__extrema9arg_max_fIilNS9_4lessIiEEEEEEJSC_SC_iSH_EEEvDpT0_,"a",@progbits
	.sectionflags	@""
	.align	4
.nv.constant0._ZN6thrust24THRUST_300001_SM_1000_NS8cuda_cub4core6detail13_kernel_agentINS1_8__reduce11ReduceAgentIPN4cuda3std3__45tupleIJilEEESC_SB_lNS1_9__extrema9arg_max_fIilNS9_4lessIiEEEEEEJSC_SC_iSH_EEEvDpT0_:
	.zero		917


//--------------------- .nv.constant0._ZN6thrust24THRUST_300001_SM_1000_NS8cuda_cub4core6detail13_kernel_agentINS1_8__reduce10DrainAgentIlEEJN3cub18CUB_300001_SM_10009GridQueueIyEElEEEvDpT0_ --------------------------
	.section	.nv.constant0._ZN6thrust24THRUST_300001_SM_1000_NS8cuda_cub4core6detail13_kernel_agentINS1_8__reduce10DrainAgentIlEEJN3cub18CUB_300001_SM_10009GridQueueIyEElEEEvDpT0_,"a",@progbits
	.sectionflags	@""
	.align	4
.nv.constant0._ZN6thrust24THRUST_300001_SM_1000_NS8cuda_cub4core6detail13_kernel_agentINS1_8__reduce10DrainAgentIlEEJN3cub18CUB_300001_SM_10009GridQueueIyEElEEEvDpT0_:
	.zero		912


//--------------------- .nv.constant0._ZN6thrust24THRUST_300001_SM_1000_NS8cuda_cub4core6detail13_kernel_agentINS1_8__reduce11ReduceAgentINS0_12zip_iteratorIN4cuda3std3__45tupleIJNS0_10device_ptrIiEENS0_17counting_iteratorIlNS0_11use_defaultESF_SF_EEEEEEEPNSB_IJilEEESJ_lNS1_9__extrema9arg_max_fIilNSA_4lessIiEEEEEEJSI_SK_lN3cub18CUB_300001_SM_100013GridEvenShareIlEENSS_9GridQueueIyEESP_EEEvDpT0_ --------------------------
	.section	.nv.constant0._ZN6thrust24THRUST_300001_SM_1000_NS8cuda_cub4core6detail13_kernel_agentINS1_8__reduce11ReduceAgentINS0_12zip_iteratorIN4cuda3std3__45tupleIJNS0_10device_ptrIiEENS0_17counting_iteratorIlNS0_11use_defaultESF_SF_EEEEEEEPNSB_IJilEEESJ_lNS1_9__extrema9arg_max_fIilNSA_4lessIiEEEEEEJSI_SK_lN3cub18CUB_300001_SM_100013GridEvenShareIlEENSS_9GridQueueIyEESP_EEEvDpT0_,"a",@progbits
	.sectionflags	@""
	.align	4
.nv.constant0._ZN6thrust24THRUST_300001_SM_1000_NS8cuda_cub4core6detail13_kernel_agentINS1_8__reduce11ReduceAgentINS0_12zip_iteratorIN4cuda3std3__45tupleIJNS0_10device_ptrIiEENS0_17counting_iteratorIlNS0_11use_defaultESF_SF_EEEEEEEPNSB_IJilEEESJ_lNS1_9__extrema9arg_max_fIilNSA_4lessIiEEEEEEJSI_SK_lN3cub18CUB_300001_SM_100013GridEvenShareIlEENSS_9GridQueueIyEESP_EEEvDpT0_:
	.zero		1009


//--------------------- .nv.constant0._ZN6thrust24THRUST_300001_SM_1000_NS8cuda_cub4core6detail13_kernel_agentINS1_8__reduce11ReduceAgentINS0_12zip_iteratorIN4cuda3std3__45tupleIJNS0_10device_ptrIiEENS0_17counting_iteratorIlNS0_11use_defaultESF_SF_EEEEEEEPNSB_IJilEEESJ_lNS1_9__extrema9arg_max_fIilNSA_4lessIiEEEEEEJSI_SK_lSP_EEEvDpT0_ --------------------------
	.section	.nv.constant0._ZN6thrust24THRUST_300001_SM_1000_NS8cuda_cub4core6detail13_kernel_agentINS1_8__reduce11ReduceAgentINS0_12zip_iteratorIN4cuda3std3__45tupleIJNS0_10device_ptrIiEENS0_17counting_iteratorIlNS0_11use_defaultESF_SF_EEEEEEEPNSB_IJilEEESJ_lNS1_9__extrema9arg_max_fIilNSA_4lessIiEEEEEEJSI_SK_lSP_EEEvDpT0_,"a",@progbits
	.sectionflags	@""
	.align	4
.nv.constant0._ZN6thrust24THRUST_300001_SM_1000_NS8cuda_cub4core6detail13_kernel_agentINS1_8__reduce11ReduceAgentINS0_12zip_iteratorIN4cuda3std3__45tupleIJNS0_10device_ptrIiEENS0_17counting_iteratorIlNS0_11use_defaultESF_SF_EEEEEEEPNSB_IJilEEESJ_lNS1_9__extrema9arg_max_fIilNSA_4lessIiEEEEEEJSI_SK_lSP_EEEvDpT0_:
	.zero		929


//--------------------- .nv.constant0._ZN6thrust24THRUST_300001_SM_1000_NS8cuda_cub4core6detail13_kernel_agentINS1_8__reduce11ReduceAgentIPN4cuda3std3__45tupleIJilEEESC_SB_iNS1_9__extrema9arg_max_fIilNS9_4lessIiEEEEEEJSC_SC_iSH_EEEvDpT0_ --------------------------
	.section	.nv.constant0._ZN6thrust24THRUST_300001_SM_1000_NS8cuda_cub4core6detail13_kernel_agentINS1_8__reduce11ReduceAgentIPN4cuda3std3__45tupleIJilEEESC_SB_iNS1_9__extrema9arg_max_fIilNS9_4lessIiEEEEEEJSC_SC_iSH_EEEvDpT0_,"a",@progbits
	.sectionflags	@""
	.align	4
.nv.constant0._ZN6thrust24THRUST_300001_SM_1000_NS8cuda_cub4core6detail13_kernel_agentINS1_8__reduce11ReduceAgentIPN4cuda3std3__45tupleIJilEEESC_SB_iNS1_9__extrema9arg_max_fIilNS9_4lessIiEEEEEEJSC_SC_iSH_EEEvDpT0_:
	.zero		917


//--------------------- .nv.constant0._ZN6thrust24THRUST_300001_SM_1000_NS8cuda_cub4core6detail13_kernel_agentINS1_8__reduce10DrainAgentIiEEJN3cub18CUB_300001_SM_10009GridQueueIjEEiEEEvDpT0_ --------------------------
	.section	.nv.constant0._ZN6thrust24THRUST_300001_SM_1000_NS8cuda_cub4core6detail13_kernel_agentINS1_8__reduce10DrainAgentIiEEJN3cub18CUB_300001_SM_10009GridQueueIjEEiEEEvDpT0_,"a",@progbits
	.sectionflags	@""
	.align	4
.nv.constant0._ZN6thrust24THRUST_300001_SM_1000_NS8cuda_cub4core6detail13_kernel_agentINS1_8__reduce10DrainAgentIiEEJN3cub18CUB_300001_SM_10009GridQueueIjEEiEEEvDpT0_:
	.zero		908


//--------------------- .nv.constant0._ZN6thrust24THRUST_300001_SM_1000_NS8cuda_cub4core6detail13_kernel_agentINS1_8__reduce11ReduceAgentINS0_12zip_iteratorIN4cuda3std3__45tupleIJNS0_10device_ptrIiEENS0_17counting_iteratorIlNS0_11use_defaultESF_SF_EEEEEEEPNSB_IJilEEESJ_iNS1_9__extrema9arg_max_fIilNSA_4lessIiEEEEEEJSI_SK_iN3cub18CUB_300001_SM_100013GridEvenShareIiEENSS_9GridQueueIjEESP_EEEvDpT0_ --------------------------
	.section	.nv.constant0._ZN6thrust24THRUST_300001_SM_1000_NS8cuda_cub4core6detail13_kernel_agentINS1_8__reduce11ReduceAgentINS0_12zip_iteratorIN4cuda3std3__45tupleIJNS0_10device_ptrIiEENS0_17counting_iteratorIlNS0_11use_defaultESF_SF_EEEEEEEPNSB_IJilEEESJ_iNS1_9__extrema9arg_max_fIilNSA_4lessIiEEEEEEJSI_SK_iN3cub18CUB_300001_SM_100013GridEvenShareIiEENSS_9GridQueueIjEESP_EEEvDpT0_,"a",@progbits
	.sectionflags	@""
	.align	4
.nv.constant0._ZN6thrust24THRUST_300001_SM_1000_NS8cuda_cub4core6detail13_kernel_agentINS1_8__reduce11ReduceAgentINS0_12zip_iteratorIN4cuda3std3__45tupleIJNS0_10device_ptrIiEENS0_17counting_iteratorIlNS0_11use_defaultESF_SF_EEEEEEEPNSB_IJilEEESJ_iNS1_9__extrema9arg_max_fIilNSA_4lessIiEEEEEEJSI_SK_iN3cub18CUB_300001_SM_100013GridEvenShareIiEENSS_9GridQueueIjEESP_EEEvDpT0_:
	.zero		977


//--------------------- .nv.constant0._ZN6thrust24THRUST_300001_SM_1000_NS8cuda_cub4core6detail13_kernel_agentINS1_8__reduce11ReduceAgentINS0_12zip_iteratorIN4cuda3std3__45tupleIJNS0_10device_ptrIiEENS0_17counting_iteratorIlNS0_11use_defaultESF_SF_EEEEEEEPNSB_IJilEEESJ_iNS1_9__extrema9arg_max_fIilNSA_4lessIiEEEEEEJSI_SK_iSP_EEEvDpT0_ --------------------------
	.section	.nv.constant0._ZN6thrust24THRUST_300001_SM_1000_NS8cuda_cub4core6detail13_kernel_agentINS1_8__reduce11ReduceAgentINS0_12zip_iteratorIN4cuda3std3__45tupleIJNS0_10device_ptrIiEENS0_17counting_iteratorIlNS0_11use_defaultESF_SF_EEEEEEEPNSB_IJilEEESJ_iNS1_9__extrema9arg_max_fIilNSA_4lessIiEEEEEEJSI_SK_iSP_EEEvDpT0_,"a",@progbits
	.sectionflags	@""
	.align	4
.nv.constant0._ZN6thrust24THRUST_300001_SM_1000_NS8cuda_cub4core6detail13_kernel_agentINS1_8__reduce11ReduceAgentINS0_12zip_iteratorIN4cuda3std3__45tupleIJNS0_10device_ptrIiEENS0_17counting_iteratorIlNS0_11use_defaultESF_SF_EEEEEEEPNSB_IJilEEESJ_iNS1_9__extrema9arg_max_fIilNSA_4lessIiEEEEEEJSI_SK_iSP_EEEvDpT0_:
	.zero		925


//--------------------- .nv.constant0._Z10degreeCalcPiS_S_ii --------------------------
	.section	.nv.constant0._Z10degreeCalcPiS_S_ii,"a",@progbits
	.sectionflags	@""
	.align	4
.nv.constant0._Z10degreeCalcPiS_S_ii:
	.zero		928


//--------------------- .nv.constant0._Z17conflictDetectionPiS_S_iiS_ --------------------------
	.section	.nv.constant0._Z17conflictDetectionPiS_S_iiS_,"a",@progbits
	.sectionflags	@""
	.align	4
.nv.constant0._Z17conflictDetectionPiS_S_iiS_:
	.zero		936


//--------------------- .nv.constant0._Z15randomColouringP17curandStateXORWOWPiii --------------------------
	.section	.nv.constant0._Z15randomColouringP17curandStateXORWOWPiii,"a",@progbits
	.sectionflags	@""
	.align	4
.nv.constant0._Z15randomColouringP17curandStateXORWOWPiii:
	.zero		920


//--------------------- .nv.constant0._Z12setup_kernelP17curandStateXORWOWm --------------------------
	.section	.nv.constant0._Z12setup_kernelP17curandStateXORWOWm,"a",@progbits
	.sectionflags	@""
	.align	4
.nv.constant0._Z12setup_kernelP17curandStateXORWOWm:
	.zero		912


//--------------------- SYMBOLS --------------------------

	.type		.nv.reservedSmem.offset0,@object
	.size		.nv.reservedSmem.offset0,0x4
	.type		.nv.reservedSmem.cap,@object
	.size		.nv.reservedSmem.cap,0x4
